	.target	sm_90

	.elftype	@"ET_EXEC"


//--------------------- .note.nv.tkinfo           --------------------------
	.section	.note.nv.tkinfo,"",@"SHT_NOTE"
	.sectionflags	@"SHF_NOTE_NV_TKINFO"
	.tkinfo
        /*0018*/ 	.word	0x00000002
        /*0030*/ 	.string	""
        /*0030*/ 	.string	"ptxas"
        /*0030*/ 	.string	"Cuda compilation tools, release 13.0, V13.0.88"
        /*0030*/ 	.string	"Build cuda_13.0.r13.0/compiler.36424714_0"
        /*0030*/ 	.string	"-arch sm_90 -m 64 "



//--------------------- .note.nv.cuinfo           --------------------------
	.section	.note.nv.cuinfo,"",@"SHT_NOTE"
	.sectionflags	@"SHF_NOTE_NV_CUINFO"
        /*0018*/ 	.short	0x0002
        /*001a*/ 	.short	0x005a
        /*001c*/ 	.short	0x0082
	.zero		2


//--------------------- .nv.info                  --------------------------
	.section	.nv.info,"",@"SHT_CUDA_INFO"
	.align	4


	//----- nvinfo : EIATTR_REGCOUNT
	.align		4
        /*0000*/ 	.byte	0x04, 0x2f
        /*0002*/ 	.short	(.L_29 - .L_28)
	.align		4
.L_28:
        /*0004*/ 	.word	index@(_ZN2at6native61_GLOBAL__N__2cc7adc6_23_UnfoldBackwardKernel_cu_75b981de_315735_unfold_backward_elementwise_kernelILi128ELi8EZNS1_32_unfold_backward_internal_kernelIhEEvRNS_14TensorIteratorEllllllEUliE_EEviT1_)
        /*0008*/ 	.word	0x00000028


	//----- nvinfo : EIATTR_FRAME_SIZE
	.align		4
.L_29:
        /*000c*/ 	.byte	0x04, 0x11
        /*000e*/ 	.short	(.L_31 - .L_30)
	.align		4
.L_30:
        /*0010*/ 	.word	index@($__internal_11_$__cuda_sm20_div_s64)
        /*0014*/ 	.word	0x00000000


	//----- nvinfo : EIATTR_FRAME_SIZE
	.align		4
.L_31:
        /*0018*/ 	.byte	0x04, 0x11
        /*001a*/ 	.short	(.L_33 - .L_32)
	.align		4
.L_32:
        /*001c*/ 	.word	index@(_ZN2at6native61_GLOBAL__N__2cc7adc6_23_UnfoldBackwardKernel_cu_75b981de_315735_unfold_backward_elementwise_kernelILi128ELi8EZNS1_32_unfold_backward_internal_kernelIhEEvRNS_14TensorIteratorEllllllEUliE_EEviT1_)
        /*0020*/ 	.word	0x00000000


	//----- nvinfo : EIATTR_REGCOUNT
	.align		4
.L_33:
        /*0024*/ 	.byte	0x04, 0x2f
        /*0026*/ 	.short	(.L_35 - .L_34)
	.align		4
.L_34:
        /*0028*/ 	.word	index@(_ZN2at6native61_GLOBAL__N__2cc7adc6_23_UnfoldBackwardKernel_cu_75b981de_315735_unfold_backward_elementwise_kernelILi128ELi8EZNS1_32_unfold_backward_internal_kernelIaEEvRNS_14TensorIteratorEllllllEUliE_EEviT1_)
        /*002c*/ 	.word	0x00000028


	//----- nvinfo : EIATTR_FRAME_SIZE
	.align		4
.L_35:
        /*0030*/ 	.byte	0x04, 0x11
        /*0032*/ 	.short	(.L_37 - .L_36)
	.align		4
.L_36:
        /*0034*/ 	.word	index@($__internal_10_$__cuda_sm20_div_s64)
        /*0038*/ 	.word	0x00000000


	//----- nvinfo : EIATTR_FRAME_SIZE
	.align		4
.L_37:
        /*003c*/ 	.byte	0x04, 0x11
        /*003e*/ 	.short	(.L_39 - .L_38)
	.align		4
.L_38:
        /*0040*/ 	.word	index@(_ZN2at6native61_GLOBAL__N__2cc7adc6_23_UnfoldBackwardKernel_cu_75b981de_315735_unfold_backward_elementwise_kernelILi128ELi8EZNS1_32_unfold_backward_internal_kernelIaEEvRNS_14TensorIteratorEllllllEUliE_EEviT1_)
        /*0044*/ 	.word	0x00000000


	//----- nvinfo : EIATTR_REGCOUNT
	.align		4
.L_39:
        /*0048*/ 	.byte	0x04, 0x2f
        /*004a*/ 	.short	(.L_41 - .L_40)
	.align		4
.L_40:
        /*004c*/ 	.word	index@(_ZN2at6native61_GLOBAL__N__2cc7adc6_23_UnfoldBackwardKernel_cu_75b981de_315735_unfold_backward_elementwise_kernelILi128ELi8EZNS1_32_unfold_backward_internal_kernelIiEEvRNS_14TensorIteratorEllllllEUliE_EEviT1_)
        /*0050*/ 	.word	0x00000028


	//----- nvinfo : EIATTR_FRAME_SIZE
	.align		4
.L_41:
        /*0054*/ 	.byte	0x04, 0x11
        /*0056*/ 	.short	(.L_43 - .L_42)
	.align		4
.L_42:
        /*0058*/ 	.word	index@($__internal_9_$__cuda_sm20_div_s64)
        /*005c*/ 	.word	0x00000000


	//----- nvinfo : EIATTR_FRAME_SIZE
	.align		4
.L_43:
        /*0060*/ 	.byte	0x04, 0x11
        /*0062*/ 	.short	(.L_45 - .L_44)
	.align		4
.L_44:
        /*0064*/ 	.word	index@(_ZN2at6native61_GLOBAL__N__2cc7adc6_23_UnfoldBackwardKernel_cu_75b981de_315735_unfold_backward_elementwise_kernelILi128ELi8EZNS1_32_unfold_backward_internal_kernelIiEEvRNS_14TensorIteratorEllllllEUliE_EEviT1_)
        /*0068*/ 	.word	0x00000000


	//----- nvinfo : EIATTR_REGCOUNT
	.align		4
.L_45:
        /*006c*/ 	.byte	0x04, 0x2f
        /*006e*/ 	.short	(.L_47 - .L_46)
	.align		4
.L_46:
        /*0070*/ 	.word	index@(_ZN2at6native61_GLOBAL__N__2cc7adc6_23_UnfoldBackwardKernel_cu_75b981de_315735_unfold_backward_elementwise_kernelILi128ELi8EZNS1_32_unfold_backward_internal_kernelIlEEvRNS_14TensorIteratorEllllllEUliE_EEviT1_)
        /*0074*/ 	.word	0x00000036


	//----- nvinfo : EIATTR_FRAME_SIZE
	.align		4
.L_47:
        /*0078*/ 	.byte	0x04, 0x11
        /*007a*/ 	.short	(.L_49 - .L_48)
	.align		4
.L_48:
        /*007c*/ 	.word	index@($__internal_8_$__cuda_sm20_div_s64)
        /*0080*/ 	.word	0x00000000


	//----- nvinfo : EIATTR_FRAME_SIZE
	.align		4
.L_49:
        /*0084*/ 	.byte	0x04, 0x11
        /*0086*/ 	.short	(.L_51 - .L_50)
	.align		4
.L_50:
        /*0088*/ 	.word	index@(_ZN2at6native61_GLOBAL__N__2cc7adc6_23_UnfoldBackwardKernel_cu_75b981de_315735_unfold_backward_elementwise_kernelILi128ELi8EZNS1_32_unfold_backward_internal_kernelIlEEvRNS_14TensorIteratorEllllllEUliE_EEviT1_)
        /*008c*/ 	.word	0x00000000


	//----- nvinfo : EIATTR_REGCOUNT
	.align		4
.L_51:
        /*0090*/ 	.byte	0x04, 0x2f
        /*0092*/ 	.short	(.L_53 - .L_52)
	.align		4
.L_52:
        /*0094*/ 	.word	index@(_ZN2at6native61_GLOBAL__N__2cc7adc6_23_UnfoldBackwardKernel_cu_75b981de_315735_unfold_backward_elementwise_kernelILi128ELi8EZNS1_32_unfold_backward_internal_kernelIsEEvRNS_14TensorIteratorEllllllEUliE_EEviT1_)
        /*0098*/ 	.word	0x00000028


	//----- nvinfo : EIATTR_FRAME_SIZE
	.align		4
.L_53:
        /*009c*/ 	.byte	0x04, 0x11
        /*009e*/ 	.short	(.L_55 - .L_54)
	.align		4
.L_54:
        /*00a0*/ 	.word	index@($__internal_7_$__cuda_sm20_div_s64)
        /*00a4*/ 	.word	0x00000000


	//----- nvinfo : EIATTR_FRAME_SIZE
	.align		4
.L_55:
        /*00a8*/ 	.byte	0x04, 0x11
        /*00aa*/ 	.short	(.L_57 - .L_56)
	.align		4
.L_56:
        /*00ac*/ 	.word	index@(_ZN2at6native61_GLOBAL__N__2cc7adc6_23_UnfoldBackwardKernel_cu_75b981de_315735_unfold_backward_elementwise_kernelILi128ELi8EZNS1_32_unfold_backward_internal_kernelIsEEvRNS_14TensorIteratorEllllllEUliE_EEviT1_)
        /*00b0*/ 	.word	0x00000000


	//----- nvinfo : EIATTR_REGCOUNT
	.align		4
.L_57:
        /*00b4*/ 	.byte	0x04, 0x2f
        /*00b6*/ 	.short	(.L_59 - .L_58)
	.align		4
.L_58:
        /*00b8*/ 	.word	index@(_ZN2at6native61_GLOBAL__N__2cc7adc6_23_UnfoldBackwardKernel_cu_75b981de_315735_unfold_backward_elementwise_kernelILi128ELi8EZNS1_32_unfold_backward_internal_kernelIdEEvRNS_14TensorIteratorEllllllEUliE_EEviT1_)
        /*00bc*/ 	.word	0x00000038


	//----- nvinfo : EIATTR_FRAME_SIZE
	.align		4
.L_59:
        /*00c0*/ 	.byte	0x04, 0x11
        /*00c2*/ 	.short	(.L_61 - .L_60)
	.align		4
.L_60:
        /*00c4*/ 	.word	index@($__internal_6_$__cuda_sm20_div_s64)
        /*00c8*/ 	.word	0x00000000


	//----- nvinfo : EIATTR_FRAME_SIZE
	.align		4
.L_61:
        /*00cc*/ 	.byte	0x04, 0x11
        /*00ce*/ 	.short	(.L_63 - .L_62)
	.align		4
.L_62:
        /*00d0*/ 	.word	index@(_ZN2at6native61_GLOBAL__N__2cc7adc6_23_UnfoldBackwardKernel_cu_75b981de_315735_unfold_backward_elementwise_kernelILi128ELi8EZNS1_32_unfold_backward_internal_kernelIdEEvRNS_14TensorIteratorEllllllEUliE_EEviT1_)
        /*00d4*/ 	.word	0x00000000


	//----- nvinfo : EIATTR_REGCOUNT
	.align		4
.L_63:
        /*00d8*/ 	.byte	0x04, 0x2f
        /*00da*/ 	.short	(.L_65 - .L_64)
	.align		4
.L_64:
        /*00dc*/ 	.word	index@(_ZN2at6native61_GLOBAL__N__2cc7adc6_23_UnfoldBackwardKernel_cu_75b981de_315735_unfold_backward_elementwise_kernelILi128ELi8EZNS1_32_unfold_backward_internal_kernelIfEEvRNS_14TensorIteratorEllllllEUliE_EEviT1_)
        /*00e0*/ 	.word	0x00000028


	//----- nvinfo : EIATTR_FRAME_SIZE
	.align		4
.L_65:
        /*00e4*/ 	.byte	0x04, 0x11
        /*00e6*/ 	.short	(.L_67 - .L_66)
	.align		4
.L_66:
        /*00e8*/ 	.word	index@($__internal_5_$__cuda_sm20_div_s64)
        /*00ec*/ 	.word	0x00000000


	//----- nvinfo : EIATTR_FRAME_SIZE
	.align		4
.L_67:
        /*00f0*/ 	.byte	0x04, 0x11
        /*00f2*/ 	.short	(.L_69 - .L_68)
	.align		4
.L_68:
        /*00f4*/ 	.word	index@(_ZN2at6native61_GLOBAL__N__2cc7adc6_23_UnfoldBackwardKernel_cu_75b981de_315735_unfold_backward_elementwise_kernelILi128ELi8EZNS1_32_unfold_backward_internal_kernelIfEEvRNS_14TensorIteratorEllllllEUliE_EEviT1_)
        /*00f8*/ 	.word	0x00000000


	//----- nvinfo : EIATTR_REGCOUNT
	.align		4
.L_69:
        /*00fc*/ 	.byte	0x04, 0x2f
        /*00fe*/ 	.short	(.L_71 - .L_70)
	.align		4
.L_70:
        /*0100*/ 	.word	index@(_ZN2at6native61_GLOBAL__N__2cc7adc6_23_UnfoldBackwardKernel_cu_75b981de_315735_unfold_backward_elementwise_kernelILi128ELi8EZNS1_32_unfold_backward_internal_kernelIN3c107complexIdEEEEvRNS_14TensorIteratorEllllllEUliE_EEviT1_)
        /*0104*/ 	.word	0x00000028


	//----- nvinfo : EIATTR_FRAME_SIZE
	.align		4
.L_71:
        /*0108*/ 	.byte	0x04, 0x11
        /*010a*/ 	.short	(.L_73 - .L_72)
	.align		4
.L_72:
        /*010c*/ 	.word	index@($__internal_4_$__cuda_sm20_div_s64)
        /*0110*/ 	.word	0x00000000


	//----- nvinfo : EIATTR_FRAME_SIZE
	.align		4
.L_73:
        /*0114*/ 	.byte	0x04, 0x11
        /*0116*/ 	.short	(.L_75 - .L_74)
	.align		4
.L_74:
        /*0118*/ 	.word	index@(_ZN2at6native61_GLOBAL__N__2cc7adc6_23_UnfoldBackwardKernel_cu_75b981de_315735_unfold_backward_elementwise_kernelILi128ELi8EZNS1_32_unfold_backward_internal_kernelIN3c107complexIdEEEEvRNS_14TensorIteratorEllllllEUliE_EEviT1_)
        /*011c*/ 	.word	0x00000000


	//----- nvinfo : EIATTR_REGCOUNT
	.align		4
.L_75:
        /*0120*/ 	.byte	0x04, 0x2f
        /*0122*/ 	.short	(.L_77 - .L_76)
	.align		4
.L_76:
        /*0124*/ 	.word	index@(_ZN2at6native61_GLOBAL__N__2cc7adc6_23_UnfoldBackwardKernel_cu_75b981de_315735_unfold_backward_elementwise_kernelILi128ELi8EZNS1_32_unfold_backward_internal_kernelIN3c107complexIfEEEEvRNS_14TensorIteratorEllllllEUliE_EEviT1_)
        /*0128*/ 	.word	0x00000020


	//----- nvinfo : EIATTR_FRAME_SIZE
	.align		4
.L_77:
        /*012c*/ 	.byte	0x04, 0x11
        /*012e*/ 	.short	(.L_79 - .L_78)
	.align		4
.L_78:
        /*0130*/ 	.word	index@($__internal_3_$__cuda_sm20_div_s64)
        /*0134*/ 	.word	0x00000000


	//----- nvinfo : EIATTR_FRAME_SIZE
	.align		4
.L_79:
        /*0138*/ 	.byte	0x04, 0x11
        /*013a*/ 	.short	(.L_81 - .L_80)
	.align		4
.L_80:
        /*013c*/ 	.word	index@(_ZN2at6native61_GLOBAL__N__2cc7adc6_23_UnfoldBackwardKernel_cu_75b981de_315735_unfold_backward_elementwise_kernelILi128ELi8EZNS1_32_unfold_backward_internal_kernelIN3c107complexIfEEEEvRNS_14TensorIteratorEllllllEUliE_EEviT1_)
        /*0140*/ 	.word	0x00000000


	//----- nvinfo : EIATTR_REGCOUNT
	.align		4
.L_81:
        /*0144*/ 	.byte	0x04, 0x2f
        /*0146*/ 	.short	(.L_83 - .L_82)
	.align		4
.L_82:
        /*0148*/ 	.word	index@(_ZN2at6native61_GLOBAL__N__2cc7adc6_23_UnfoldBackwardKernel_cu_75b981de_315735_unfold_backward_elementwise_kernelILi128ELi8EZNS1_32_unfold_backward_internal_kernelIN3c104HalfEEEvRNS_14TensorIteratorEllllllEUliE_EEviT1_)
        /*014c*/ 	.word	0x00000020


	//----- nvinfo : EIATTR_FRAME_SIZE
	.align		4
.L_83:
        /*0150*/ 	.byte	0x04, 0x11
        /*0152*/ 	.short	(.L_85 - .L_84)
	.align		4
.L_84:
        /*0154*/ 	.word	index@($__internal_2_$__cuda_sm20_div_s64)
        /*0158*/ 	.word	0x00000000


	//----- nvinfo : EIATTR_FRAME_SIZE
	.align		4
.L_85:
        /*015c*/ 	.byte	0x04, 0x11
        /*015e*/ 	.short	(.L_87 - .L_86)
	.align		4
.L_86:
        /*0160*/ 	.word	index@(_ZN2at6native61_GLOBAL__N__2cc7adc6_23_UnfoldBackwardKernel_cu_75b981de_315735_unfold_backward_elementwise_kernelILi128ELi8EZNS1_32_unfold_backward_internal_kernelIN3c104HalfEEEvRNS_14TensorIteratorEllllllEUliE_EEviT1_)
        /*0164*/ 	.word	0x00000000


	//----- nvinfo : EIATTR_REGCOUNT
	.align		4
.L_87:
        /*0168*/ 	.byte	0x04, 0x2f
        /*016a*/ 	.short	(.L_89 - .L_88)
	.align		4
.L_88:
        /*016c*/ 	.word	index@(_ZN2at6native61_GLOBAL__N__2cc7adc6_23_UnfoldBackwardKernel_cu_75b981de_315735_unfold_backward_elementwise_kernelILi128ELi8EZNS1_32_unfold_backward_internal_kernelIbEEvRNS_14TensorIteratorEllllllEUliE_EEviT1_)
        /*0170*/ 	.word	0x00000026


	//----- nvinfo : EIATTR_FRAME_SIZE
	.align		4
.L_89:
        /*0174*/ 	.byte	0x04, 0x11
        /*0176*/ 	.short	(.L_91 - .L_90)
	.align		4
.L_90:
        /*0178*/ 	.word	index@($__internal_1_$__cuda_sm20_div_s64)
        /*017c*/ 	.word	0x00000000


	//----- nvinfo : EIATTR_FRAME_SIZE
	.align		4
.L_91:
        /*0180*/ 	.byte	0x04, 0x11
        /*0182*/ 	.short	(.L_93 - .L_92)
	.align		4
.L_92:
        /*0184*/ 	.word	index@(_ZN2at6native61_GLOBAL__N__2cc7adc6_23_UnfoldBackwardKernel_cu_75b981de_315735_unfold_backward_elementwise_kernelILi128ELi8EZNS1_32_unfold_backward_internal_kernelIbEEvRNS_14TensorIteratorEllllllEUliE_EEviT1_)
        /*0188*/ 	.word	0x00000000


	//----- nvinfo : EIATTR_REGCOUNT
	.align		4
.L_93:
        /*018c*/ 	.byte	0x04, 0x2f
        /*018e*/ 	.short	(.L_95 - .L_94)
	.align		4
.L_94:
        /*0190*/ 	.word	index@(_ZN2at6native61_GLOBAL__N__2cc7adc6_23_UnfoldBackwardKernel_cu_75b981de_315735_unfold_backward_elementwise_kernelILi128ELi8EZNS1_32_unfold_backward_internal_kernelIN3c108BFloat16EEEvRNS_14TensorIteratorEllllllEUliE_EEviT1_)
        /*0194*/ 	.word	0x00000022


	//----- nvinfo : EIATTR_FRAME_SIZE
	.align		4
.L_95:
        /*0198*/ 	.byte	0x04, 0x11
        /*019a*/ 	.short	(.L_97 - .L_96)
	.align		4
.L_96:
        /*019c*/ 	.word	index@($__internal_0_$__cuda_sm20_div_s64)
        /*01a0*/ 	.word	0x00000000


	//----- nvinfo : EIATTR_FRAME_SIZE
	.align		4
.L_97:
        /*01a4*/ 	.byte	0x04, 0x11
        /*01a6*/ 	.short	(.L_99 - .L_98)
	.align		4
.L_98:
        /*01a8*/ 	.word	index@(_ZN2at6native61_GLOBAL__N__2cc7adc6_23_UnfoldBackwardKernel_cu_75b981de_315735_unfold_backward_elementwise_kernelILi128ELi8EZNS1_32_unfold_backward_internal_kernelIN3c108BFloat16EEEvRNS_14TensorIteratorEllllllEUliE_EEviT1_)
        /*01ac*/ 	.word	0x00000000


	//----- nvinfo : EIATTR_MIN_STACK_SIZE
	.align		4
.L_99:
        /*01b0*/ 	.byte	0x04, 0x12
        /*01b2*/ 	.short	(.L_101 - .L_100)
	.align		4
.L_100:
        /*01b4*/ 	.word	index@(_ZN2at6native61_GLOBAL__N__2cc7adc6_23_UnfoldBackwardKernel_cu_75b981de_315735_unfold_backward_elementwise_kernelILi128ELi8EZNS1_32_unfold_backward_internal_kernelIN3c108BFloat16EEEvRNS_14TensorIteratorEllllllEUliE_EEviT1_)
        /*01b8*/ 	.word	0x00000000


	//----- nvinfo : EIATTR_MIN_STACK_SIZE
	.align		4
.L_101:
        /*01bc*/ 	.byte	0x04, 0x12
        /*01be*/ 	.short	(.L_103 - .L_102)
	.align		4
.L_102:
        /*01c0*/ 	.word	index@(_ZN2at6native61_GLOBAL__N__2cc7adc6_23_UnfoldBackwardKernel_cu_75b981de_315735_unfold_backward_elementwise_kernelILi128ELi8EZNS1_32_unfold_backward_internal_kernelIbEEvRNS_14TensorIteratorEllllllEUliE_EEviT1_)
        /*01c4*/ 	.word	0x00000000


	//----- nvinfo : EIATTR_MIN_STACK_SIZE
	.align		4
.L_103:
        /*01c8*/ 	.byte	0x04, 0x12
        /*01ca*/ 	.short	(.L_105 - .L_104)
	.align		4
.L_104:
        /*01cc*/ 	.word	index@(_ZN2at6native61_GLOBAL__N__2cc7adc6_23_UnfoldBackwardKernel_cu_75b981de_315735_unfold_backward_elementwise_kernelILi128ELi8EZNS1_32_unfold_backward_internal_kernelIN3c104HalfEEEvRNS_14TensorIteratorEllllllEUliE_EEviT1_)
        /*01d0*/ 	.word	0x00000000


	//----- nvinfo : EIATTR_MIN_STACK_SIZE
	.align		4
.L_105:
        /*01d4*/ 	.byte	0x04, 0x12
        /*01d6*/ 	.short	(.L_107 - .L_106)
	.align		4
.L_106:
        /*01d8*/ 	.word	index@(_ZN2at6native61_GLOBAL__N__2cc7adc6_23_UnfoldBackwardKernel_cu_75b981de_315735_unfold_backward_elementwise_kernelILi128ELi8EZNS1_32_unfold_backward_internal_kernelIN3c107complexIfEEEEvRNS_14TensorIteratorEllllllEUliE_EEviT1_)
        /*01dc*/ 	.word	0x00000000


	//----- nvinfo : EIATTR_MIN_STACK_SIZE
	.align		4
.L_107:
        /*01e0*/ 	.byte	0x04, 0x12
        /*01e2*/ 	.short	(.L_109 - .L_108)
	.align		4
.L_108:
        /*01e4*/ 	.word	index@(_ZN2at6native61_GLOBAL__N__2cc7adc6_23_UnfoldBackwardKernel_cu_75b981de_315735_unfold_backward_elementwise_kernelILi128ELi8EZNS1_32_unfold_backward_internal_kernelIN3c107complexIdEEEEvRNS_14TensorIteratorEllllllEUliE_EEviT1_)
        /*01e8*/ 	.word	0x00000000


	//----- nvinfo : EIATTR_MIN_STACK_SIZE
	.align		4
.L_109:
        /*01ec*/ 	.byte	0x04, 0x12
        /*01ee*/ 	.short	(.L_111 - .L_110)
	.align		4
.L_110:
        /*01f0*/ 	.word	index@(_ZN2at6native61_GLOBAL__N__2cc7adc6_23_UnfoldBackwardKernel_cu_75b981de_315735_unfold_backward_elementwise_kernelILi128ELi8EZNS1_32_unfold_backward_internal_kernelIfEEvRNS_14TensorIteratorEllllllEUliE_EEviT1_)
        /*01f4*/ 	.word	0x00000000


	//----- nvinfo : EIATTR_MIN_STACK_SIZE
	.align		4
.L_111:
        /*01f8*/ 	.byte	0x04, 0x12
        /*01fa*/ 	.short	(.L_113 - .L_112)
	.align		4
.L_112:
        /*01fc*/ 	.word	index@(_ZN2at6native61_GLOBAL__N__2cc7adc6_23_UnfoldBackwardKernel_cu_75b981de_315735_unfold_backward_elementwise_kernelILi128ELi8EZNS1_32_unfold_backward_internal_kernelIdEEvRNS_14TensorIteratorEllllllEUliE_EEviT1_)
        /*0200*/ 	.word	0x00000000


	//----- nvinfo : EIATTR_MIN_STACK_SIZE
	.align		4
.L_113:
        /*0204*/ 	.byte	0x04, 0x12
        /*0206*/ 	.short	(.L_115 - .L_114)
	.align		4
.L_114:
        /*0208*/ 	.word	index@(_ZN2at6native61_GLOBAL__N__2cc7adc6_23_UnfoldBackwardKernel_cu_75b981de_315735_unfold_backward_elementwise_kernelILi128ELi8EZNS1_32_unfold_backward_internal_kernelIsEEvRNS_14TensorIteratorEllllllEUliE_EEviT1_)
        /*020c*/ 	.word	0x00000000


	//----- nvinfo : EIATTR_MIN_STACK_SIZE
	.align		4
.L_115:
        /*0210*/ 	.byte	0x04, 0x12
        /*0212*/ 	.short	(.L_117 - .L_116)
	.align		4
.L_116:
        /*0214*/ 	.word	index@(_ZN2at6native61_GLOBAL__N__2cc7adc6_23_UnfoldBackwardKernel_cu_75b981de_315735_unfold_backward_elementwise_kernelILi128ELi8EZNS1_32_unfold_backward_internal_kernelIlEEvRNS_14TensorIteratorEllllllEUliE_EEviT1_)
        /*0218*/ 	.word	0x00000000


	//----- nvinfo : EIATTR_MIN_STACK_SIZE
	.align		4
.L_117:
        /*021c*/ 	.byte	0x04, 0x12
        /*021e*/ 	.short	(.L_119 - .L_118)
	.align		4
.L_118:
        /*0220*/ 	.word	index@(_ZN2at6native61_GLOBAL__N__2cc7adc6_23_UnfoldBackwardKernel_cu_75b981de_315735_unfold_backward_elementwise_kernelILi128ELi8EZNS1_32_unfold_backward_internal_kernelIiEEvRNS_14TensorIteratorEllllllEUliE_EEviT1_)
        /*0224*/ 	.word	0x00000000


	//----- nvinfo : EIATTR_MIN_STACK_SIZE
	.align		4
.L_119:
        /*0228*/ 	.byte	0x04, 0x12
        /*022a*/ 	.short	(.L_121 - .L_120)
	.align		4
.L_120:
        /*022c*/ 	.word	index@(_ZN2at6native61_GLOBAL__N__2cc7adc6_23_UnfoldBackwardKernel_cu_75b981de_315735_unfold_backward_elementwise_kernelILi128ELi8EZNS1_32_unfold_backward_internal_kernelIaEEvRNS_14TensorIteratorEllllllEUliE_EEviT1_)
        /*0230*/ 	.word	0x00000000


	//----- nvinfo : EIATTR_MIN_STACK_SIZE
	.align		4
.L_121:
        /*0234*/ 	.byte	0x04, 0x12
        /*0236*/ 	.short	(.L_123 - .L_122)
	.align		4
.L_122:
        /*0238*/ 	.word	index@(_ZN2at6native61_GLOBAL__N__2cc7adc6_23_UnfoldBackwardKernel_cu_75b981de_315735_unfold_backward_elementwise_kernelILi128ELi8EZNS1_32_unfold_backward_internal_kernelIhEEvRNS_14TensorIteratorEllllllEUliE_EEviT1_)
        /*023c*/ 	.word	0x00000000
.L_123:


//--------------------- .nv.compat                --------------------------
	.section	.nv.compat,"",@"SHT_CUDA_COMPAT_INFO"
	.align	4
        /*0000*/ 	.byte	0x02, 0x09, 0x00, 0x00, 0x02, 0x02, 0x01, 0x00, 0x02, 0x05, 0x05, 0x00, 0x03, 0x07, 0x01, 0x01
        /*0010*/ 	.byte	0x02, 0x03, 0x00, 0x00, 0x02, 0x06, 0x01, 0x00, 0x04, 0x0b, 0x08, 0x00, 0x00, 0x00, 0x00, 0x00
        /*0020*/ 	.byte	0x00, 0x00, 0x00, 0x00


//--------------------- .nv.info._ZN2at6native61_GLOBAL__N__2cc7adc6_23_UnfoldBackwardKernel_cu_75b981de_315735_unfold_backward_elementwise_kernelILi128ELi8EZNS1_32_unfold_backward_internal_kernelIN3c108BFloat16EEEvRNS_14TensorIteratorEllllllEUliE_EEviT1_ --------------------------
	.section	.nv.info._ZN2at6native61_GLOBAL__N__2cc7adc6_23_UnfoldBackwardKernel_cu_75b981de_315735_unfold_backward_elementwise_kernelILi128ELi8EZNS1_32_unfold_backward_internal_kernelIN3c108BFloat16EEEvRNS_14TensorIteratorEllllllEUliE_EEviT1_,"",@"SHT_CUDA_INFO"
	.sectionflags	@""
	.align	4


	//----- nvinfo : EIATTR_CUDA_API_VERSION
	.align		4
        /*0000*/ 	.byte	0x04, 0x37
        /*0002*/ 	.short	(.L_125 - .L_124)
.L_124:
        /*0004*/ 	.word	0x00000082


	//----- nvinfo : EIATTR_KPARAM_INFO
	.align		4
.L_125:
        /*0008*/ 	.byte	0x04, 0x17
        /*000a*/ 	.short	(.L_127 - .L_126)
.L_126:
        /*000c*/ 	.word	0x00000000
        /*0010*/ 	.short	0x0001
        /*0012*/ 	.short	0x0008
        /*0014*/ 	.byte	0x00, 0xf0, 0x81, 0x0a


	//----- nvinfo : EIATTR_KPARAM_INFO
	.align		4
.L_127:
        /*0018*/ 	.byte	0x04, 0x17
        /*001a*/ 	.short	(.L_129 - .L_128)
.L_128:
        /*001c*/ 	.word	0x00000000
        /*0020*/ 	.short	0x0000
        /*0022*/ 	.short	0x0000
        /*0024*/ 	.byte	0x00, 0xf0, 0x11, 0x00


	//----- nvinfo : EIATTR_SPARSE_MMA_MASK
	.align		4
.L_129:
        /*0028*/ 	.byte	0x03, 0x50
        /*002a*/ 	.short	0x0000


	//----- nvinfo : EIATTR_MAXREG_COUNT
	.align		4
        /*002c*/ 	.byte	0x03, 0x1b
        /*002e*/ 	.short	0x0040


	//----- nvinfo : EIATTR_MERCURY_ISA_VERSION
	.align		4
        /*0030*/ 	.byte	0x03, 0x5f
        /*0032*/ 	.short	0x0101


	//----- nvinfo : EIATTR_EXIT_INSTR_OFFSETS
	.align		4
        /*0034*/ 	.byte	0x04, 0x1c
        /*0036*/ 	.short	(.L_131 - .L_130)


	//   ....[0]....
.L_130:
        /*0038*/ 	.word	0x00011200


	//   ....[1]....
        /*003c*/ 	.word	0x00012e20


	//   ....[2]....
        /*0040*/ 	.word	0x00013420


	//   ....[3]....
        /*0044*/ 	.word	0x00013890


	//----- nvinfo : EIATTR_MAX_THREADS
	.align		4
.L_131:
        /*0048*/ 	.byte	0x04, 0x05
        /*004a*/ 	.short	(.L_133 - .L_132)
.L_132:
        /*004c*/ 	.word	0x00000080
        /*0050*/ 	.word	0x00000001
        /*0054*/ 	.word	0x00000001


	//----- nvinfo : EIATTR_CRS_STACK_SIZE
	.align		4
.L_133:
        /*0058*/ 	.byte	0x04, 0x1e
        /*005a*/ 	.short	(.L_135 - .L_134)
.L_134:
        /*005c*/ 	.word	0x00000000


	//----- nvinfo : EIATTR_CBANK_PARAM_SIZE
	.align		4
.L_135:
        /*0060*/ 	.byte	0x03, 0x19
        /*0062*/ 	.short	0x02a8


	//----- nvinfo : EIATTR_PARAM_CBANK
	.align		4
        /*0064*/ 	.byte	0x04, 0x0a
        /*0066*/ 	.short	(.L_137 - .L_136)
	.align		4
.L_136:
        /*0068*/ 	.word	index@(.nv.constant0._ZN2at6native61_GLOBAL__N__2cc7adc6_23_UnfoldBackwardKernel_cu_75b981de_315735_unfold_backward_elementwise_kernelILi128ELi8EZNS1_32_unfold_backward_internal_kernelIN3c108BFloat16EEEvRNS_14TensorIteratorEllllllEUliE_EEviT1_)
        /*006c*/ 	.short	0x0210
        /*006e*/ 	.short	0x02a8


	//----- nvinfo : EIATTR_SW_WAR
	.align		4
.L_137:
        /*0070*/ 	.byte	0x04, 0x36
        /*0072*/ 	.short	(.L_139 - .L_138)
.L_138:
        /*0074*/ 	.word	0x00000008
.L_139:


//--------------------- .nv.info._ZN2at6native61_GLOBAL__N__2cc7adc6_23_UnfoldBackwardKernel_cu_75b981de_315735_unfold_backward_elementwise_kernelILi128ELi8EZNS1_32_unfold_backward_internal_kernelIbEEvRNS_14TensorIteratorEllllllEUliE_EEviT1_ --------------------------
	.section	.nv.info._ZN2at6native61_GLOBAL__N__2cc7adc6_23_UnfoldBackwardKernel_cu_75b981de_315735_unfold_backward_elementwise_kernelILi128ELi8EZNS1_32_unfold_backward_internal_kernelIbEEvRNS_14TensorIteratorEllllllEUliE_EEviT1_,"",@"SHT_CUDA_INFO"
	.sectionflags	@""
	.align	4


	//----- nvinfo : EIATTR_CUDA_API_VERSION
	.align		4
        /*0000*/ 	.byte	0x04, 0x37
        /*0002*/ 	.short	(.L_141 - .L_140)
.L_140:
        /*0004*/ 	.word	0x00000082


	//----- nvinfo : EIATTR_KPARAM_INFO
	.align		4
.L_141:
        /*0008*/ 	.byte	0x04, 0x17
        /*000a*/ 	.short	(.L_143 - .L_142)
.L_142:
        /*000c*/ 	.word	0x00000000
        /*0010*/ 	.short	0x0001
        /*0012*/ 	.short	0x0008
        /*0014*/ 	.byte	0x00, 0xf0, 0x81, 0x0a


	//----- nvinfo : EIATTR_KPARAM_INFO
	.align		4
.L_143:
        /*0018*/ 	.byte	0x04, 0x17
        /*001a*/ 	.short	(.L_145 - .L_144)
.L_144:
        /*001c*/ 	.word	0x00000000
        /*0020*/ 	.short	0x0000
        /*0022*/ 	.short	0x0000
        /*0024*/ 	.byte	0x00, 0xf0, 0x11, 0x00


	//----- nvinfo : EIATTR_SPARSE_MMA_MASK
	.align		4
.L_145:
        /*0028*/ 	.byte	0x03, 0x50
        /*002a*/ 	.short	0x0000


	//----- nvinfo : EIATTR_MAXREG_COUNT
	.align		4
        /*002c*/ 	.byte	0x03, 0x1b
        /*002e*/ 	.short	0x0040


	//----- nvinfo : EIATTR_MERCURY_ISA_VERSION
	.align		4
        /*0030*/ 	.byte	0x03, 0x5f
        /*0032*/ 	.short	0x0101


	//----- nvinfo : EIATTR_EXIT_INSTR_OFFSETS
	.align		4
        /*0034*/ 	.byte	0x04, 0x1c
        /*0036*/ 	.short	(.L_147 - .L_146)


	//   ....[0]....
.L_146:
        /*0038*/ 	.word	0x000172c0


	//   ....[1]....
        /*003c*/ 	.word	0x00018f00


	//   ....[2]....
        /*0040*/ 	.word	0x0001a6f0


	//----- nvinfo : EIATTR_MAX_THREADS
	.align		4
.L_147:
        /*0044*/ 	.byte	0x04, 0x05
        /*0046*/ 	.short	(.L_149 - .L_148)
.L_148:
        /*0048*/ 	.word	0x00000080
        /*004c*/ 	.word	0x00000001
        /*0050*/ 	.word	0x00000001


	//----- nvinfo : EIATTR_CRS_STACK_SIZE
	.align		4
.L_149:
        /*0054*/ 	.byte	0x04, 0x1e
        /*0056*/ 	.short	(.L_151 - .L_150)
.L_150:
        /*0058*/ 	.word	0x00000000


	//----- nvinfo : EIATTR_CBANK_PARAM_SIZE
	.align		4
.L_151:
        /*005c*/ 	.byte	0x03, 0x19
        /*005e*/ 	.short	0x02a8


	//----- nvinfo : EIATTR_PARAM_CBANK
	.align		4
        /*0060*/ 	.byte	0x04, 0x0a
        /*0062*/ 	.short	(.L_153 - .L_152)
	.align		4
.L_152:
        /*0064*/ 	.word	index@(.nv.constant0._ZN2at6native61_GLOBAL__N__2cc7adc6_23_UnfoldBackwardKernel_cu_75b981de_315735_unfold_backward_elementwise_kernelILi128ELi8EZNS1_32_unfold_backward_internal_kernelIbEEvRNS_14TensorIteratorEllllllEUliE_EEviT1_)
        /*0068*/ 	.short	0x0210
        /*006a*/ 	.short	0x02a8


	//----- nvinfo : EIATTR_SW_WAR
	.align		4
.L_153:
        /*006c*/ 	.byte	0x04, 0x36
        /*006e*/ 	.short	(.L_155 - .L_154)
.L_154:
        /*0070*/ 	.word	0x00000008
.L_155:


//--------------------- .nv.info._ZN2at6native61_GLOBAL__N__2cc7adc6_23_UnfoldBackwardKernel_cu_75b981de_315735_unfold_backward_elementwise_kernelILi128ELi8EZNS1_32_unfold_backward_internal_kernelIN3c104HalfEEEvRNS_14TensorIteratorEllllllEUliE_EEviT1_ --------------------------
	.section	.nv.info._ZN2at6native61_GLOBAL__N__2cc7adc6_23_UnfoldBackwardKernel_cu_75b981de_315735_unfold_backward_elementwise_kernelILi128ELi8EZNS1_32_unfold_backward_internal_kernelIN3c104HalfEEEvRNS_14TensorIteratorEllllllEUliE_EEviT1_,"",@"SHT_CUDA_INFO"
	.sectionflags	@""
	.align	4


	//----- nvinfo : EIATTR_CUDA_API_VERSION
	.align		4
        /*0000*/ 	.byte	0x04, 0x37
        /*0002*/ 	.short	(.L_157 - .L_156)
.L_156:
        /*0004*/ 	.word	0x00000082


	//----- nvinfo : EIATTR_KPARAM_INFO
	.align		4
.L_157:
        /*0008*/ 	.byte	0x04, 0x17
        /*000a*/ 	.short	(.L_159 - .L_158)
.L_158:
        /*000c*/ 	.word	0x00000000
        /*0010*/ 	.short	0x0001
        /*0012*/ 	.short	0x0008
        /*0014*/ 	.byte	0x00, 0xf0, 0x81, 0x0a


	//----- nvinfo : EIATTR_KPARAM_INFO
	.align		4
.L_159:
        /*0018*/ 	.byte	0x04, 0x17
        /*001a*/ 	.short	(.L_161 - .L_160)
.L_160:
        /*001c*/ 	.word	0x00000000
        /*0020*/ 	.short	0x0000
        /*0022*/ 	.short	0x0000
        /*0024*/ 	.byte	0x00, 0xf0, 0x11, 0x00


	//----- nvinfo : EIATTR_SPARSE_MMA_MASK
	.align		4
.L_161:
        /*0028*/ 	.byte	0x03, 0x50
        /*002a*/ 	.short	0x0000


	//----- nvinfo : EIATTR_MAXREG_COUNT
	.align		4
        /*002c*/ 	.byte	0x03, 0x1b
        /*002e*/ 	.short	0x0040


	//----- nvinfo : EIATTR_MERCURY_ISA_VERSION
	.align		4
        /*0030*/ 	.byte	0x03, 0x5f
        /*0032*/ 	.short	0x0101


	//----- nvinfo : EIATTR_EXIT_INSTR_OFFSETS
	.align		4
        /*0034*/ 	.byte	0x04, 0x1c
        /*0036*/ 	.short	(.L_163 - .L_162)


	//   ....[0]....
.L_162:
        /*0038*/ 	.word	0x00011370


	//   ....[1]....
        /*003c*/ 	.word	0x00012fb0


	//   ....[2]....
        /*0040*/ 	.word	0x000135b0


	//   ....[3]....
        /*0044*/ 	.word	0x00013a30


	//----- nvinfo : EIATTR_MAX_THREADS
	.align		4
.L_163:
        /*0048*/ 	.byte	0x04, 0x05
        /*004a*/ 	.short	(.L_165 - .L_164)
.L_164:
        /*004c*/ 	.word	0x00000080
        /*0050*/ 	.word	0x00000001
        /*0054*/ 	.word	0x00000001


	//----- nvinfo : EIATTR_CRS_STACK_SIZE
	.align		4
.L_165:
        /*0058*/ 	.byte	0x04, 0x1e
        /*005a*/ 	.short	(.L_167 - .L_166)
.L_166:
        /*005c*/ 	.word	0x00000000


	//----- nvinfo : EIATTR_CBANK_PARAM_SIZE
	.align		4
.L_167:
        /*0060*/ 	.byte	0x03, 0x19
        /*0062*/ 	.short	0x02a8


	//----- nvinfo : EIATTR_PARAM_CBANK
	.align		4
        /*0064*/ 	.byte	0x04, 0x0a
        /*0066*/ 	.short	(.L_169 - .L_168)
	.align		4
.L_168:
        /*0068*/ 	.word	index@(.nv.constant0._ZN2at6native61_GLOBAL__N__2cc7adc6_23_UnfoldBackwardKernel_cu_75b981de_315735_unfold_backward_elementwise_kernelILi128ELi8EZNS1_32_unfold_backward_internal_kernelIN3c104HalfEEEvRNS_14TensorIteratorEllllllEUliE_EEviT1_)
        /*006c*/ 	.short	0x0210
        /*006e*/ 	.short	0x02a8


	//----- nvinfo : EIATTR_SW_WAR
	.align		4
.L_169:
        /*0070*/ 	.byte	0x04, 0x36
        /*0072*/ 	.short	(.L_171 - .L_170)
.L_170:
        /*0074*/ 	.word	0x00000008
.L_171:


//--------------------- .nv.info._ZN2at6native61_GLOBAL__N__2cc7adc6_23_UnfoldBackwardKernel_cu_75b981de_315735_unfold_backward_elementwise_kernelILi128ELi8EZNS1_32_unfold_backward_internal_kernelIN3c107complexIfEEEEvRNS_14TensorIteratorEllllllEUliE_EEviT1_ --------------------------
	.section	.nv.info._ZN2at6native61_GLOBAL__N__2cc7adc6_23_UnfoldBackwardKernel_cu_75b981de_315735_unfold_backward_elementwise_kernelILi128ELi8EZNS1_32_unfold_backward_internal_kernelIN3c107complexIfEEEEvRNS_14TensorIteratorEllllllEUliE_EEviT1_,"",@"SHT_CUDA_INFO"
	.sectionflags	@""
	.align	4


	//----- nvinfo : EIATTR_CUDA_API_VERSION
	.align		4
        /*0000*/ 	.byte	0x04, 0x37
        /*0002*/ 	.short	(.L_173 - .L_172)
.L_172:
        /*0004*/ 	.word	0x00000082


	//----- nvinfo : EIATTR_KPARAM_INFO
	.align		4
.L_173:
        /*0008*/ 	.byte	0x04, 0x17
        /*000a*/ 	.short	(.L_175 - .L_174)
.L_174:
        /*000c*/ 	.word	0x00000000
        /*0010*/ 	.short	0x0001
        /*0012*/ 	.short	0x0008
        /*0014*/ 	.byte	0x00, 0xf0, 0x81, 0x0a


	//----- nvinfo : EIATTR_KPARAM_INFO
	.align		4
.L_175:
        /*0018*/ 	.byte	0x04, 0x17
        /*001a*/ 	.short	(.L_177 - .L_176)
.L_176:
        /*001c*/ 	.word	0x00000000
        /*0020*/ 	.short	0x0000
        /*0022*/ 	.short	0x0000
        /*0024*/ 	.byte	0x00, 0xf0, 0x11, 0x00


	//----- nvinfo : EIATTR_SPARSE_MMA_MASK
	.align		4
.L_177:
        /*0028*/ 	.byte	0x03, 0x50
        /*002a*/ 	.short	0x0000


	//----- nvinfo : EIATTR_MAXREG_COUNT
	.align		4
        /*002c*/ 	.byte	0x03, 0x1b
        /*002e*/ 	.short	0x0040


	//----- nvinfo : EIATTR_MERCURY_ISA_VERSION
	.align		4
        /*0030*/ 	.byte	0x03, 0x5f
        /*0032*/ 	.short	0x0101


	//----- nvinfo : EIATTR_EXIT_INSTR_OFFSETS
	.align		4
        /*0034*/ 	.byte	0x04, 0x1c
        /*0036*/ 	.short	(.L_179 - .L_178)


	//   ....[0]....
.L_178:
        /*0038*/ 	.word	0x00010d30


	//   ....[1]....
        /*003c*/ 	.word	0x00012980


	//   ....[2]....
        /*0040*/ 	.word	0x00013300


	//----- nvinfo : EIATTR_MAX_THREADS
	.align		4
.L_179:
        /*0044*/ 	.byte	0x04, 0x05
        /*0046*/ 	.short	(.L_181 - .L_180)
.L_180:
        /*0048*/ 	.word	0x00000080
        /*004c*/ 	.word	0x00000001
        /*0050*/ 	.word	0x00000001


	//----- nvinfo : EIATTR_CRS_STACK_SIZE
	.align		4
.L_181:
        /*0054*/ 	.byte	0x04, 0x1e
        /*0056*/ 	.short	(.L_183 - .L_182)
.L_182:
        /*0058*/ 	.word	0x00000000


	//----- nvinfo : EIATTR_CBANK_PARAM_SIZE
	.align		4
.L_183:
        /*005c*/ 	.byte	0x03, 0x19
        /*005e*/ 	.short	0x02a8


	//----- nvinfo : EIATTR_PARAM_CBANK
	.align		4
        /*0060*/ 	.byte	0x04, 0x0a
        /*0062*/ 	.short	(.L_185 - .L_184)
	.align		4
.L_184:
        /*0064*/ 	.word	index@(.nv.constant0._ZN2at6native61_GLOBAL__N__2cc7adc6_23_UnfoldBackwardKernel_cu_75b981de_315735_unfold_backward_elementwise_kernelILi128ELi8EZNS1_32_unfold_backward_internal_kernelIN3c107complexIfEEEEvRNS_14TensorIteratorEllllllEUliE_EEviT1_)
        /*0068*/ 	.short	0x0210
        /*006a*/ 	.short	0x02a8


	//----- nvinfo : EIATTR_SW_WAR
	.align		4
.L_185:
        /*006c*/ 	.byte	0x04, 0x36
        /*006e*/ 	.short	(.L_187 - .L_186)
.L_186:
        /*0070*/ 	.word	0x00000008
.L_187:


//--------------------- .nv.info._ZN2at6native61_GLOBAL__N__2cc7adc6_23_UnfoldBackwardKernel_cu_75b981de_315735_unfold_backward_elementwise_kernelILi128ELi8EZNS1_32_unfold_backward_internal_kernelIN3c107complexIdEEEEvRNS_14TensorIteratorEllllllEUliE_EEviT1_ --------------------------
	.section	.nv.info._ZN2at6native61_GLOBAL__N__2cc7adc6_23_UnfoldBackwardKernel_cu_75b981de_315735_unfold_backward_elementwise_kernelILi128ELi8EZNS1_32_unfold_backward_internal_kernelIN3c107complexIdEEEEvRNS_14TensorIteratorEllllllEUliE_EEviT1_,"",@"SHT_CUDA_INFO"
	.sectionflags	@""
	.align	4


	//----- nvinfo : EIATTR_CUDA_API_VERSION
	.align		4
        /*0000*/ 	.byte	0x04, 0x37
        /*0002*/ 	.short	(.L_189 - .L_188)
.L_188:
        /*0004*/ 	.word	0x00000082


	//----- nvinfo : EIATTR_KPARAM_INFO
	.align		4
.L_189:
        /*0008*/ 	.byte	0x04, 0x17
        /*000a*/ 	.short	(.L_191 - .L_190)
.L_190:
        /*000c*/ 	.word	0x00000000
        /*0010*/ 	.short	0x0001
        /*0012*/ 	.short	0x0008
        /*0014*/ 	.byte	0x00, 0xf0, 0x81, 0x0a


	//----- nvinfo : EIATTR_KPARAM_INFO
	.align		4
.L_191:
        /*0018*/ 	.byte	0x04, 0x17
        /*001a*/ 	.short	(.L_193 - .L_192)
.L_192:
        /*001c*/ 	.word	0x00000000
        /*0020*/ 	.short	0x0000
        /*0022*/ 	.short	0x0000
        /*0024*/ 	.byte	0x00, 0xf0, 0x11, 0x00


	//----- nvinfo : EIATTR_SPARSE_MMA_MASK
	.align		4
.L_193:
        /*0028*/ 	.byte	0x03, 0x50
        /*002a*/ 	.short	0x0000


	//----- nvinfo : EIATTR_MAXREG_COUNT
	.align		4
        /*002c*/ 	.byte	0x03, 0x1b
        /*002e*/ 	.short	0x0040


	//----- nvinfo : EIATTR_MERCURY_ISA_VERSION
	.align		4
        /*0030*/ 	.byte	0x03, 0x5f
        /*0032*/ 	.short	0x0101


	//----- nvinfo : EIATTR_EXIT_INSTR_OFFSETS
	.align		4
        /*0034*/ 	.byte	0x04, 0x1c
        /*0036*/ 	.short	(.L_195 - .L_194)


	//   ....[0]....
.L_194:
        /*0038*/ 	.word	0x00010c00


	//   ....[1]....
        /*003c*/ 	.word	0x00012820


	//   ....[2]....
        /*0040*/ 	.word	0x00013190


	//----- nvinfo : EIATTR_MAX_THREADS
	.align		4
.L_195:
        /*0044*/ 	.byte	0x04, 0x05
        /*0046*/ 	.short	(.L_197 - .L_196)
.L_196:
        /*0048*/ 	.word	0x00000080
        /*004c*/ 	.word	0x00000001
        /*0050*/ 	.word	0x00000001


	//----- nvinfo : EIATTR_CRS_STACK_SIZE
	.align		4
.L_197:
        /*0054*/ 	.byte	0x04, 0x1e
        /*0056*/ 	.short	(.L_199 - .L_198)
.L_198:
        /*0058*/ 	.word	0x00000000


	//----- nvinfo : EIATTR_CBANK_PARAM_SIZE
	.align		4
.L_199:
        /*005c*/ 	.byte	0x03, 0x19
        /*005e*/ 	.short	0x02a8


	//----- nvinfo : EIATTR_PARAM_CBANK
	.align		4
        /*0060*/ 	.byte	0x04, 0x0a
        /*0062*/ 	.short	(.L_201 - .L_200)
	.align		4
.L_200:
        /*0064*/ 	.word	index@(.nv.constant0._ZN2at6native61_GLOBAL__N__2cc7adc6_23_UnfoldBackwardKernel_cu_75b981de_315735_unfold_backward_elementwise_kernelILi128ELi8EZNS1_32_unfold_backward_internal_kernelIN3c107complexIdEEEEvRNS_14TensorIteratorEllllllEUliE_EEviT1_)
        /*0068*/ 	.short	0x0210
        /*006a*/ 	.short	0x02a8


	//----- nvinfo : EIATTR_SW_WAR
	.align		4
.L_201:
        /*006c*/ 	.byte	0x04, 0x36
        /*006e*/ 	.short	(.L_203 - .L_202)
.L_202:
        /*0070*/ 	.word	0x00000008
.L_203:


//--------------------- .nv.info._ZN2at6native61_GLOBAL__N__2cc7adc6_23_UnfoldBackwardKernel_cu_75b981de_315735_unfold_backward_elementwise_kernelILi128ELi8EZNS1_32_unfold_backward_internal_kernelIfEEvRNS_14TensorIteratorEllllllEUliE_EEviT1_ --------------------------
	.section	.nv.info._ZN2at6native61_GLOBAL__N__2cc7adc6_23_UnfoldBackwardKernel_cu_75b981de_315735_unfold_backward_elementwise_kernelILi128ELi8EZNS1_32_unfold_backward_internal_kernelIfEEvRNS_14TensorIteratorEllllllEUliE_EEviT1_,"",@"SHT_CUDA_INFO"
	.sectionflags	@""
	.align	4


	//----- nvinfo : EIATTR_CUDA_API_VERSION
	.align		4
        /*0000*/ 	.byte	0x04, 0x37
        /*0002*/ 	.short	(.L_205 - .L_204)
.L_204:
        /*0004*/ 	.word	0x00000082


	//----- nvinfo : EIATTR_KPARAM_INFO
	.align		4
.L_205:
        /*0008*/ 	.byte	0x04, 0x17
        /*000a*/ 	.short	(.L_207 - .L_206)
.L_206:
        /*000c*/ 	.word	0x00000000
        /*0010*/ 	.short	0x0001
        /*0012*/ 	.short	0x0008
        /*0014*/ 	.byte	0x00, 0xf0, 0x81, 0x0a


	//----- nvinfo : EIATTR_KPARAM_INFO
	.align		4
.L_207:
        /*0018*/ 	.byte	0x04, 0x17
        /*001a*/ 	.short	(.L_209 - .L_208)
.L_208:
        /*001c*/ 	.word	0x00000000
        /*0020*/ 	.short	0x0000
        /*0022*/ 	.short	0x0000
        /*0024*/ 	.byte	0x00, 0xf0, 0x11, 0x00


	//----- nvinfo : EIATTR_SPARSE_MMA_MASK
	.align		4
.L_209:
        /*0028*/ 	.byte	0x03, 0x50
        /*002a*/ 	.short	0x0000


	//----- nvinfo : EIATTR_MAXREG_COUNT
	.align		4
        /*002c*/ 	.byte	0x03, 0x1b
        /*002e*/ 	.short	0x0040


	//----- nvinfo : EIATTR_MERCURY_ISA_VERSION
	.align		4
        /*0030*/ 	.byte	0x03, 0x5f
        /*0032*/ 	.short	0x0101


	//----- nvinfo : EIATTR_EXIT_INSTR_OFFSETS
	.align		4
        /*0034*/ 	.byte	0x04, 0x1c
        /*0036*/ 	.short	(.L_211 - .L_210)


	//   ....[0]....
.L_210:
        /*0038*/ 	.word	0x00013ea0


	//   ....[1]....
        /*003c*/ 	.word	0x00015ac0


	//   ....[2]....
        /*0040*/ 	.word	0x00016b50


	//----- nvinfo : EIATTR_MAX_THREADS
	.align		4
.L_211:
        /*0044*/ 	.byte	0x04, 0x05
        /*0046*/ 	.short	(.L_213 - .L_212)
.L_212:
        /*0048*/ 	.word	0x00000080
        /*004c*/ 	.word	0x00000001
        /*0050*/ 	.word	0x00000001


	//----- nvinfo : EIATTR_CRS_STACK_SIZE
	.align		4
.L_213:
        /*0054*/ 	.byte	0x04, 0x1e
        /*0056*/ 	.short	(.L_215 - .L_214)
.L_214:
        /*0058*/ 	.word	0x00000000


	//----- nvinfo : EIATTR_CBANK_PARAM_SIZE
	.align		4
.L_215:
        /*005c*/ 	.byte	0x03, 0x19
        /*005e*/ 	.short	0x02a8


	//----- nvinfo : EIATTR_PARAM_CBANK
	.align		4
        /*0060*/ 	.byte	0x04, 0x0a
        /*0062*/ 	.short	(.L_217 - .L_216)
	.align		4
.L_216:
        /*0064*/ 	.word	index@(.nv.constant0._ZN2at6native61_GLOBAL__N__2cc7adc6_23_UnfoldBackwardKernel_cu_75b981de_315735_unfold_backward_elementwise_kernelILi128ELi8EZNS1_32_unfold_backward_internal_kernelIfEEvRNS_14TensorIteratorEllllllEUliE_EEviT1_)
        /*0068*/ 	.short	0x0210
        /*006a*/ 	.short	0x02a8


	//----- nvinfo : EIATTR_SW_WAR
	.align		4
.L_217:
        /*006c*/ 	.byte	0x04, 0x36
        /*006e*/ 	.short	(.L_219 - .L_218)
.L_218:
        /*0070*/ 	.word	0x00000008
.L_219:


//--------------------- .nv.info._ZN2at6native61_GLOBAL__N__2cc7adc6_23_UnfoldBackwardKernel_cu_75b981de_315735_unfold_backward_elementwise_kernelILi128ELi8EZNS1_32_unfold_backward_internal_kernelIdEEvRNS_14TensorIteratorEllllllEUliE_EEviT1_ --------------------------
	.section	.nv.info._ZN2at6native61_GLOBAL__N__2cc7adc6_23_UnfoldBackwardKernel_cu_75b981de_315735_unfold_backward_elementwise_kernelILi128ELi8EZNS1_32_unfold_backward_internal_kernelIdEEvRNS_14TensorIteratorEllllllEUliE_EEviT1_,"",@"SHT_CUDA_INFO"
	.sectionflags	@""
	.align	4


	//----- nvinfo : EIATTR_CUDA_API_VERSION
	.align		4
        /*0000*/ 	.byte	0x04, 0x37
        /*0002*/ 	.short	(.L_221 - .L_220)
.L_220:
        /*0004*/ 	.word	0x00000082


	//----- nvinfo : EIATTR_KPARAM_INFO
	.align		4
.L_221:
        /*0008*/ 	.byte	0x04, 0x17
        /*000a*/ 	.short	(.L_223 - .L_222)
.L_222:
        /*000c*/ 	.word	0x00000000
        /*0010*/ 	.short	0x0001
        /*0012*/ 	.short	0x0008
        /*0014*/ 	.byte	0x00, 0xf0, 0x81, 0x0a


	//----- nvinfo : EIATTR_KPARAM_INFO
	.align		4
.L_223:
        /*0018*/ 	.byte	0x04, 0x17
        /*001a*/ 	.short	(.L_225 - .L_224)
.L_224:
        /*001c*/ 	.word	0x00000000
        /*0020*/ 	.short	0x0000
        /*0022*/ 	.short	0x0000
        /*0024*/ 	.byte	0x00, 0xf0, 0x11, 0x00


	//----- nvinfo : EIATTR_SPARSE_MMA_MASK
	.align		4
.L_225:
        /*0028*/ 	.byte	0x03, 0x50
        /*002a*/ 	.short	0x0000


	//----- nvinfo : EIATTR_MAXREG_COUNT
	.align		4
        /*002c*/ 	.byte	0x03, 0x1b
        /*002e*/ 	.short	0x0040


	//----- nvinfo : EIATTR_MERCURY_ISA_VERSION
	.align		4
        /*0030*/ 	.byte	0x03, 0x5f
        /*0032*/ 	.short	0x0101


	//----- nvinfo : EIATTR_EXIT_INSTR_OFFSETS
	.align		4
        /*0034*/ 	.byte	0x04, 0x1c
        /*0036*/ 	.short	(.L_227 - .L_226)


	//   ....[0]....
.L_226:
        /*0038*/ 	.word	0x00013e80


	//   ....[1]....
        /*003c*/ 	.word	0x00015aa0


	//   ....[2]....
        /*0040*/ 	.word	0x00016b40


	//----- nvinfo : EIATTR_MAX_THREADS
	.align		4
.L_227:
        /*0044*/ 	.byte	0x04, 0x05
        /*0046*/ 	.short	(.L_229 - .L_228)
.L_228:
        /*0048*/ 	.word	0x00000080
        /*004c*/ 	.word	0x00000001
        /*0050*/ 	.word	0x00000001


	//----- nvinfo : EIATTR_CRS_STACK_SIZE
	.align		4
.L_229:
        /*0054*/ 	.byte	0x04, 0x1e
        /*0056*/ 	.short	(.L_231 - .L_230)
.L_230:
        /*0058*/ 	.word	0x00000000


	//----- nvinfo : EIATTR_CBANK_PARAM_SIZE
	.align		4
.L_231:
        /*005c*/ 	.byte	0x03, 0x19
        /*005e*/ 	.short	0x02a8


	//----- nvinfo : EIATTR_PARAM_CBANK
	.align		4
        /*0060*/ 	.byte	0x04, 0x0a
        /*0062*/ 	.short	(.L_233 - .L_232)
	.align		4
.L_232:
        /*0064*/ 	.word	index@(.nv.constant0._ZN2at6native61_GLOBAL__N__2cc7adc6_23_UnfoldBackwardKernel_cu_75b981de_315735_unfold_backward_elementwise_kernelILi128ELi8EZNS1_32_unfold_backward_internal_kernelIdEEvRNS_14TensorIteratorEllllllEUliE_EEviT1_)
        /*0068*/ 	.short	0x0210
        /*006a*/ 	.short	0x02a8


	//----- nvinfo : EIATTR_SW_WAR
	.align		4
.L_233:
        /*006c*/ 	.byte	0x04, 0x36
        /*006e*/ 	.short	(.L_235 - .L_234)
.L_234:
        /*0070*/ 	.word	0x00000008
.L_235:


//--------------------- .nv.info._ZN2at6native61_GLOBAL__N__2cc7adc6_23_UnfoldBackwardKernel_cu_75b981de_315735_unfold_backward_elementwise_kernelILi128ELi8EZNS1_32_unfold_backward_internal_kernelIsEEvRNS_14TensorIteratorEllllllEUliE_EEviT1_ --------------------------
	.section	.nv.info._ZN2at6native61_GLOBAL__N__2cc7adc6_23_UnfoldBackwardKernel_cu_75b981de_315735_unfold_backward_elementwise_kernelILi128ELi8EZNS1_32_unfold_backward_internal_kernelIsEEvRNS_14TensorIteratorEllllllEUliE_EEviT1_,"",@"SHT_CUDA_INFO"
	.sectionflags	@""
	.align	4


	//----- nvinfo : EIATTR_CUDA_API_VERSION
	.align		4
        /*0000*/ 	.byte	0x04, 0x37
        /*0002*/ 	.short	(.L_237 - .L_236)
.L_236:
        /*0004*/ 	.word	0x00000082


	//----- nvinfo : EIATTR_KPARAM_INFO
	.align		4
.L_237:
        /*0008*/ 	.byte	0x04, 0x17
        /*000a*/ 	.short	(.L_239 - .L_238)
.L_238:
        /*000c*/ 	.word	0x00000000
        /*0010*/ 	.short	0x0001
        /*0012*/ 	.short	0x0008
        /*0014*/ 	.byte	0x00, 0xf0, 0x81, 0x0a


	//----- nvinfo : EIATTR_KPARAM_INFO
	.align		4
.L_239:
        /*0018*/ 	.byte	0x04, 0x17
        /*001a*/ 	.short	(.L_241 - .L_240)
.L_240:
        /*001c*/ 	.word	0x00000000
        /*0020*/ 	.short	0x0000
        /*0022*/ 	.short	0x0000
        /*0024*/ 	.byte	0x00, 0xf0, 0x11, 0x00


	//----- nvinfo : EIATTR_SPARSE_MMA_MASK
	.align		4
.L_241:
        /*0028*/ 	.byte	0x03, 0x50
        /*002a*/ 	.short	0x0000


	//----- nvinfo : EIATTR_MAXREG_COUNT
	.align		4
        /*002c*/ 	.byte	0x03, 0x1b
        /*002e*/ 	.short	0x0040


	//----- nvinfo : EIATTR_MERCURY_ISA_VERSION
	.align		4
        /*0030*/ 	.byte	0x03, 0x5f
        /*0032*/ 	.short	0x0101


	//----- nvinfo : EIATTR_EXIT_INSTR_OFFSETS
	.align		4
        /*0034*/ 	.byte	0x04, 0x1c
        /*0036*/ 	.short	(.L_243 - .L_242)


	//   ....[0]....
.L_242:
        /*0038*/ 	.word	0x00013810


	//   ....[1]....
        /*003c*/ 	.word	0x00015450


	//   ....[2]....
        /*0040*/ 	.word	0x00016450


	//----- nvinfo : EIATTR_MAX_THREADS
	.align		4
.L_243:
        /*0044*/ 	.byte	0x04, 0x05
        /*0046*/ 	.short	(.L_245 - .L_244)
.L_244:
        /*0048*/ 	.word	0x00000080
        /*004c*/ 	.word	0x00000001
        /*0050*/ 	.word	0x00000001


	//----- nvinfo : EIATTR_CRS_STACK_SIZE
	.align		4
.L_245:
        /*0054*/ 	.byte	0x04, 0x1e
        /*0056*/ 	.short	(.L_247 - .L_246)
.L_246:
        /*0058*/ 	.word	0x00000000


	//----- nvinfo : EIATTR_CBANK_PARAM_SIZE
	.align		4
.L_247:
        /*005c*/ 	.byte	0x03, 0x19
        /*005e*/ 	.short	0x02a8


	//----- nvinfo : EIATTR_PARAM_CBANK
	.align		4
        /*0060*/ 	.byte	0x04, 0x0a
        /*0062*/ 	.short	(.L_249 - .L_248)
	.align		4
.L_248:
        /*0064*/ 	.word	index@(.nv.constant0._ZN2at6native61_GLOBAL__N__2cc7adc6_23_UnfoldBackwardKernel_cu_75b981de_315735_unfold_backward_elementwise_kernelILi128ELi8EZNS1_32_unfold_backward_internal_kernelIsEEvRNS_14TensorIteratorEllllllEUliE_EEviT1_)
        /*0068*/ 	.short	0x0210
        /*006a*/ 	.short	0x02a8


	//----- nvinfo : EIATTR_SW_WAR
	.align		4
.L_249:
        /*006c*/ 	.byte	0x04, 0x36
        /*006e*/ 	.short	(.L_251 - .L_250)
.L_250:
        /*0070*/ 	.word	0x00000008
.L_251:


//--------------------- .nv.info._ZN2at6native61_GLOBAL__N__2cc7adc6_23_UnfoldBackwardKernel_cu_75b981de_315735_unfold_backward_elementwise_kernelILi128ELi8EZNS1_32_unfold_backward_internal_kernelIlEEvRNS_14TensorIteratorEllllllEUliE_EEviT1_ --------------------------
	.section	.nv.info._ZN2at6native61_GLOBAL__N__2cc7adc6_23_UnfoldBackwardKernel_cu_75b981de_315735_unfold_backward_elementwise_kernelILi128ELi8EZNS1_32_unfold_backward_internal_kernelIlEEvRNS_14TensorIteratorEllllllEUliE_EEviT1_,"",@"SHT_CUDA_INFO"
	.sectionflags	@""
	.align	4


	//----- nvinfo : EIATTR_CUDA_API_VERSION
	.align		4
        /*0000*/ 	.byte	0x04, 0x37
        /*0002*/ 	.short	(.L_253 - .L_252)
.L_252:
        /*0004*/ 	.word	0x00000082


	//----- nvinfo : EIATTR_KPARAM_INFO
	.align		4
.L_253:
        /*0008*/ 	.byte	0x04, 0x17
        /*000a*/ 	.short	(.L_255 - .L_254)
.L_254:
        /*000c*/ 	.word	0x00000000
        /*0010*/ 	.short	0x0001
        /*0012*/ 	.short	0x0008
        /*0014*/ 	.byte	0x00, 0xf0, 0x81, 0x0a


	//----- nvinfo : EIATTR_KPARAM_INFO
	.align		4
.L_255:
        /*0018*/ 	.byte	0x04, 0x17
        /*001a*/ 	.short	(.L_257 - .L_256)
.L_256:
        /*001c*/ 	.word	0x00000000
        /*0020*/ 	.short	0x0000
        /*0022*/ 	.short	0x0000
        /*0024*/ 	.byte	0x00, 0xf0, 0x11, 0x00


	//----- nvinfo : EIATTR_SPARSE_MMA_MASK
	.align		4
.L_257:
        /*0028*/ 	.byte	0x03, 0x50
        /*002a*/ 	.short	0x0000


	//----- nvinfo : EIATTR_MAXREG_COUNT
	.align		4
        /*002c*/ 	.byte	0x03, 0x1b
        /*002e*/ 	.short	0x0040


	//----- nvinfo : EIATTR_MERCURY_ISA_VERSION
	.align		4
        /*0030*/ 	.byte	0x03, 0x5f
        /*0032*/ 	.short	0x0101


	//----- nvinfo : EIATTR_EXIT_INSTR_OFFSETS
	.align		4
        /*0034*/ 	.byte	0x04, 0x1c
        /*0036*/ 	.short	(.L_259 - .L_258)


	//   ....[0]....
.L_258:
        /*0038*/ 	.word	0x00013f50


	//   ....[1]....
        /*003c*/ 	.word	0x00015b70


	//   ....[2]....
        /*0040*/ 	.word	0x00016c30


	//----- nvinfo : EIATTR_MAX_THREADS
	.align		4
.L_259:
        /*0044*/ 	.byte	0x04, 0x05
        /*0046*/ 	.short	(.L_261 - .L_260)
.L_260:
        /*0048*/ 	.word	0x00000080
        /*004c*/ 	.word	0x00000001
        /*0050*/ 	.word	0x00000001


	//----- nvinfo : EIATTR_CRS_STACK_SIZE
	.align		4
.L_261:
        /*0054*/ 	.byte	0x04, 0x1e
        /*0056*/ 	.short	(.L_263 - .L_262)
.L_262:
        /*0058*/ 	.word	0x00000000


	//----- nvinfo : EIATTR_CBANK_PARAM_SIZE
	.align		4
.L_263:
        /*005c*/ 	.byte	0x03, 0x19
        /*005e*/ 	.short	0x02a8


	//----- nvinfo : EIATTR_PARAM_CBANK
	.align		4
        /*0060*/ 	.byte	0x04, 0x0a
        /*0062*/ 	.short	(.L_265 - .L_264)
	.align		4
.L_264:
        /*0064*/ 	.word	index@(.nv.constant0._ZN2at6native61_GLOBAL__N__2cc7adc6_23_UnfoldBackwardKernel_cu_75b981de_315735_unfold_backward_elementwise_kernelILi128ELi8EZNS1_32_unfold_backward_internal_kernelIlEEvRNS_14TensorIteratorEllllllEUliE_EEviT1_)
        /*0068*/ 	.short	0x0210
        /*006a*/ 	.short	0x02a8


	//----- nvinfo : EIATTR_SW_WAR
	.align		4
.L_265:
        /*006c*/ 	.byte	0x04, 0x36
        /*006e*/ 	.short	(.L_267 - .L_266)
.L_266:
        /*0070*/ 	.word	0x00000008
.L_267:


//--------------------- .nv.info._ZN2at6native61_GLOBAL__N__2cc7adc6_23_UnfoldBackwardKernel_cu_75b981de_315735_unfold_backward_elementwise_kernelILi128ELi8EZNS1_32_unfold_backward_internal_kernelIiEEvRNS_14TensorIteratorEllllllEUliE_EEviT1_ --------------------------
	.section	.nv.info._ZN2at6native61_GLOBAL__N__2cc7adc6_23_UnfoldBackwardKernel_cu_75b981de_315735_unfold_backward_elementwise_kernelILi128ELi8EZNS1_32_unfold_backward_internal_kernelIiEEvRNS_14TensorIteratorEllllllEUliE_EEviT1_,"",@"SHT_CUDA_INFO"
	.sectionflags	@""
	.align	4


	//----- nvinfo : EIATTR_CUDA_API_VERSION
	.align		4
        /*0000*/ 	.byte	0x04, 0x37
        /*0002*/ 	.short	(.L_269 - .L_268)
.L_268:
        /*0004*/ 	.word	0x00000082


	//----- nvinfo : EIATTR_KPARAM_INFO
	.align		4
.L_269:
        /*0008*/ 	.byte	0x04, 0x17
        /*000a*/ 	.short	(.L_271 - .L_270)
.L_270:
        /*000c*/ 	.word	0x00000000
        /*0010*/ 	.short	0x0001
        /*0012*/ 	.short	0x0008
        /*0014*/ 	.byte	0x00, 0xf0, 0x81, 0x0a


	//----- nvinfo : EIATTR_KPARAM_INFO
	.align		4
.L_271:
        /*0018*/ 	.byte	0x04, 0x17
        /*001a*/ 	.short	(.L_273 - .L_272)
.L_272:
        /*001c*/ 	.word	0x00000000
        /*0020*/ 	.short	0x0000
        /*0022*/ 	.short	0x0000
        /*0024*/ 	.byte	0x00, 0xf0, 0x11, 0x00


	//----- nvinfo : EIATTR_SPARSE_MMA_MASK
	.align		4
.L_273:
        /*0028*/ 	.byte	0x03, 0x50
        /*002a*/ 	.short	0x0000


	//----- nvinfo : EIATTR_MAXREG_COUNT
	.align		4
        /*002c*/ 	.byte	0x03, 0x1b
        /*002e*/ 	.short	0x0040


	//----- nvinfo : EIATTR_MERCURY_ISA_VERSION
	.align		4
        /*0030*/ 	.byte	0x03, 0x5f
        /*0032*/ 	.short	0x0101


	//----- nvinfo : EIATTR_EXIT_INSTR_OFFSETS
	.align		4
        /*0034*/ 	.byte	0x04, 0x1c
        /*0036*/ 	.short	(.L_275 - .L_274)


	//   ....[0]....
.L_274:
        /*0038*/ 	.word	0x000136c0


	//   ....[1]....
        /*003c*/ 	.word	0x00015300


	//   ....[2]....
        /*0040*/ 	.word	0x000162d0


	//----- nvinfo : EIATTR_MAX_THREADS
	.align		4
.L_275:
        /*0044*/ 	.byte	0x04, 0x05
        /*0046*/ 	.short	(.L_277 - .L_276)
.L_276:
        /*0048*/ 	.word	0x00000080
        /*004c*/ 	.word	0x00000001
        /*0050*/ 	.word	0x00000001


	//----- nvinfo : EIATTR_CRS_STACK_SIZE
	.align		4
.L_277:
        /*0054*/ 	.byte	0x04, 0x1e
        /*0056*/ 	.short	(.L_279 - .L_278)
.L_278:
        /*0058*/ 	.word	0x00000000


	//----- nvinfo : EIATTR_CBANK_PARAM_SIZE
	.align		4
.L_279:
        /*005c*/ 	.byte	0x03, 0x19
        /*005e*/ 	.short	0x02a8


	//----- nvinfo : EIATTR_PARAM_CBANK
	.align		4
        /*0060*/ 	.byte	0x04, 0x0a
        /*0062*/ 	.short	(.L_281 - .L_280)
	.align		4
.L_280:
        /*0064*/ 	.word	index@(.nv.constant0._ZN2at6native61_GLOBAL__N__2cc7adc6_23_UnfoldBackwardKernel_cu_75b981de_315735_unfold_backward_elementwise_kernelILi128ELi8EZNS1_32_unfold_backward_internal_kernelIiEEvRNS_14TensorIteratorEllllllEUliE_EEviT1_)
        /*0068*/ 	.short	0x0210
        /*006a*/ 	.short	0x02a8


	//----- nvinfo : EIATTR_SW_WAR
	.align		4
.L_281:
        /*006c*/ 	.byte	0x04, 0x36
        /*006e*/ 	.short	(.L_283 - .L_282)
.L_282:
        /*0070*/ 	.word	0x00000008
.L_283:


//--------------------- .nv.info._ZN2at6native61_GLOBAL__N__2cc7adc6_23_UnfoldBackwardKernel_cu_75b981de_315735_unfold_backward_elementwise_kernelILi128ELi8EZNS1_32_unfold_backward_internal_kernelIaEEvRNS_14TensorIteratorEllllllEUliE_EEviT1_ --------------------------
	.section	.nv.info._ZN2at6native61_GLOBAL__N__2cc7adc6_23_UnfoldBackwardKernel_cu_75b981de_315735_unfold_backward_elementwise_kernelILi128ELi8EZNS1_32_unfold_backward_internal_kernelIaEEvRNS_14TensorIteratorEllllllEUliE_EEviT1_,"",@"SHT_CUDA_INFO"
	.sectionflags	@""
	.align	4


	//----- nvinfo : EIATTR_CUDA_API_VERSION
	.align		4
        /*0000*/ 	.byte	0x04, 0x37
        /*0002*/ 	.short	(.L_285 - .L_284)
.L_284:
        /*0004*/ 	.word	0x00000082


	//----- nvinfo : EIATTR_KPARAM_INFO
	.align		4
.L_285:
        /*0008*/ 	.byte	0x04, 0x17
        /*000a*/ 	.short	(.L_287 - .L_286)
.L_286:
        /*000c*/ 	.word	0x00000000
        /*0010*/ 	.short	0x0001
        /*0012*/ 	.short	0x0008
        /*0014*/ 	.byte	0x00, 0xf0, 0x81, 0x0a


	//----- nvinfo : EIATTR_KPARAM_INFO
	.align		4
.L_287:
        /*0018*/ 	.byte	0x04, 0x17
        /*001a*/ 	.short	(.L_289 - .L_288)
.L_288:
        /*001c*/ 	.word	0x00000000
        /*0020*/ 	.short	0x0000
        /*0022*/ 	.short	0x0000
        /*0024*/ 	.byte	0x00, 0xf0, 0x11, 0x00


	//----- nvinfo : EIATTR_SPARSE_MMA_MASK
	.align		4
.L_289:
        /*0028*/ 	.byte	0x03, 0x50
        /*002a*/ 	.short	0x0000


	//----- nvinfo : EIATTR_MAXREG_COUNT
	.align		4
        /*002c*/ 	.byte	0x03, 0x1b
        /*002e*/ 	.short	0x0040


	//----- nvinfo : EIATTR_MERCURY_ISA_VERSION
	.align		4
        /*0030*/ 	.byte	0x03, 0x5f
        /*0032*/ 	.short	0x0101


	//----- nvinfo : EIATTR_EXIT_INSTR_OFFSETS
	.align		4
        /*0034*/ 	.byte	0x04, 0x1c
        /*0036*/ 	.short	(.L_291 - .L_290)


	//   ....[0]....
.L_290:
        /*0038*/ 	.word	0x000133e0


	//   ....[1]....
        /*003c*/ 	.word	0x00015020


	//   ....[2]....
        /*0040*/ 	.word	0x00015f90


	//----- nvinfo : EIATTR_MAX_THREADS
	.align		4
.L_291:
        /*0044*/ 	.byte	0x04, 0x05
        /*0046*/ 	.short	(.L_293 - .L_292)
.L_292:
        /*0048*/ 	.word	0x00000080
        /*004c*/ 	.word	0x00000001
        /*0050*/ 	.word	0x00000001


	//----- nvinfo : EIATTR_CRS_STACK_SIZE
	.align		4
.L_293:
        /*0054*/ 	.byte	0x04, 0x1e
        /*0056*/ 	.short	(.L_295 - .L_294)
.L_294:
        /*0058*/ 	.word	0x00000000


	//----- nvinfo : EIATTR_CBANK_PARAM_SIZE
	.align		4
.L_295:
        /*005c*/ 	.byte	0x03, 0x19
        /*005e*/ 	.short	0x02a8


	//----- nvinfo : EIATTR_PARAM_CBANK
	.align		4
        /*0060*/ 	.byte	0x04, 0x0a
        /*0062*/ 	.short	(.L_297 - .L_296)
	.align		4
.L_296:
        /*0064*/ 	.word	index@(.nv.constant0._ZN2at6native61_GLOBAL__N__2cc7adc6_23_UnfoldBackwardKernel_cu_75b981de_315735_unfold_backward_elementwise_kernelILi128ELi8EZNS1_32_unfold_backward_internal_kernelIaEEvRNS_14TensorIteratorEllllllEUliE_EEviT1_)
        /*0068*/ 	.short	0x0210
        /*006a*/ 	.short	0x02a8


	//----- nvinfo : EIATTR_SW_WAR
	.align		4
.L_297:
        /*006c*/ 	.byte	0x04, 0x36
        /*006e*/ 	.short	(.L_299 - .L_298)
.L_298:
        /*0070*/ 	.word	0x00000008
.L_299:


//--------------------- .nv.info._ZN2at6native61_GLOBAL__N__2cc7adc6_23_UnfoldBackwardKernel_cu_75b981de_315735_unfold_backward_elementwise_kernelILi128ELi8EZNS1_32_unfold_backward_internal_kernelIhEEvRNS_14TensorIteratorEllllllEUliE_EEviT1_ --------------------------
	.section	.nv.info._ZN2at6native61_GLOBAL__N__2cc7adc6_23_UnfoldBackwardKernel_cu_75b981de_315735_unfold_backward_elementwise_kernelILi128ELi8EZNS1_32_unfold_backward_internal_kernelIhEEvRNS_14TensorIteratorEllllllEUliE_EEviT1_,"",@"SHT_CUDA_INFO"
	.sectionflags	@""
	.align	4


	//----- nvinfo : EIATTR_CUDA_API_VERSION
	.align		4
        /*0000*/ 	.byte	0x04, 0x37
        /*0002*/ 	.short	(.L_301 - .L_300)
.L_300:
        /*0004*/ 	.word	0x00000082


	//----- nvinfo : EIATTR_KPARAM_INFO
	.align		4
.L_301:
        /*0008*/ 	.byte	0x04, 0x17
        /*000a*/ 	.short	(.L_303 - .L_302)
.L_302:
        /*000c*/ 	.word	0x00000000
        /*0010*/ 	.short	0x0001
        /*0012*/ 	.short	0x0008
        /*0014*/ 	.byte	0x00, 0xf0, 0x81, 0x0a


	//----- nvinfo : EIATTR_KPARAM_INFO
	.align		4
.L_303:
        /*0018*/ 	.byte	0x04, 0x17
        /*001a*/ 	.short	(.L_305 - .L_304)
.L_304:
        /*001c*/ 	.word	0x00000000
        /*0020*/ 	.short	0x0000
        /*0022*/ 	.short	0x0000
        /*0024*/ 	.byte	0x00, 0xf0, 0x11, 0x00


	//----- nvinfo : EIATTR_SPARSE_MMA_MASK
	.align		4
.L_305:
        /*0028*/ 	.byte	0x03, 0x50
        /*002a*/ 	.short	0x0000


	//----- nvinfo : EIATTR_MAXREG_COUNT
	.align		4
        /*002c*/ 	.byte	0x03, 0x1b
        /*002e*/ 	.short	0x0040


	//----- nvinfo : EIATTR_MERCURY_ISA_VERSION
	.align		4
        /*0030*/ 	.byte	0x03, 0x5f
        /*0032*/ 	.short	0x0101


	//----- nvinfo : EIATTR_EXIT_INSTR_OFFSETS
	.align		4
        /*0034*/ 	.byte	0x04, 0x1c
        /*0036*/ 	.short	(.L_307 - .L_306)


	//   ....[0]....
.L_306:
        /*0038*/ 	.word	0x000133e0


	//   ....[1]....
        /*003c*/ 	.word	0x00015020


	//   ....[2]....
        /*0040*/ 	.word	0x00015f90


	//----- nvinfo : EIATTR_MAX_THREADS
	.align		4
.L_307:
        /*0044*/ 	.byte	0x04, 0x05
        /*0046*/ 	.short	(.L_309 - .L_308)
.L_308:
        /*0048*/ 	.word	0x00000080
        /*004c*/ 	.word	0x00000001
        /*0050*/ 	.word	0x00000001


	//----- nvinfo : EIATTR_CRS_STACK_SIZE
	.align		4
.L_309:
        /*0054*/ 	.byte	0x04, 0x1e
        /*0056*/ 	.short	(.L_311 - .L_310)
.L_310:
        /*0058*/ 	.word	0x00000000


	//----- nvinfo : EIATTR_CBANK_PARAM_SIZE
	.align		4
.L_311:
        /*005c*/ 	.byte	0x03, 0x19
        /*005e*/ 	.short	0x02a8


	//----- nvinfo : EIATTR_PARAM_CBANK
	.align		4
        /*0060*/ 	.byte	0x04, 0x0a
        /*0062*/ 	.short	(.L_313 - .L_312)
	.align		4
.L_312:
        /*0064*/ 	.word	index@(.nv.constant0._ZN2at6native61_GLOBAL__N__2cc7adc6_23_UnfoldBackwardKernel_cu_75b981de_315735_unfold_backward_elementwise_kernelILi128ELi8EZNS1_32_unfold_backward_internal_kernelIhEEvRNS_14TensorIteratorEllllllEUliE_EEviT1_)
        /*0068*/ 	.short	0x0210
        /*006a*/ 	.short	0x02a8


	//----- nvinfo : EIATTR_SW_WAR
	.align		4
.L_313:
        /*006c*/ 	.byte	0x04, 0x36
        /*006e*/ 	.short	(.L_315 - .L_314)
.L_314:
        /*0070*/ 	.word	0x00000008
.L_315:


//--------------------- .nv.callgraph             --------------------------
	.section	.nv.callgraph,"",@"SHT_CUDA_CALLGRAPH"
	.align	4
	.sectionentsize	8
	.align		4
        /*0000*/ 	.word	0x00000000
	.align		4
        /*0004*/ 	.word	0xffffffff
	.align		4
        /*0008*/ 	.word	0x00000000
	.align		4
        /*000c*/ 	.word	0xfffffffe
	.align		4
        /*0010*/ 	.word	0x00000000
	.align		4
        /*0014*/ 	.word	0xfffffffd
	.align		4
        /*0018*/ 	.word	0x00000000
	.align		4
        /*001c*/ 	.word	0xfffffffc


//--------------------- .nv.constant4             --------------------------
	.section	.nv.constant4,"a",@progbits
	.align	8
	.align		8
.nv.constant4:
        /*0000*/ 	.dword	_ZN59_INTERNAL_2cc7adc6_23_UnfoldBackwardKernel_cu_75b981de_31574cuda3std3__45__cpo5beginE
	.align		8
        /*0008*/ 	.dword	_ZN59_INTERNAL_2cc7adc6_23_UnfoldBackwardKernel_cu_75b981de_31574cuda3std3__45__cpo3endE
	.align		8
        /*0010*/ 	.dword	_ZN59_INTERNAL_2cc7adc6_23_UnfoldBackwardKernel_cu_75b981de_31574cuda3std3__45__cpo6cbeginE
	.align		8
        /*0018*/ 	.dword	_ZN59_INTERNAL_2cc7adc6_23_UnfoldBackwardKernel_cu_75b981de_31574cuda3std3__45__cpo4cendE
	.align		8
        /*0020*/ 	.dword	_ZN59_INTERNAL_2cc7adc6_23_UnfoldBackwardKernel_cu_75b981de_31574cuda3std3__45__cpo6rbeginE
	.align		8
        /*0028*/ 	.dword	_ZN59_INTERNAL_2cc7adc6_23_UnfoldBackwardKernel_cu_75b981de_31574cuda3std3__45__cpo4rendE
	.align		8
        /*0030*/ 	.dword	_ZN59_INTERNAL_2cc7adc6_23_UnfoldBackwardKernel_cu_75b981de_31574cuda3std3__45__cpo7crbeginE
	.align		8
        /*0038*/ 	.dword	_ZN59_INTERNAL_2cc7adc6_23_UnfoldBackwardKernel_cu_75b981de_31574cuda3std3__45__cpo5crendE
	.align		8
        /*0040*/ 	.dword	_ZN59_INTERNAL_2cc7adc6_23_UnfoldBackwardKernel_cu_75b981de_31574cuda3std3__461_GLOBAL__N__2cc7adc6_23_UnfoldBackwardKernel_cu_75b981de_31576ignoreE
	.align		8
        /*0048*/ 	.dword	_ZN59_INTERNAL_2cc7adc6_23_UnfoldBackwardKernel_cu_75b981de_31574cuda3std3__419piecewise_constructE
	.align		8
        /*0050*/ 	.dword	_ZN59_INTERNAL_2cc7adc6_23_UnfoldBackwardKernel_cu_75b981de_31574cuda3std3__48in_placeE
	.align		8
        /*0058*/ 	.dword	_ZN59_INTERNAL_2cc7adc6_23_UnfoldBackwardKernel_cu_75b981de_31574cuda3std3__420unreachable_sentinelE
	.align		8
        /*0060*/ 	.dword	_ZN59_INTERNAL_2cc7adc6_23_UnfoldBackwardKernel_cu_75b981de_31574cuda3std6ranges3__45__cpo4swapE
	.align		8
        /*0068*/ 	.dword	_ZN59_INTERNAL_2cc7adc6_23_UnfoldBackwardKernel_cu_75b981de_31574cuda3std6ranges3__45__cpo9iter_moveE
	.align		8
        /*0070*/ 	.dword	_ZN59_INTERNAL_2cc7adc6_23_UnfoldBackwardKernel_cu_75b981de_31574cuda3std6ranges3__45__cpo5beginE
	.align		8
        /*0078*/ 	.dword	_ZN59_INTERNAL_2cc7adc6_23_UnfoldBackwardKernel_cu_75b981de_31574cuda3std6ranges3__45__cpo3endE
	.align		8
        /*0080*/ 	.dword	_ZN59_INTERNAL_2cc7adc6_23_UnfoldBackwardKernel_cu_75b981de_31574cuda3std6ranges3__45__cpo6cbeginE
	.align		8
        /*0088*/ 	.dword	_ZN59_INTERNAL_2cc7adc6_23_UnfoldBackwardKernel_cu_75b981de_31574cuda3std6ranges3__45__cpo4cendE
	.align		8
        /*0090*/ 	.dword	_ZN59_INTERNAL_2cc7adc6_23_UnfoldBackwardKernel_cu_75b981de_31574cuda3std6ranges3__45__cpo7advanceE
	.align		8
        /*0098*/ 	.dword	_ZN59_INTERNAL_2cc7adc6_23_UnfoldBackwardKernel_cu_75b981de_31574cuda3std6ranges3__45__cpo9iter_swapE
	.align		8
        /*00a0*/ 	.dword	_ZN59_INTERNAL_2cc7adc6_23_UnfoldBackwardKernel_cu_75b981de_31574cuda3std6ranges3__45__cpo4nextE
	.align		8
        /*00a8*/ 	.dword	_ZN59_INTERNAL_2cc7adc6_23_UnfoldBackwardKernel_cu_75b981de_31574cuda3std6ranges3__45__cpo4prevE
	.align		8
        /*00b0*/ 	.dword	_ZN59_INTERNAL_2cc7adc6_23_UnfoldBackwardKernel_cu_75b981de_31574cuda3std6ranges3__45__cpo4dataE
	.align		8
        /*00b8*/ 	.dword	_ZN59_INTERNAL_2cc7adc6_23_UnfoldBackwardKernel_cu_75b981de_31574cuda3std6ranges3__45__cpo5cdataE
	.align		8
        /*00c0*/ 	.dword	_ZN59_INTERNAL_2cc7adc6_23_UnfoldBackwardKernel_cu_75b981de_31574cuda3std6ranges3__45__cpo4sizeE
	.align		8
        /*00c8*/ 	.dword	_ZN59_INTERNAL_2cc7adc6_23_UnfoldBackwardKernel_cu_75b981de_31574cuda3std6ranges3__45__cpo5ssizeE
	.align		8
        /*00d0*/ 	.dword	_ZN59_INTERNAL_2cc7adc6_23_UnfoldBackwardKernel_cu_75b981de_31574cuda3std6ranges3__45__cpo8distanceE
	.align		8
        /*00d8*/ 	.dword	_ZN59_INTERNAL_2cc7adc6_23_UnfoldBackwardKernel_cu_75b981de_31576thrust23THRUST_300001_SM_900_NS6system6detail10sequential3seqE


//--------------------- .text._ZN2at6native61_GLOBAL__N__2cc7adc6_23_UnfoldBackwardKernel_cu_75b981de_315735_unfold_backward_elementwise_kernelILi128ELi8EZNS1_32_unfold_backward_internal_kernelIN3c108BFloat16EEEvRNS_14TensorIteratorEllllllEUliE_EEviT1_ --------------------------
	.section	.text._ZN2at6native61_GLOBAL__N__2cc7adc6_23_UnfoldBackwardKernel_cu_75b981de_315735_unfold_backward_elementwise_kernelILi128ELi8EZNS1_32_unfold_backward_internal_kernelIN3c108BFloat16EEEvRNS_14TensorIteratorEllllllEUliE_EEviT1_,"ax",@progbits
	.align	128
.text._ZN2at6native61_GLOBAL__N__2cc7adc6_23_UnfoldBackwardKernel_cu_75b981de_315735_unfold_backward_elementwise_kernelILi128ELi8EZNS1_32_unfold_backward_internal_kernelIN3c108BFloat16EEEvRNS_14TensorIteratorEllllllEUliE_EEviT1_:
        .type           _ZN2at6native61_GLOBAL__N__2cc7adc6_23_UnfoldBackwardKernel_cu_75b981de_315735_unfold_backward_elementwise_kernelILi128ELi8EZNS1_32_unfold_backward_internal_kernelIN3c108BFloat16EEEvRNS_14TensorIteratorEllllllEUliE_EEviT1_,@function
        .size           _ZN2at6native61_GLOBAL__N__2cc7adc6_23_UnfoldBackwardKernel_cu_75b981de_315735_unfold_backward_elementwise_kernelILi128ELi8EZNS1_32_unfold_backward_internal_kernelIN3c108BFloat16EEEvRNS_14TensorIteratorEllllllEUliE_EEviT1_,(.L_x_1724 - _ZN2at6native61_GLOBAL__N__2cc7adc6_23_UnfoldBackwardKernel_cu_75b981de_315735_unfold_backward_elementwise_kernelILi128ELi8EZNS1_32_unfold_backward_internal_kernelIN3c108BFloat16EEEvRNS_14TensorIteratorEllllllEUliE_EEviT1_)
        .other          _ZN2at6native61_GLOBAL__N__2cc7adc6_23_UnfoldBackwardKernel_cu_75b981de_315735_unfold_backward_elementwise_kernelILi128ELi8EZNS1_32_unfold_backward_internal_kernelIN3c108BFloat16EEEvRNS_14TensorIteratorEllllllEUliE_EEviT1_,@"STO_CUDA_ENTRY STV_DEFAULT"
_ZN2at6native61_GLOBAL__N__2cc7adc6_23_UnfoldBackwardKernel_cu_75b981de_315735_unfold_backward_elementwise_kernelILi128ELi8EZNS1_32_unfold_backward_internal_kernelIN3c108BFloat16EEEvRNS_14TensorIteratorEllllllEUliE_EEviT1_:
[----:B------:R-:W-:Y:S01]  /*0000*/  LDC R1, c[0x0][0x28] ;  /* 0x00000a00ff017b82 */ /* 0x000fe20000000800 */
[----:B------:R-:W0:Y:S01]  /*0010*/  S2R R8, SR_CTAID.X ;  /* 0x0000000000087919 */ /* 0x000e220000002500 */
[----:B------:R-:W-:Y:S01]  /*0020*/  ULDC UR4, c[0x0][0x210] ;  /* 0x0000840000047ab9 */ /* 0x000fe20000000800 */
[----:B------:R-:W-:Y:S01]  /*0030*/  ULDC.64 UR12, c[0x0][0x208] ;  /* 0x00008200000c7ab9 */ /* 0x000fe20000000a00 */
[----:B------:R-:W-:Y:S01]  /*0040*/  ULDC.64 UR14, c[0x0][0x498] ;  /* 0x00012600000e7ab9 */ /* 0x000fe20000000a00 */
[----:B------:R-:W0:Y:S01]  /*0050*/  S2R R9, SR_TID.X ;  /* 0x0000000000097919 */ /* 0x000e220000002100 */
[----:B------:R-:W-:Y:S01]  /*0060*/  BSSY B0, `(.L_x_0) ;  /* 0x0000271000007945 */ /* 0x000fe20003800000 */
[----:B0-----:R-:W-:-:S04]  /*0070*/  LEA R11, R8, R9, 0xa ;  /* 0x00000009080b7211 */ /* 0x001fc800078e50ff */
[----:B------:R-:W-:-:S13]  /*0080*/  ISETP.GE.AND P0, PT, R11, UR4, PT ;  /* 0x000000040b007c0c */ /* 0x000fda000bf06270 */
[----:B------:R-:W-:Y:S05]  /*0090*/  @P0 BRA `(.L_x_1) ;  /* 0x0000002400b40947 */ /* 0x000fea0003800000 */
[----:B------:R-:W0:Y:S01]  /*00a0*/  LDC R6, c[0x0][0x218] ;  /* 0x00008600ff067b82 */ /* 0x000e220000000800 */
[----:B------:R-:W-:Y:S01]  /*00b0*/  HFMA2.MMA R10, -RZ, RZ, 0, 0 ;  /* 0x00000000ff0a7435 */ /* 0x000fe200000001ff */
[----:B------:R-:W-:Y:S02]  /*00c0*/  IMAD.MOV.U32 R0, RZ, RZ, RZ ;  /* 0x000000ffff007224 */ /* 0x000fe400078e00ff */
[----:B------:R-:W-:Y:S01]  /*00d0*/  IMAD.MOV.U32 R17, RZ, RZ, RZ ;  /* 0x000000ffff117224 */ /* 0x000fe200078e00ff */
[----:B0-----:R-:W-:-:S13]  /*00e0*/  ISETP.NE.AND P0, PT, R6, RZ, PT ;  /* 0x000000ff0600720c */ /* 0x001fda0003f05270 */
[----:B------:R-:W-:Y:S05]  /*00f0*/  @!P0 BRA `(.L_x_2) ;  /* 0x00000014006c8947 */ /* 0x000fea0003800000 */
[----:B------:R-:W-:Y:S01]  /*0100*/  MOV R10, RZ ;  /* 0x000000ff000a7202 */ /* 0x000fe20000000f00 */
[----:B------:R-:W-:Y:S01]  /*0110*/  ULDC.64 UR4, c[0x0][0x220] ;  /* 0x0000880000047ab9 */ /* 0x000fe20000000a00 */
[----:B------:R-:W-:Y:S01]  /*0120*/  ISETP.NE.AND P0, PT, R6, 0x1, PT ;  /* 0x000000010600780c */ /* 0x000fe20003f05270 */
[----:B------:R-:W-:Y:S02]  /*0130*/  ULDC UR6, c[0x0][0x350] ;  /* 0x0000d40000067ab9 */ /* 0x000fe40000000800 */
[----:B------:R-:W-:Y:S01]  /*0140*/  IMAD.HI.U32 R2, R11, UR4, R10 ;  /* 0x000000040b027c27 */ /* 0x000fe2000f8e000a */
[----:B------:R-:W-:-:S04]  /*0150*/  ULDC UR4, c[0x0][0x21c] ;  /* 0x0000870000047ab9 */ /* 0x000fc80000000800 */
[----:B------:R-:W-:-:S05]  /*0160*/  SHF.R.U32.HI R3, RZ, UR5, R2 ;  /* 0x00000005ff037c19 */ /* 0x000fca0008011602 */
[----:B------:R-:W-:-:S04]  /*0170*/  IMAD.MOV R0, RZ, RZ, -R3 ;  /* 0x000000ffff007224 */ /* 0x000fc800078e0a03 */
[----:B------:R-:W-:Y:S01]  /*0180*/  IMAD R0, R0, UR4, R11 ;  /* 0x0000000400007c24 */ /* 0x000fe2000f8e020b */
[----:B------:R-:W-:-:S03]  /*0190*/  ULDC.64 UR4, c[0x0][0x348] ;  /* 0x0000d20000047ab9 */ /* 0x000fc60000000a00 */
[C---:B------:R-:W-:Y:S02]  /*01a0*/  IMAD R17, R0.reuse, UR4, RZ ;  /* 0x0000000400117c24 */ /* 0x040fe4000f8e02ff */
[C---:B------:R-:W-:Y:S02]  /*01b0*/  IMAD R10, R0.reuse, UR5, RZ ;  /* 0x00000005000a7c24 */ /* 0x040fe4000f8e02ff */
[----:B------:R-:W-:Y:S01]  /*01c0*/  IMAD R0, R0, UR6, RZ ;  /* 0x0000000600007c24 */ /* 0x000fe2000f8e02ff */
[----:B------:R-:W-:Y:S06]  /*01d0*/  @!P0 BRA `(.L_x_2) ;  /* 0x0000001400348947 */ /* 0x000fec0003800000 */
[----:B------:R-:W-:Y:S01]  /*01e0*/  MOV R2, RZ ;  /* 0x000000ff00027202 */ /* 0x000fe20000000f00 */
[----:B------:R-:W-:Y:S01]  /*01f0*/  ULDC.64 UR6, c[0x0][0x228] ;  /* 0x00008a0000067ab9 */ /* 0x000fe20000000a00 */
[----:B------:R-:W-:Y:S01]  /*0200*/  ULDC UR4, c[0x0][0x230] ;  /* 0x00008c0000047ab9 */ /* 0x000fe20000000800 */
[----:B------:R-:W-:Y:S02]  /*0210*/  ISETP.NE.AND P0, PT, R6, 0x2, PT ;  /* 0x000000020600780c */ /* 0x000fe40003f05270 */
[----:B------:R-:W-:-:S05]  /*0220*/  IMAD.HI.U32 R4, R3, UR7, R2 ;  /* 0x0000000703047c27 */ /* 0x000fca000f8e0002 */
[----:B------:R-:W-:Y:S01]  /*0230*/  SHF.R.U32.HI R5, RZ, UR4, R4 ;  /* 0x00000004ff057c19 */ /* 0x000fe20008011604 */
[----:B------:R-:W-:-:S04]  /*0240*/  ULDC UR4, c[0x0][0x354] ;  /* 0x0000d50000047ab9 */ /* 0x000fc80000000800 */
[----:B------:R-:W-:-:S04]  /*0250*/  IMAD.MOV R2, RZ, RZ, -R5 ;  /* 0x000000ffff027224 */ /* 0x000fc800078e0a05 */
[----:B------:R-:W-:Y:S01]  /*0260*/  IMAD R3, R2, UR6, R3 ;  /* 0x0000000602037c24 */ /* 0x000fe2000f8e0203 */
[----:B------:R-:W-:-:S03]  /*0270*/  ULDC.64 UR6, c[0x0][0x358] ;  /* 0x0000d60000067ab9 */ /* 0x000fc60000000a00 */
[C---:B------:R-:W-:Y:S02]  /*0280*/  IMAD R17, R3.reuse, UR4, R17 ;  /* 0x0000000403117c24 */ /* 0x040fe4000f8e0211 */
[C---:B------:R-:W-:Y:S02]  /*0290*/  IMAD R10, R3.reuse, UR6, R10 ;  /* 0x00000006030a7c24 */ /* 0x040fe4000f8e020a */
[----:B------:R-:W-:Y:S01]  /*02a0*/  IMAD R0, R3, UR7, R0 ;  /* 0x0000000703007c24 */ /* 0x000fe2000f8e0200 */
[----:B------:R-:W-:Y:S06]  /*02b0*/  @!P0 BRA `(.L_x_2) ;  /* 0x0000001000fc8947 */ /* 0x000fec0003800000 */
[----:B------:R-:W-:Y:S01]  /*02c0*/  HFMA2.MMA R4, -RZ, RZ, 0, 0 ;  /* 0x00000000ff047435 */ /* 0x000fe200000001ff */
[----:B------:R-:W-:Y:S01]  /*02d0*/  ULDC.64 UR4, c[0x0][0x238] ;  /* 0x00008e0000047ab9 */ /* 0x000fe20000000a00 */
[----:B------:R-:W-:Y:S01]  /*02e0*/  ISETP.NE.AND P0, PT, R6, 0x3, PT ;  /* 0x000000030600780c */ /* 0x000fe20003f05270 */
[----:B------:R-:W-:-:S07]  /*02f0*/  ULDC UR6, c[0x0][0x368] ;  /* 0x0000da0000067ab9 */ /* 0x000fce0000000800 */
[----:B------:R-:W-:Y:S01]  /*0300*/  IMAD.HI.U32 R2, R5, UR4, R4 ;  /* 0x0000000405027c27 */ /* 0x000fe2000f8e0004 */
[----:B------:R-:W-:-:S04]  /*0310*/  ULDC UR4, c[0x0][0x234] ;  /* 0x00008d0000047ab9 */ /* 0x000fc80000000800 */
[----:B------:R-:W-:-:S05]  /*0320*/  SHF.R.U32.HI R3, RZ, UR5, R2 ;  /* 0x00000005ff037c19 */ /* 0x000fca0008011602 */
[----:B------:R-:W-:-:S04]  /*0330*/  IMAD.MOV R4, RZ, RZ, -R3 ;  /* 0x000000ffff047224 */ /* 0x000fc800078e0a03 */
[----:B------:R-:W-:Y:S01]  /*0340*/  IMAD R5, R4, UR4, R5 ;  /* 0x0000000404057c24 */ /* 0x000fe2000f8e0205 */
[----:B------:R-:W-:-:S03]  /*0350*/  ULDC.64 UR4, c[0x0][0x360] ;  /* 0x0000d80000047ab9 */ /* 0x000fc60000000a00 */
[C---:B------:R-:W-:Y:S02]  /*0360*/  IMAD R17, R5.reuse, UR4, R17 ;  /* 0x0000000405117c24 */ /* 0x040fe4000f8e0211 */
[C---:B------:R-:W-:Y:S02]  /*0370*/  IMAD R10, R5.reuse, UR5, R10 ;  /* 0x00000005050a7c24 */ /* 0x040fe4000f8e020a */
[----:B------:R-:W-:Y:S01]  /*0380*/  IMAD R0, R5, UR6, R0 ;  /* 0x0000000605007c24 */ /* 0x000fe2000f8e0200 */
        /* <DEDUP_REMOVED lines=31> */
[----:B------:R-:W-:Y:S01]  /*0580*/  ULDC UR4, c[0x0][0x260] ;  /* 0x0000980000047ab9 */ /* 0x000fe20000000800 */
[----:B------:R-:W-:-:S07]  /*0590*/  ISETP.NE.AND P0, PT, R6, 0x6, PT ;  /* 0x000000060600780c */ /* 0x000fce0003f05270 */
        /* <DEDUP_REMOVED lines=248> */
[----:B------:R-:W-:Y:S01]  /*1520*/  ISETP.NE.AND P0, PT, R6, 0x18, PT ;  /* 0x000000180600780c */ /* 0x000fe20003f05270 */
[----:B------:R-:W-:Y:S01]  /*1530*/  HFMA2.MMA R2, -RZ, RZ, 0, 0 ;  /* 0x00000000ff027435 */ /* 0x000fe200000001ff */
[----:B------:R-:W-:Y:S01]  /*1540*/  ULDC.64 UR6, c[0x0][0x330] ;  /* 0x0000cc0000067ab9 */ /* 0x000fe20000000a00 */
[----:B------:R-:W-:-:S08]  /*1550*/  ULDC UR4, c[0x0][0x338] ;  /* 0x0000ce0000047ab9 */ /* 0x000fd00000000800 */
[----:B------:R-:W-:Y:S02]  /*1560*/  IMAD.HI.U32 R6, R3, UR7, R2 ;  /* 0x0000000703067c27 */ /* 0x000fe4000f8e0002 */
[----:B------:R-:W0:Y:S03]  /*1570*/  @P0 LDC.64 R12, c[0x0][0x340] ;  /* 0x0000d000ff0c0b82 */ /* 0x000e260000000a00 */
[----:B------:R-:W-:Y:S01]  /*1580*/  SHF.R.U32.HI R7, RZ, UR4, R6 ;  /* 0x00000004ff077c19 */ /* 0x000fe20008011606 */
[----:B------:R-:W-:Y:S01]  /*1590*/  @P0 IMAD.MOV.U32 R6, RZ, RZ, RZ ;  /* 0x000000ffff060224 */ /* 0x000fe200078e00ff */
[----:B------:R-:W-:Y:S02]  /*15a0*/  ULDC UR4, c[0x0][0x45c] ;  /* 0x0001170000047ab9 */ /* 0x000fe40000000800 */
[----:B------:R-:W-:Y:S01]  /*15b0*/  IADD3 R11, -R7, RZ, RZ ;  /* 0x000000ff070b7210 */ /* 0x000fe20007ffe1ff */
[----:B------:R-:W1:Y:S04]  /*15c0*/  @P0 LDC R15, c[0x0][0x33c] ;  /* 0x0000cf00ff0f0b82 */ /* 0x000e680000000800 */
[----:B------:R-:W-:Y:S01]  /*15d0*/  IMAD R3, R11, UR6, R3 ;  /* 0x000000060b037c24 */ /* 0x000fe2000f8e0203 */
[----:B------:R-:W-:-:S03]  /*15e0*/  ULDC.64 UR6, c[0x0][0x460] ;  /* 0x0001180000067ab9 */ /* 0x000fc60000000a00 */
[----:B------:R-:W2:Y:S01]  /*15f0*/  @P0 LDC.64 R4, c[0x0][0x468] ;  /* 0x00011a00ff040b82 */ /* 0x000ea20000000a00 */
[C---:B------:R-:W-:Y:S02]  /*1600*/  IMAD R17, R3.reuse, UR4, R17 ;  /* 0x0000000403117c24 */ /* 0x040fe4000f8e0211 */
[C---:B------:R-:W-:Y:S02]  /*1610*/  IMAD R10, R3.reuse, UR6, R10 ;  /* 0x00000006030a7c24 */ /* 0x040fe4000f8e020a */
[----:B------:R-:W-:-:S03]  /*1620*/  IMAD R0, R3, UR7, R0 ;  /* 0x0000000703007c24 */ /* 0x000fc6000f8e0200 */
[----:B------:R-:W3:Y:S01]  /*1630*/  @P0 LDC R14, c[0x0][0x470] ;  /* 0x00011c00ff0e0b82 */ /* 0x000ee20000000800 */
[----:B0-----:R-:W-:-:S05]  /*1640*/  @P0 IMAD.HI.U32 R2, R7, R12, R6 ;  /* 0x0000000c07020227 */ /* 0x001fca00078e0006 */
[----:B------:R-:W-:-:S05]  /*1650*/  @P0 SHF.R.U32.HI R2, RZ, R13, R2 ;  /* 0x0000000dff020219 */ /* 0x000fca0000011602 */
[----:B------:R-:W-:-:S04]  /*1660*/  @P0 IMAD.MOV R6, RZ, RZ, -R2 ;  /* 0x000000ffff060224 */ /* 0x000fc800078e0a02 */
[----:B-1----:R-:W-:-:S04]  /*1670*/  @P0 IMAD R7, R6, R15, R7 ;  /* 0x0000000f06070224 */ /* 0x002fc800078e0207 */
[C---:B--2---:R-:W-:Y:S02]  /*1680*/  @P0 IMAD R17, R7.reuse, R4, R17 ;  /* 0x0000000407110224 */ /* 0x044fe400078e0211 */
[C---:B------:R-:W-:Y:S02]  /*1690*/  @P0 IMAD R10, R7.reuse, R5, R10 ;  /* 0x00000005070a0224 */ /* 0x040fe400078e020a */
[----:B---3--:R-:W-:-:S07]  /*16a0*/  @P0 IMAD R0, R7, R14, R0 ;  /* 0x0000000e07000224 */ /* 0x008fce00078e0200 */
.L_x_2:
[----:B------:R-:W-:Y:S01]  /*16b0*/  ULDC.64 UR4, c[0x0][0x488] ;  /* 0x0001220000047ab9 */ /* 0x000fe20000000a00 */
[----:B------:R-:W0:Y:S01]  /*16c0*/  LDC.64 R2, c[0x0][0x490] ;  /* 0x00012400ff027b82 */ /* 0x000e220000000a00 */
[----:B------:R-:W-:-:S04]  /*16d0*/  IADD3 R14, P0, R0, UR4, RZ ;  /* 0x00000004000e7c10 */ /* 0x000fc8000ff1e0ff */
[----:B------:R-:W-:Y:S01]  /*16e0*/  IADD3.X R15, RZ, UR5, RZ, P0, !PT ;  /* 0x00000005ff0f7c10 */ /* 0x000fe200087fe4ff */
[----:B------:R-:W-:-:S05]  /*16f0*/  ULDC.64 UR4, c[0x0][0x478] ;  /* 0x00011e0000047ab9 */ /* 0x000fca0000000a00 */
[----:B------:R-:W0:Y:S01]  /*1700*/  LDG.E.64.CONSTANT R14, desc[UR12][R14.64] ;  /* 0x0000000c0e0e7981 */ /* 0x000e22000c1e9b00 */
[----:B------:R-:W-:Y:S01]  /*1710*/  IADD3 R16, P1, R17, UR4, RZ ;  /* 0x0000000411107c10 */ /* 0x000fe2000ff3e0ff */
[----:B------:R-:W-:Y:S04]  /*1720*/  BSSY B1, `(.L_x_3) ;  /* 0x0000023000017945 */ /* 0x000fe80003800000 */
[----:B------:R-:W-:Y:S01]  /*1730*/  IMAD.X R17, RZ, RZ, UR5, P1 ;  /* 0x00000005ff117e24 */ /* 0x000fe200088e06ff */
[----:B0-----:R-:W-:-:S04]  /*1740*/  ISETP.GT.U32.AND P0, PT, R14, R2, PT ;  /* 0x000000020e00720c */ /* 0x001fc80003f04070 */
[----:B------:R-:W-:-:S13]  /*1750*/  ISETP.GT.AND.EX P0, PT, R15, R3, PT, P0 ;  /* 0x000000030f00720c */ /* 0x000fda0003f04300 */
[----:B------:R-:W-:Y:S01]  /*1760*/  @!P0 CS2R R4, SRZ ;  /* 0x0000000000048805 */ /* 0x000fe2000001ff00 */
[----:B------:R-:W-:Y:S06]  /*1770*/  @!P0 BRA `(.L_x_4) ;  /* 0x0000000000748947 */ /* 0x000fec0003800000 */
[----:B------:R-:W-:Y:S01]  /*1780*/  IADD3 R7, P0, R14, -R2, RZ ;  /* 0x800000020e077210 */ /* 0x000fe20007f1e0ff */
[----:B------:R-:W-:-:S03]  /*1790*/  ULDC UR4, c[0x0][0x49c] ;  /* 0x0001270000047ab9 */ /* 0x000fc60000000800 */
[----:B------:R-:W-:-:S04]  /*17a0*/  IADD3.X R2, R15, ~R3, RZ, P0, !PT ;  /* 0x800000030f027210 */ /* 0x000fc800007fe4ff */
[----:B------:R-:W-:-:S04]  /*17b0*/  LOP3.LUT R0, R2, UR4, RZ, 0xfc, !PT ;  /* 0x0000000402007c12 */ /* 0x000fc8000f8efcff */
[----:B------:R-:W-:-:S13]  /*17c0*/  ISETP.NE.U32.AND P0, PT, R0, RZ, PT ;  /* 0x000000ff0000720c */ /* 0x000fda0003f05070 */
[----:B------:R-:W-:Y:S05]  /*17d0*/  @!P0 BRA `(.L_x_5) ;  /* 0x00000000000c8947 */ /* 0x000fea0003800000 */
[----:B------:R-:W-:-:S07]  /*17e0*/  MOV R0, 0x1800 ;  /* 0x0000180000007802 */ /* 0x000fce0000000f00 */
[----:B------:R-:W-:Y:S05]  /*17f0*/  CALL.REL.NOINC `($__internal_0_$__cuda_sm20_div_s64) ;  /* 0x0000012000287944 */ /* 0x000fea0003c00000 */
[----:B------:R-:W-:Y:S05]  /*1800*/  BRA `(.L_x_4) ;  /* 0x0000000000507947 */ /* 0x000fea0003800000 */
.L_x_5:
[----:B------:R-:W-:Y:S02]  /*1810*/  ULDC UR4, c[0x0][0x498] ;  /* 0x0001260000047ab9 */ /* 0x000fe40000000800 */
[----:B------:R-:W0:Y:S01]  /*1820*/  I2F.U32.RP R0, UR4 ;  /* 0x0000000400007d06 */ /* 0x000e220008209000 */
[----:B------:R-:W-:-:S07]  /*1830*/  ISETP.NE.U32.AND P2, PT, RZ, UR4, PT ;  /* 0x00000004ff007c0c */ /* 0x000fce000bf45070 */
[----:B0-----:R-:W0:Y:S02]  /*1840*/  MUFU.RCP R0, R0 ;  /* 0x0000000000007308 */ /* 0x001e240000001000 */
[----:B0-----:R-:W-:-:S06]  /*1850*/  VIADD R2, R0, 0xffffffe ;  /* 0x0ffffffe00027836 */ /* 0x001fcc0000000000 */
[----:B------:R0:W1:Y:S02]  /*1860*/  F2I.FTZ.U32.TRUNC.NTZ R3, R2 ;  /* 0x0000000200037305 */ /* 0x000064000021f000 */
[----:B0-----:R-:W-:Y:S01]  /*1870*/  IMAD.MOV.U32 R2, RZ, RZ, RZ ;  /* 0x000000ffff027224 */ /* 0x001fe200078e00ff */
[----:B-1----:R-:W-:-:S05]  /*1880*/  IADD3 R5, RZ, -R3, RZ ;  /* 0x80000003ff057210 */ /* 0x002fca0007ffe0ff */
[----:B------:R-:W-:-:S04]  /*1890*/  IMAD R5, R5, UR4, RZ ;  /* 0x0000000405057c24 */ /* 0x000fc8000f8e02ff */
[----:B------:R-:W-:Y:S01]  /*18a0*/  IMAD.HI.U32 R3, R3, R5, R2 ;  /* 0x0000000503037227 */ /* 0x000fe200078e0002 */
[----:B------:R-:W-:-:S05]  /*18b0*/  MOV R5, RZ ;  /* 0x000000ff00057202 */ /* 0x000fca0000000f00 */
[----:B------:R-:W-:-:S05]  /*18c0*/  IMAD.HI.U32 R4, R3, R7, RZ ;  /* 0x0000000703047227 */ /* 0x000fca00078e00ff */
[----:B------:R-:W-:-:S05]  /*18d0*/  IADD3 R3, -R4, RZ, RZ ;  /* 0x000000ff04037210 */ /* 0x000fca0007ffe1ff */
[----:B------:R-:W-:-:S05]  /*18e0*/  IMAD R3, R3, UR4, R7 ;  /* 0x0000000403037c24 */ /* 0x000fca000f8e0207 */
[----:B------:R-:W-:-:S13]  /*18f0*/  ISETP.GE.U32.AND P0, PT, R3, UR4, PT ;  /* 0x0000000403007c0c */ /* 0x000fda000bf06070 */
[----:B------:R-:W-:Y:S01]  /*1900*/  @P0 VIADD R3, R3, -UR4 ;  /* 0x8000000403030c36 */ /* 0x000fe20008000000 */
[----:B------:R-:W-:-:S04]  /*1910*/  @P0 IADD3 R4, R4, 0x1, RZ ;  /* 0x0000000104040810 */ /* 0x000fc80007ffe0ff */
[----:B------:R-:W-:-:S13]  /*1920*/  ISETP.GE.U32.AND P1, PT, R3, UR4, PT ;  /* 0x0000000403007c0c */ /* 0x000fda000bf26070 */
[----:B------:R-:W-:Y:S01]  /*1930*/  @P1 VIADD R4, R4, 0x1 ;  /* 0x0000000104041836 */ /* 0x000fe20000000000 */
[----:B------:R-:W-:-:S07]  /*1940*/  @!P2 LOP3.LUT R4, RZ, UR4, RZ, 0x33, !PT ;  /* 0x00000004ff04ac12 */ /* 0x000fce000f8e33ff */
.L_x_4:
[----:B------:R-:W-:Y:S05]  /*1950*/  BSYNC B1 ;  /* 0x0000000000017941 */ /* 0x000fea0003800000 */
.L_x_3:
[----:B------:R-:W0:Y:S01]  /*1960*/  LDC.64 R2, c[0x0][0x498] ;  /* 0x00012600ff027b82 */ /* 0x000e220000000a00 */
[----:B------:R-:W-:Y:S01]  /*1970*/  ULDC.64 UR4, c[0x0][0x490] ;  /* 0x0001240000047ab9 */ /* 0x000fe20000000a00 */
[----:B------:R-:W-:Y:S01]  /*1980*/  BSSY B1, `(.L_x_6) ;  /* 0x0000029000017945 */ /* 0x000fe20003800000 */
[-C--:B0-----:R-:W-:Y:S02]  /*1990*/  IMAD R0, R5, R2.reuse, RZ ;  /* 0x0000000205007224 */ /* 0x081fe400078e02ff */
[----:B------:R-:W-:-:S04]  /*19a0*/  IMAD.WIDE.U32 R6, R4, R2, RZ ;  /* 0x0000000204067225 */ /* 0x000fc800078e00ff */
[-C--:B------:R-:W-:Y:S01]  /*19b0*/  IMAD R13, R4, R3.reuse, R0 ;  /* 0x00000003040d7224 */ /* 0x080fe200078e0200 */
[----:B------:R-:W-:Y:S02]  /*19c0*/  IADD3 R11, P1, R6, UR4, RZ ;  /* 0x00000004060b7c10 */ /* 0x000fe4000ff3e0ff */
[----:B------:R-:W-:Y:S01]  /*19d0*/  LOP3.LUT R3, R15, R3, RZ, 0xfc, !PT ;  /* 0x000000030f037212 */ /* 0x000fe200078efcff */
[----:B------:R-:W-:Y:S01]  /*19e0*/  IMAD.IADD R13, R7, 0x1, R13 ;  /* 0x00000001070d7824 */ /* 0x000fe200078e020d */
[----:B------:R-:W-:-:S04]  /*19f0*/  ISETP.GE.U32.AND P0, PT, R14, R11, PT ;  /* 0x0000000b0e00720c */ /* 0x000fc80003f06070 */
[----:B------:R-:W-:Y:S02]  /*1a00*/  IADD3.X R7, R13, UR5, RZ, P1, !PT ;  /* 0x000000050d077c10 */ /* 0x000fe40008ffe4ff */
[----:B------:R-:W-:Y:S02]  /*1a10*/  ISETP.GT.U32.AND P1, PT, R6, R14, PT ;  /* 0x0000000e0600720c */ /* 0x000fe40003f24070 */
[----:B------:R-:W-:-:S04]  /*1a20*/  ISETP.GE.AND.EX P0, PT, R15, R7, PT, P0 ;  /* 0x000000070f00720c */ /* 0x000fc80003f06300 */
[----:B------:R-:W-:-:S04]  /*1a30*/  ISETP.GT.OR.EX P0, PT, R13, R15, P0, P1 ;  /* 0x0000000f0d00720c */ /* 0x000fc80000704710 */
[----:B------:R-:W-:Y:S02]  /*1a40*/  SEL R11, RZ, 0x1, !P0 ;  /* 0x00000001ff0b7807 */ /* 0x000fe40004000000 */
[----:B------:R-:W-:Y:S02]  /*1a50*/  ISETP.NE.U32.AND P0, PT, R3, RZ, PT ;  /* 0x000000ff0300720c */ /* 0x000fe40003f05070 */
[----:B------:R-:W-:-:S04]  /*1a60*/  IADD3 R11, P1, R4, R11, RZ ;  /* 0x0000000b040b7210 */ /* 0x000fc80007f3e0ff */
[----:B------:R-:W-:-:S07]  /*1a70*/  IADD3.X R12, RZ, R5, RZ, P1, !PT ;  /* 0x00000005ff0c7210 */ /* 0x000fce0000ffe4ff */
[----:B------:R-:W-:Y:S05]  /*1a80*/  @!P0 BRA `(.L_x_7) ;  /* 0x0000000000148947 */ /* 0x000fea0003800000 */
[----:B------:R-:W-:Y:S01]  /*1a90*/  IMAD.MOV.U32 R7, RZ, RZ, R14 ;  /* 0x000000ffff077224 */ /* 0x000fe200078e000e */
[----:B------:R-:W-:Y:S02]  /*1aa0*/  MOV R2, R15 ;  /* 0x0000000f00027202 */ /* 0x000fe40000000f00 */
[----:B------:R-:W-:-:S07]  /*1ab0*/  MOV R0, 0x1ad0 ;  /* 0x00001ad000007802 */ /* 0x000fce0000000f00 */
[----:B------:R-:W-:Y:S05]  /*1ac0*/  CALL.REL.NOINC `($__internal_0_$__cuda_sm20_div_s64) ;  /* 0x0000011c00747944 */ /* 0x000fea0003c00000 */
[----:B------:R-:W-:Y:S05]  /*1ad0*/  BRA `(.L_x_8) ;  /* 0x00000000004c7947 */ /* 0x000fea0003800000 */
.L_x_7:
[----:B------:R-:W0:Y:S01]  /*1ae0*/  I2F.U32.RP R0, R2 ;  /* 0x0000000200007306 */ /* 0x000e220000209000 */
[----:B------:R-:W-:Y:S01]  /*1af0*/  IMAD.MOV.U32 R4, RZ, RZ, RZ ;  /* 0x000000ffff047224 */ /* 0x000fe200078e00ff */
[----:B------:R-:W-:-:S06]  /*1b00*/  ISETP.NE.U32.AND P2, PT, R2, RZ, PT ;  /* 0x000000ff0200720c */ /* 0x000fcc0003f45070 */
[----:B0-----:R-:W0:Y:S02]  /*1b10*/  MUFU.RCP R0, R0 ;  /* 0x0000000000007308 */ /* 0x001e240000001000 */
[----:B0-----:R-:W-:-:S06]  /*1b20*/  VIADD R5, R0, 0xffffffe ;  /* 0x0ffffffe00057836 */ /* 0x001fcc0000000000 */
[----:B------:R-:W0:Y:S02]  /*1b30*/  F2I.FTZ.U32.TRUNC.NTZ R5, R5 ;  /* 0x0000000500057305 */ /* 0x000e24000021f000 */
[----:B0-----:R-:W-:-:S05]  /*1b40*/  IADD3 R3, RZ, -R5, RZ ;  /* 0x80000005ff037210 */ /* 0x001fca0007ffe0ff */
[----:B------:R-:W-:-:S04]  /*1b50*/  IMAD R3, R3, R2, RZ ;  /* 0x0000000203037224 */ /* 0x000fc800078e02ff */
[----:B------:R-:W-:Y:S01]  /*1b60*/  IMAD.HI.U32 R3, R5, R3, R4 ;  /* 0x0000000305037227 */ /* 0x000fe200078e0004 */
[----:B------:R-:W-:-:S05]  /*1b70*/  HFMA2.MMA R5, -RZ, RZ, 0, 0 ;  /* 0x00000000ff057435 */ /* 0x000fca00000001ff */
[----:B------:R-:W-:-:S05]  /*1b80*/  IMAD.HI.U32 R4, R3, R14, RZ ;  /* 0x0000000e03047227 */ /* 0x000fca00078e00ff */
[----:B------:R-:W-:-:S05]  /*1b90*/  IADD3 R3, -R4, RZ, RZ ;  /* 0x000000ff04037210 */ /* 0x000fca0007ffe1ff */
[----:B------:R-:W-:-:S05]  /*1ba0*/  IMAD R3, R2, R3, R14 ;  /* 0x0000000302037224 */ /* 0x000fca00078e020e */
[----:B------:R-:W-:-:S13]  /*1bb0*/  ISETP.GE.U32.AND P0, PT, R3, R2, PT ;  /* 0x000000020300720c */ /* 0x000fda0003f06070 */
[----:B------:R-:W-:Y:S01]  /*1bc0*/  @P0 IMAD.IADD R3, R3, 0x1, -R2 ;  /* 0x0000000103030824 */ /* 0x000fe200078e0a02 */
[----:B------:R-:W-:-:S04]  /*1bd0*/  @P0 IADD3 R4, R4, 0x1, RZ ;  /* 0x0000000104040810 */ /* 0x000fc80007ffe0ff */
[----:B------:R-:W-:-:S13]  /*1be0*/  ISETP.GE.U32.AND P1, PT, R3, R2, PT ;  /* 0x000000020300720c */ /* 0x000fda0003f26070 */
[----:B------:R-:W-:Y:S01]  /*1bf0*/  @P1 VIADD R4, R4, 0x1 ;  /* 0x0000000104041836 */ /* 0x000fe20000000000 */
[----:B------:R-:W-:-:S07]  /*1c00*/  @!P2 LOP3.LUT R4, RZ, R2, RZ, 0x33, !PT ;  /* 0x00000002ff04a212 */ /* 0x000fce00078e33ff */
.L_x_8:
[----:B------:R-:W-:Y:S05]  /*1c10*/  BSYNC B1 ;  /* 0x0000000000017941 */ /* 0x000fea0003800000 */
.L_x_6:
[----:B------:R-:W-:Y:S01]  /*1c20*/  ULDC.64 UR4, c[0x0][0x4a0] ;  /* 0x0001280000047ab9 */ /* 0x000fe20000000a00 */
[----:B------:R-:W-:Y:S01]  /*1c30*/  BSSY B1, `(.L_x_9) ;  /* 0x00000b1000017945 */ /* 0x000fe20003800000 */
[----:B------:R-:W-:Y:S01]  /*1c40*/  ISETP.GE.U32.AND P0, PT, R4, UR4, PT ;  /* 0x0000000404007c0c */ /* 0x000fe2000bf06070 */
[----:B------:R-:W-:-:S03]  /*1c50*/  UIADD3 UR4, UP0, UR4, -0x1, URZ ;  /* 0xffffffff04047890 */ /* 0x000fc6000ff1e03f */
[----:B------:R-:W-:Y:S01]  /*1c60*/  ISETP.GE.AND.EX P0, PT, R5, UR5, PT, P0 ;  /* 0x0000000505007c0c */ /* 0x000fe2000bf06300 */
[----:B------:R-:W-:-:S03]  /*1c70*/  UIADD3.X UR5, UR5, -0x1, URZ, UP0, !UPT ;  /* 0xffffffff05057890 */ /* 0x000fc600087fe43f */
[----:B------:R-:W-:-:S03]  /*1c80*/  SEL R0, R4, UR4, !P0 ;  /* 0x0000000404007c07 */ /* 0x000fc6000c000000 */
[----:B------:R-:W-:Y:S02]  /*1c90*/  SEL R13, R5, UR5, !P0 ;  /* 0x00000005050d7c07 */ /* 0x000fe4000c000000 */
[----:B------:R-:W-:-:S04]  /*1ca0*/  ISETP.GT.U32.AND P0, PT, R11, R0, PT ;  /* 0x000000000b00720c */ /* 0x000fc80003f04070 */
[----:B------:R-:W-:-:S13]  /*1cb0*/  ISETP.GT.AND.EX P0, PT, R12, R13, PT, P0 ;  /* 0x0000000d0c00720c */ /* 0x000fda0003f04300 */
[----:B------:R-:W-:Y:S05]  /*1cc0*/  @P0 BRA `(.L_x_10) ;  /* 0x00000008009c0947 */ /* 0x000fea0003800000 */
[-C--:B------:R-:W-:Y:S01]  /*1cd0*/  ISETP.GT.U32.AND P0, PT, R0, R11.reuse, PT ;  /* 0x0000000b0000720c */ /* 0x080fe20003f04070 */
[----:B------:R-:W-:Y:S01]  /*1ce0*/  BSSY B2, `(.L_x_11) ;  /* 0x000005d000027945 */ /* 0x000fe20003800000 */
[----:B------:R-:W-:Y:S01]  /*1cf0*/  MOV R27, R11 ;  /* 0x0000000b001b7202 */ /* 0x000fe20000000f00 */
[----:B------:R-:W-:Y:S01]  /*1d00*/  IMAD.MOV.U32 R23, RZ, RZ, R12 ;  /* 0x000000ffff177224 */ /* 0x000fe200078e000c */
[----:B------:R-:W-:-:S04]  /*1d10*/  ISETP.GT.AND.EX P0, PT, R13, R12, PT, P0 ;  /* 0x0000000c0d00720c */ /* 0x000fc80003f04300 */
[-C--:B------:R-:W-:Y:S02]  /*1d20*/  SEL R2, R0, R11.reuse, P0 ;  /* 0x0000000b00027207 */ /* 0x080fe40000000000 */
[----:B------:R-:W-:Y:S02]  /*1d30*/  SEL R3, R13, R12, P0 ;  /* 0x0000000c0d037207 */ /* 0x000fe40000000000 */
[----:B------:R-:W-:Y:S02]  /*1d40*/  IADD3 R22, -R11, 0x1, R2 ;  /* 0x000000010b167810 */ /* 0x000fe40007ffe102 */
[----:B------:R-:W-:Y:S02]  /*1d50*/  IADD3 R2, P2, R2, -R11, RZ ;  /* 0x8000000b02027210 */ /* 0x000fe40007f5e0ff */
[----:B------:R-:W-:Y:S02]  /*1d60*/  LOP3.LUT R22, R22, 0x3, RZ, 0xc0, !PT ;  /* 0x0000000316167812 */ /* 0x000fe400078ec0ff */
[----:B------:R-:W-:Y:S01]  /*1d70*/  ISETP.GE.U32.AND P0, PT, R2, 0x3, PT ;  /* 0x000000030200780c */ /* 0x000fe20003f06070 */
[----:B------:R-:W-:Y:S01]  /*1d80*/  IMAD.X R2, R3, 0x1, ~R12, P2 ;  /* 0x0000000103027824 */ /* 0x000fe200010e0e0c */
[----:B------:R-:W-:-:S04]  /*1d90*/  ISETP.NE.U32.AND P1, PT, R22, RZ, PT ;  /* 0x000000ff1600720c */ /* 0x000fc80003f25070 */
[----:B------:R-:W-:Y:S02]  /*1da0*/  ISETP.NE.AND.EX P1, PT, RZ, RZ, PT, P1 ;  /* 0x000000ffff00720c */ /* 0x000fe40003f25310 */
[----:B------:R-:W-:-:S11]  /*1db0*/  ISETP.GE.U32.AND.EX P0, PT, R2, RZ, PT, P0 ;  /* 0x000000ff0200720c */ /* 0x000fd60003f06100 */
[----:B------:R-:W-:Y:S05]  /*1dc0*/  @!P1 BRA `(.L_x_12) ;  /* 0x0000000400389947 */ /* 0x000fea0003800000 */
[----:B------:R-:W0:Y:S01]  /*1dd0*/  LDC.64 R2, c[0x0][0x498] ;  /* 0x00012600ff027b82 */ /* 0x000e220000000a00 */
[----:B------:R-:W-:Y:S01]  /*1de0*/  IADD3 R19, P1, RZ, -R11, RZ ;  /* 0x8000000bff137210 */ /* 0x000fe20007f3e0ff */
[----:B------:R-:W-:-:S03]  /*1df0*/  ULDC.64 UR4, c[0x0][0x480] ;  /* 0x0001200000047ab9 */ /* 0x000fc60000000a00 */
[----:B------:R-:W-:Y:S02]  /*1e00*/  IADD3.X R21, RZ, ~R12, RZ, P1, !PT ;  /* 0x8000000cff157210 */ /* 0x000fe40000ffe4ff */
[----:B------:R-:W-:Y:S01]  /*1e10*/  IADD3 R25, P1, R10, UR4, RZ ;  /* 0x000000040a197c10 */ /* 0x000fe2000ff3e0ff */
[----:B------:R-:W1:Y:S03]  /*1e20*/  LDC.64 R4, c[0x0][0x4a8] ;  /* 0x00012a00ff047b82 */ /* 0x000e660000000a00 */
[----:B------:R-:W-:-:S05]  /*1e30*/  IADD3.X R26, RZ, UR5, RZ, P1, !PT ;  /* 0x00000005ff1a7c10 */ /* 0x000fca0008ffe4ff */
[----:B------:R-:W2:Y:S01]  /*1e40*/  LDC.64 R6, c[0x0][0x4b0] ;  /* 0x00012c00ff067b82 */ /* 0x000ea20000000a00 */
[----:B0-----:R-:W-:-:S04]  /*1e50*/  IMAD R18, R21, R2, RZ ;  /* 0x0000000215127224 */ /* 0x001fc800078e02ff */
[C---:B------:R-:W-:Y:S02]  /*1e60*/  IMAD R23, R19.reuse, R3, R18 ;  /* 0x0000000313177224 */ /* 0x040fe400078e0212 */
[----:B------:R-:W-:-:S04]  /*1e70*/  IMAD.WIDE.U32 R18, R19, R2, R14 ;  /* 0x0000000213127225 */ /* 0x000fc800078e000e */
[-C--:B-1----:R-:W-:Y:S02]  /*1e80*/  IMAD R24, R12, R4.reuse, RZ ;  /* 0x000000040c187224 */ /* 0x082fe400078e02ff */
[----:B------:R-:W-:-:S04]  /*1e90*/  IMAD.WIDE.U32 R20, R11, R4, RZ ;  /* 0x000000040b147225 */ /* 0x000fc800078e00ff */
[----:B------:R-:W-:Y:S02]  /*1ea0*/  IMAD R29, R11, R5, R24 ;  /* 0x000000050b1d7224 */ /* 0x000fe400078e0218 */
[----:B------:R-:W-:Y:S02]  /*1eb0*/  IMAD.IADD R19, R19, 0x1, R23 ;  /* 0x0000000113137824 */ /* 0x000fe400078e0217 */
[----:B------:R-:W-:Y:S01]  /*1ec0*/  IMAD.MOV.U32 R28, RZ, RZ, R20 ;  /* 0x000000ffff1c7224 */ /* 0x000fe200078e0014 */
[----:B------:R-:W-:Y:S01]  /*1ed0*/  IADD3 R29, R21, R29, RZ ;  /* 0x0000001d151d7210 */ /* 0x000fe20007ffe0ff */
[-C--:B--2---:R-:W-:Y:S01]  /*1ee0*/  IMAD R19, R19, R6.reuse, RZ ;  /* 0x0000000613137224 */ /* 0x084fe200078e02ff */
[----:B------:R-:W2:Y:S01]  /*1ef0*/  LDG.E.U16 R23, desc[UR12][R16.64] ;  /* 0x0000000c10177981 */ /* 0x000ea2000c1e1500 */
[----:B------:R-:W-:-:S04]  /*1f00*/  IMAD.WIDE.U32 R30, R18, R6, R28 ;  /* 0x00000006121e7225 */ /* 0x000fc800078e001c */
[----:B------:R-:W-:Y:S01]  /*1f10*/  IMAD R19, R18, R7, R19 ;  /* 0x0000000712137224 */ /* 0x000fe200078e0213 */
[----:B------:R-:W-:-:S03]  /*1f20*/  LEA R18, P1, R30, R25, 0x1 ;  /* 0x000000191e127211 */ /* 0x000fc600078208ff */
[----:B------:R-:W-:-:S05]  /*1f30*/  IMAD.IADD R19, R31, 0x1, R19 ;  /* 0x000000011f137824 */ /* 0x000fca00078e0213 */
[----:B------:R-:W-:-:S05]  /*1f40*/  LEA.HI.X R19, R30, R26, R19, 0x1, P1 ;  /* 0x0000001a1e137211 */ /* 0x000fca00008f0c13 */
[----:B------:R-:W3:Y:S01]  /*1f50*/  LDG.E.U16.CONSTANT R18, desc[UR12][R18.64] ;  /* 0x0000000c12127981 */ /* 0x000ee2000c1e9500 */
[----:B------:R-:W-:-:S04]  /*1f60*/  ISETP.NE.U32.AND P1, PT, R22, 0x1, PT ;  /* 0x000000011600780c */ /* 0x000fc80003f25070 */
[----:B------:R-:W-:Y:S02]  /*1f70*/  ISETP.NE.AND.EX P1, PT, RZ, RZ, PT, P1 ;  /* 0x000000ffff00720c */ /* 0x000fe40003f25310 */
[----:B------:R-:W-:Y:S02]  /*1f80*/  IADD3 R27, P2, R11, 0x1, RZ ;  /* 0x000000010b1b7810 */ /* 0x000fe40007f5e0ff */
[----:B--2---:R-:W-:Y:S01]  /*1f90*/  SHF.L.U32 R23, R23, 0x10, RZ ;  /* 0x0000001017177819 */ /* 0x004fe200000006ff */
[----:B---3--:R-:W-:-:S04]  /*1fa0*/  IMAD.U32 R24, R18, 0x10000, RZ ;  /* 0x0001000012187824 */ /* 0x008fc800078e00ff */
[----:B------:R-:W-:-:S06]  /*1fb0*/  FADD.FTZ R24, R23, R24 ;  /* 0x0000001817187221 */ /* 0x000fcc0000010000 */
[----:B------:R-:W0:Y:S02]  /*1fc0*/  F2F.BF16.F32 R24, R24 ;  /* 0x0000001800187304 */ /* 0x000e240000202000 */
[----:B0-----:R0:W-:Y:S01]  /*1fd0*/  STG.E.U16 desc[UR12][R16.64], R24 ;  /* 0x0000001810007986 */ /* 0x0011e2000c10150c */
[----:B------:R-:W-:Y:S01]  /*1fe0*/  IADD3.X R23, RZ, R12, RZ, P2, !PT ;  /* 0x0000000cff177210 */ /* 0x000fe200017fe4ff */
[----:B------:R-:W-:Y:S06]  /*1ff0*/  @!P1 BRA `(.L_x_12) ;  /* 0x0000000000ac9947 */ /* 0x000fec0003800000 */
[----:B------:R-:W-:Y:S01]  /*2000*/  IMAD R18, R12, R2, RZ ;  /* 0x000000020c127224 */ /* 0x000fe200078e02ff */
[----:B------:R-:W-:Y:S01]  /*2010*/  ULDC.64 UR4, c[0x0][0x498] ;  /* 0x0001260000047ab9 */ /* 0x000fe20000000a00 */
[----:B------:R-:W-:Y:S02]  /*2020*/  IADD3 R20, P3, R20, R4, RZ ;  /* 0x0000000414147210 */ /* 0x000fe40007f7e0ff */
[C---:B------:R-:W-:Y:S01]  /*2030*/  IMAD R21, R11.reuse, R3, R18 ;  /* 0x000000030b157224 */ /* 0x040fe200078e0212 */
[----:B------:R-:W-:Y:S01]  /*2040*/  ISETP.NE.U32.AND P1, PT, R22, 0x2, PT ;  /* 0x000000021600780c */ /* 0x000fe20003f25070 */
[----:B------:R-:W-:-:S03]  /*2050*/  IMAD.WIDE.U32 R18, R11, R2, UR4 ;  /* 0x000000040b127e25 */ /* 0x000fc6000f8e0002 */
[----:B------:R-:W-:Y:S01]  /*2060*/  ISETP.NE.AND.EX P1, PT, RZ, RZ, PT, P1 ;  /* 0x000000ffff00720c */ /* 0x000fe20003f25310 */
[----:B------:R-:W-:Y:S01]  /*2070*/  IMAD.IADD R19, R19, 0x1, R21 ;  /* 0x0000000113137824 */ /* 0x000fe200078e0215 */
[----:B------:R-:W-:Y:S01]  /*2080*/  IADD3 R23, P2, R14, -R18, RZ ;  /* 0x800000120e177210 */ /* 0x000fe20007f5e0ff */
[----:B------:R-:W-:-:S03]  /*2090*/  IMAD.X R21, R29, 0x1, R5, P3 ;  /* 0x000000011d157824 */ /* 0x000fc600018e0605 */
[----:B------:R-:W-:Y:S01]  /*20a0*/  IADD3.X R27, R15, ~R19, RZ, P2, !PT ;  /* 0x800000130f1b7210 */ /* 0x000fe200017fe4ff */
[----:B------:R-:W-:-:S04]  /*20b0*/  IMAD.WIDE.U32 R28, R23, R6, R20 ;  /* 0x00000006171c7225 */ /* 0x000fc800078e0014 */
[----:B------:R-:W-:Y:S02]  /*20c0*/  IMAD R22, R27, R6, RZ ;  /* 0x000000061b167224 */ /* 0x000fe400078e02ff */
[----:B------:R-:W-:Y:S02]  /*20d0*/  @P1 IADD3 R2, P3, P4, R14, -R2, -R18 ;  /* 0x800000020e021210 */ /* 0x000fe40007c7e812 */
[----:B------:R-:W-:Y:S01]  /*20e0*/  IMAD R23, R23, R7, R22 ;  /* 0x0000000717177224 */ /* 0x000fe200078e0216 */
[----:B------:R-:W-:Y:S02]  /*20f0*/  LEA R22, P2, R28, R25, 0x1 ;  /* 0x000000191c167211 */ /* 0x000fe400078408ff */
[----:B------:R-:W-:Y:S02]  /*2100*/  @P1 IADD3 R4, P5, R20, R4, RZ ;  /* 0x0000000414041210 */ /* 0x000fe40007fbe0ff */
[----:B------:R-:W-:Y:S02]  /*2110*/  IADD3 R23, R29, R23, RZ ;  /* 0x000000171d177210 */ /* 0x000fe40007ffe0ff */
[----:B------:R-:W-:Y:S01]  /*2120*/  @P1 IADD3.X R3, R15, ~R3, ~R19, P3, P4 ;  /* 0x800000030f031210 */ /* 0x000fe20001fe8c13 */
[----:B------:R-:W-:Y:S01]  /*2130*/  @P1 IMAD.X R5, R21, 0x1, R5, P5 ;  /* 0x0000000115051824 */ /* 0x000fe200028e0605 */
[----:B------:R-:W-:-:S05]  /*2140*/  LEA.HI.X R23, R28, R26, R23, 0x1, P2 ;  /* 0x0000001a1c177211 */ /* 0x000fca00010f0c17 */
[----:B------:R1:W2:Y:S01]  /*2150*/  LDG.E.U16.CONSTANT R22, desc[UR12][R22.64] ;  /* 0x0000000c16167981 */ /* 0x0002a2000c1e9500 */
[-C--:B------:R-:W-:Y:S02]  /*2160*/  @P1 IMAD R3, R3, R6.reuse, RZ ;  /* 0x0000000603031224 */ /* 0x080fe400078e02ff */
[----:B------:R-:W-:-:S04]  /*2170*/  @P1 IMAD.WIDE.U32 R4, R2, R6, R4 ;  /* 0x0000000602041225 */ /* 0x000fc800078e0004 */
[----:B------:R-:W-:Y:S01]  /*2180*/  @P1 IMAD R3, R2, R7, R3 ;  /* 0x0000000702031224 */ /* 0x000fe200078e0203 */
[----:B------:R-:W-:-:S04]  /*2190*/  @P1 LEA R2, P2, R4, R25, 0x1 ;  /* 0x0000001904021211 */ /* 0x000fc800078408ff */
[----:B------:R-:W-:-:S04]  /*21a0*/  @P1 IADD3 R3, R5, R3, RZ ;  /* 0x0000000305031210 */ /* 0x000fc80007ffe0ff */
[----:B------:R-:W-:-:S05]  /*21b0*/  @P1 LEA.HI.X R3, R4, R26, R3, 0x1, P2 ;  /* 0x0000001a04031211 */ /* 0x000fca00010f0c03 */
[----:B------:R-:W3:Y:S01]  /*21c0*/  @P1 LDG.E.U16.CONSTANT R2, desc[UR12][R2.64] ;  /* 0x0000000c02021981 */ /* 0x000ee2000c1e9500 */
[----:B0-----:R-:W-:Y:S01]  /*21d0*/  IMAD.U32 R24, R24, 0x10000, RZ ;  /* 0x0001000018187824 */ /* 0x001fe200078e00ff */
[C---:B------:R-:W-:Y:S02]  /*21e0*/  IADD3 R27, P2, R11.reuse, 0x2, RZ ;  /* 0x000000020b1b7810 */ /* 0x040fe40007f5e0ff */
[----:B------:R-:W-:-:S03]  /*21f0*/  @P1 IADD3 R27, P3, R11, 0x3, RZ ;  /* 0x000000030b1b1810 */ /* 0x000fc60007f7e0ff */
[----:B-1----:R-:W-:Y:S01]  /*2200*/  IMAD.X R23, RZ, RZ, R12, P2 ;  /* 0x000000ffff177224 */ /* 0x002fe200010e060c */
[----:B------:R-:W-:Y:S02]  /*2210*/  @P1 IADD3.X R23, RZ, R12, RZ, P3, !PT ;  /* 0x0000000cff171210 */ /* 0x000fe40001ffe4ff */
[----:B--2---:R-:W-:-:S05]  /*2220*/  SHF.L.U32 R5, R22, 0x10, RZ ;  /* 0x0000001016057819 */ /* 0x004fca00000006ff */
[----:B------:R-:W-:-:S06]  /*2230*/  FADD.FTZ R5, R24, R5 ;  /* 0x0000000518057221 */ /* 0x000fcc0000010000 */
[----:B------:R-:W0:Y:S01]  /*2240*/  F2F.BF16.F32 R5, R5 ;  /* 0x0000000500057304 */ /* 0x000e220000202000 */
[----:B---3--:R-:W-:Y:S01]  /*2250*/  @P1 IMAD.U32 R7, R2, 0x10000, RZ ;  /* 0x0001000002071824 */ /* 0x008fe200078e00ff */
[----:B0-----:R-:W-:Y:S01]  /*2260*/  @P1 SHF.L.U32 R4, R5, 0x10, RZ ;  /* 0x0000001005041819 */ /* 0x001fe200000006ff */
[----:B------:R1:W-:Y:S04]  /*2270*/  STG.E.U16 desc[UR12][R16.64], R5 ;  /* 0x0000000510007986 */ /* 0x0003e8000c10150c */
[----:B------:R-:W-:-:S05]  /*2280*/  @P1 FADD.FTZ R4, R4, R7 ;  /* 0x0000000704041221 */ /* 0x000fca0000010000 */
[----:B------:R-:W-:-:S05]  /*2290*/  @P1 F2FP.BF16.F32.PACK_AB R4, RZ, R4 ;  /* 0x00000004ff04123e */ /* 0x000fca00000010ff */
[----:B------:R1:W-:Y:S02]  /*22a0*/  @P1 STG.E.U16 desc[UR12][R16.64], R4 ;  /* 0x0000000410001986 */ /* 0x0003e4000c10150c */
.L_x_12:
[----:B------:R-:W-:Y:S05]  /*22b0*/  BSYNC B2 ;  /* 0x0000000000027941 */ /* 0x000fea0003800000 */
.L_x_11:
[----:B------:R-:W-:Y:S05]  /*22c0*/  @!P0 BRA `(.L_x_10) ;  /* 0x00000004001c8947 */ /* 0x000fea0003800000 */
[----:B-1----:R1:W5:Y:S01]  /*22d0*/  LDG.E.U16 R5, desc[UR12][R16.64] ;  /* 0x0000000c10057981 */ /* 0x002362000c1e1500 */
[----:B------:R-:W-:Y:S01]  /*22e0*/  IADD3 R7, P0, RZ, -R27, RZ ;  /* 0x8000001bff077210 */ /* 0x000fe20007f1e0ff */
[----:B------:R-:W-:Y:S01]  /*22f0*/  ULDC.64 UR8, c[0x0][0x498] ;  /* 0x0001260000087ab9 */ /* 0x000fe20000000a00 */
[----:B------:R-:W-:Y:S02]  /*2300*/  ULDC.64 UR10, c[0x0][0x4b0] ;  /* 0x00012c00000a7ab9 */ /* 0x000fe40000000a00 */
[----:B------:R-:W-:Y:S01]  /*2310*/  UIMAD UR6, UR9, UR10, URZ ;  /* 0x0000000a090672a4 */ /* 0x000fe2000f8e023f */
[----:B------:R-:W-:Y:S01]  /*2320*/  IMAD.X R2, RZ, RZ, ~R23, P0 ;  /* 0x000000ffff027224 */ /* 0x000fe200000e0e17 */
[----:B------:R-:W-:Y:S02]  /*2330*/  UIMAD.WIDE.U32 UR4, UR8, UR10, URZ ;  /* 0x0000000a080472a5 */ /* 0x000fe4000f8e003f */
[----:B------:R-:W-:Y:S01]  /*2340*/  IMAD.WIDE.U32 R14, R7, UR8, R14 ;  /* 0x00000008070e7c25 */ /* 0x000fe2000f8e000e */
[----:B------:R-:W-:-:S02]  /*2350*/  UIMAD UR6, UR8, UR11, UR6 ;  /* 0x0000000b080672a4 */ /* 0x000fc4000f8e0206 */
[----:B------:R-:W-:Y:S01]  /*2360*/  USHF.L.U32 UR7, UR4, 0x1, URZ ;  /* 0x0000000104077899 */ /* 0x000fe2000800063f */
[----:B------:R-:W-:Y:S01]  /*2370*/  IMAD R2, R2, UR8, RZ ;  /* 0x0000000802027c24 */ /* 0x000fe2000f8e02ff */
[----:B------:R-:W-:-:S03]  /*2380*/  UIADD3 UR5, UR5, UR6, URZ ;  /* 0x0000000605057290 */ /* 0x000fc6000fffe03f */
[----:B------:R-:W-:Y:S01]  /*2390*/  IMAD R7, R7, UR9, R2 ;  /* 0x0000000907077c24 */ /* 0x000fe2000f8e0202 */
[----:B------:R-:W-:Y:S01]  /*23a0*/  ULDC.64 UR8, c[0x0][0x480] ;  /* 0x0001200000087ab9 */ /* 0x000fe20000000a00 */
[----:B------:R-:W2:Y:S01]  /*23b0*/  LDC.64 R2, c[0x0][0x4a8] ;  /* 0x00012a00ff027b82 */ /* 0x000ea20000000a00 */
[----:B------:R-:W-:Y:S02]  /*23c0*/  USHF.L.U64.HI UR4, UR4, 0x1, UR5 ;  /* 0x0000000104047899 */ /* 0x000fe40008010205 */
[----:B------:R-:W-:-:S05]  /*23d0*/  IADD3 R4, R15, R7, RZ ;  /* 0x000000070f047210 */ /* 0x000fca0007ffe0ff */
[----:B------:R-:W-:-:S04]  /*23e0*/  IMAD R7, R4, UR10, RZ ;  /* 0x0000000a04077c24 */ /* 0x000fc8000f8e02ff */
[C---:B------:R-:W-:Y:S02]  /*23f0*/  IMAD R7, R14.reuse, UR11, R7 ;  /* 0x0000000b0e077c24 */ /* 0x040fe4000f8e0207 */
[----:B------:R-:W-:-:S04]  /*2400*/  IMAD.WIDE.U32 R14, R14, UR10, RZ ;  /* 0x0000000a0e0e7c25 */ /* 0x000fc8000f8e00ff */
[----:B------:R-:W-:Y:S01]  /*2410*/  IMAD.IADD R15, R15, 0x1, R7 ;  /* 0x000000010f0f7824 */ /* 0x000fe200078e0207 */
[----:B------:R-:W-:-:S04]  /*2420*/  SHF.L.U32 R11, R14, 0x1, RZ ;  /* 0x000000010e0b7819 */ /* 0x000fc800000006ff */
[----:B------:R-:W-:Y:S01]  /*2430*/  SHF.L.U64.HI R15, R14, 0x1, R15 ;  /* 0x000000010e0f7819 */ /* 0x000fe2000001020f */
[-C--:B--2---:R-:W-:Y:S02]  /*2440*/  IMAD R4, R23, R2.reuse, RZ ;  /* 0x0000000217047224 */ /* 0x084fe400078e02ff */
[----:B------:R-:W-:-:S04]  /*2450*/  IMAD.WIDE.U32 R6, R27, R2, RZ ;  /* 0x000000021b067225 */ /* 0x000fc800078e00ff */
[----:B------:R-:W-:Y:S01]  /*2460*/  IMAD R19, R27, R3, R4 ;  /* 0x000000031b137224 */ /* 0x000fe200078e0204 */
[----:B------:R-:W-:-:S03]  /*2470*/  LEA R11, P0, R6, R11, 0x1 ;  /* 0x0000000b060b7211 */ /* 0x000fc600078008ff */
[----:B------:R-:W-:Y:S01]  /*2480*/  IMAD.IADD R4, R7, 0x1, R19 ;  /* 0x0000000107047824 */ /* 0x000fe200078e0213 */
[----:B------:R-:W-:Y:S02]  /*2490*/  IADD3 R14, P1, P2, R11, UR8, R10 ;  /* 0x000000080b0e7c10 */ /* 0x000fe4000fa3e00a */
[----:B------:R-:W-:Y:S02]  /*24a0*/  LEA R7, P3, R2, -UR7, 0x1 ;  /* 0x8000000702077c11 */ /* 0x000fe4000f8608ff */
[----:B------:R-:W-:Y:S02]  /*24b0*/  LEA.HI.X R6, R6, R15, R4, 0x1, P0 ;  /* 0x0000000f06067211 */ /* 0x000fe400000f0c04 */
[----:B------:R-:W-:Y:S02]  /*24c0*/  IADD3 R27, P0, R27, -0x1, RZ ;  /* 0xffffffff1b1b7810 */ /* 0x000fe40007f1e0ff */
[----:B------:R-:W-:Y:S02]  /*24d0*/  SHF.L.U64.HI R11, R2, 0x1, R3 ;  /* 0x00000001020b7819 */ /* 0x000fe40000010203 */
[----:B------:R-:W-:-:S02]  /*24e0*/  IADD3.X R15, R6, UR9, RZ, P1, P2 ;  /* 0x00000009060f7c10 */ /* 0x000fc40008fe44ff */
[----:B------:R-:W-:Y:S02]  /*24f0*/  IADD3.X R4, R23, -0x1, RZ, P0, !PT ;  /* 0xffffffff17047810 */ /* 0x000fe400007fe4ff */
[----:B-1----:R-:W-:-:S07]  /*2500*/  IADD3.X R11, R11, ~UR4, RZ, P3, !PT ;  /* 0x800000040b0b7c10 */ /* 0x002fce0009ffe4ff */
.L_x_13:
[----:B--2---:R1:W2:Y:S01]  /*2510*/  LDG.E.U16.CONSTANT R6, desc[UR12][R14.64] ;  /* 0x0000000c0e067981 */ /* 0x0042a2000c1e9500 */
[----:B------:R-:W-:-:S04]  /*2520*/  IADD3 R18, P0, R14, R7, RZ ;  /* 0x000000070e127210 */ /* 0x000fc80007f1e0ff */
[----:B------:R-:W-:-:S05]  /*2530*/  IADD3.X R19, R15, R11, RZ, P0, !PT ;  /* 0x0000000b0f137210 */ /* 0x000fca00007fe4ff */
[----:B------:R-:W3:Y:S01]  /*2540*/  LDG.E.U16.CONSTANT R10, desc[UR12][R18.64] ;  /* 0x0000000c120a7981 */ /* 0x000ee2000c1e9500 */
[----:B------:R-:W-:-:S05]  /*2550*/  IADD3 R20, P0, R18, R7, RZ ;  /* 0x0000000712147210 */ /* 0x000fca0007f1e0ff */
[----:B------:R-:W-:-:S05]  /*2560*/  IMAD.X R21, R19, 0x1, R11, P0 ;  /* 0x0000000113157824 */ /* 0x000fca00000e060b */
[----:B------:R-:W4:Y:S01]  /*2570*/  LDG.E.U16.CONSTANT R12, desc[UR12][R20.64] ;  /* 0x0000000c140c7981 */ /* 0x000f22000c1e9500 */
[----:B------:R-:W-:-:S04]  /*2580*/  IADD3 R2, P0, R20, R7, RZ ;  /* 0x0000000714027210 */ /* 0x000fc80007f1e0ff */
[----:B------:R-:W-:-:S05]  /*2590*/  IADD3.X R3, R21, R11, RZ, P0, !PT ;  /* 0x0000000b15037210 */ /* 0x000fca00007fe4ff */
[----:B------:R-:W4:Y:S01]  /*25a0*/  LDG.E.U16.CONSTANT R22, desc[UR12][R2.64] ;  /* 0x0000000c02167981 */ /* 0x000f22000c1e9500 */
[----:B-----5:R-:W-:Y:S01]  /*25b0*/  IMAD.U32 R5, R5, 0x10000, RZ ;  /* 0x0001000005057824 */ /* 0x020fe200078e00ff */
[----:B------:R-:W-:Y:S02]  /*25c0*/  IADD3 R27, P0, R27, 0x4, RZ ;  /* 0x000000041b1b7810 */ /* 0x000fe40007f1e0ff */
[----:B-1----:R-:W-:-:S03]  /*25d0*/  IADD3 R14, P1, R2, R7, RZ ;  /* 0x00000007020e7210 */ /* 0x002fc60007f3e0ff */
[----:B------:R-:W-:Y:S01]  /*25e0*/  IMAD.X R4, RZ, RZ, R4, P0 ;  /* 0x000000ffff047224 */ /* 0x000fe200000e0604 */
[----:B------:R-:W-:-:S04]  /*25f0*/  ISETP.GE.U32.AND P0, PT, R27, R0, PT ;  /* 0x000000001b00720c */ /* 0x000fc80003f06070 */
[----:B------:R-:W-:Y:S02]  /*2600*/  ISETP.GE.AND.EX P0, PT, R4, R13, PT, P0 ;  /* 0x0000000d0400720c */ /* 0x000fe40003f06300 */
[----:B--2---:R-:W-:-:S05]  /*2610*/  SHF.L.U32 R6, R6, 0x10, RZ ;  /* 0x0000001006067819 */ /* 0x004fca00000006ff */
[----:B------:R-:W-:Y:S01]  /*2620*/  FADD.FTZ R5, R5, R6 ;  /* 0x0000000605057221 */ /* 0x000fe20000010000 */
[----:B---3--:R-:W-:-:S05]  /*2630*/  IMAD.U32 R15, R10, 0x10000, RZ ;  /* 0x000100000a0f7824 */ /* 0x008fca00078e00ff */
[----:B------:R-:W1:Y:S02]  /*2640*/  F2F.BF16.F32 R5, R5 ;  /* 0x0000000500057304 */ /* 0x000e640000202000 */
[----:B-1----:R-:W-:-:S05]  /*2650*/  SHF.L.U32 R6, R5, 0x10, RZ ;  /* 0x0000001005067819 */ /* 0x002fca00000006ff */
[----:B------:R-:W-:Y:S01]  /*2660*/  FADD.FTZ R6, R6, R15 ;  /* 0x0000000f06067221 */ /* 0x000fe20000010000 */
[----:B----4-:R-:W-:-:S05]  /*2670*/  IMAD.U32 R15, R12, 0x10000, RZ ;  /* 0x000100000c0f7824 */ /* 0x010fca00078e00ff */
[----:B------:R-:W1:Y:S02]  /*2680*/  F2F.BF16.F32 R6, R6 ;  /* 0x0000000600067304 */ /* 0x000e640000202000 */
[----:B-1----:R-:W-:-:S05]  /*2690*/  SHF.L.U32 R10, R6, 0x10, RZ ;  /* 0x00000010060a7819 */ /* 0x002fca00000006ff */
[----:B------:R-:W-:Y:S01]  /*26a0*/  FADD.FTZ R10, R10, R15 ;  /* 0x0000000f0a0a7221 */ /* 0x000fe20000010000 */
[----:B------:R-:W-:-:S05]  /*26b0*/  IMAD.U32 R15, R22, 0x10000, RZ ;  /* 0x00010000160f7824 */ /* 0x000fca00078e00ff */
[----:B------:R-:W1:Y:S02]  /*26c0*/  F2F.BF16.F32 R10, R10 ;  /* 0x0000000a000a7304 */ /* 0x000e640000202000 */
[----:B-1----:R-:W-:-:S05]  /*26d0*/  SHF.L.U32 R12, R10, 0x10, RZ ;  /* 0x000000100a0c7819 */ /* 0x002fca00000006ff */
[----:B------:R-:W-:Y:S01]  /*26e0*/  FADD.FTZ R12, R12, R15 ;  /* 0x0000000f0c0c7221 */ /* 0x000fe20000010000 */
[----:B------:R-:W-:-:S04]  /*26f0*/  IADD3.X R15, R3, R11, RZ, P1, !PT ;  /* 0x0000000b030f7210 */ /* 0x000fc80000ffe4ff */
[----:B------:R-:W-:-:S04]  /*2700*/  F2FP.BF16.F32.PACK_AB R12, RZ, R12 ;  /* 0x0000000cff0c723e */ /* 0x000fc800000010ff */
[----:B------:R-:W-:-:S05]  /*2710*/  PRMT R5, R12, 0x7610, R5 ;  /* 0x000076100c057816 */ /* 0x000fca0000000005 */
[----:B------:R2:W-:Y:S01]  /*2720*/  STG.E.U16 desc[UR12][R16.64], R5 ;  /* 0x0000000510007986 */ /* 0x0005e2000c10150c */
[----:B------:R-:W-:Y:S05]  /*2730*/  @!P0 BRA `(.L_x_13) ;  /* 0xfffffffc00748947 */ /* 0x000fea000383ffff */
.L_x_10:
[----:B------:R-:W-:Y:S05]  /*2740*/  BSYNC B1 ;  /* 0x0000000000017941 */ /* 0x000fea0003800000 */
.L_x_9:
[----:B------:R-:W-:-:S05]  /*2750*/  IMAD R8, R8, 0x400, R9 ;  /* 0x0000040008087824 */ /* 0x000fca00078e0209 */
[----:B------:R-:W-:-:S07]  /*2760*/  IADD3 R11, R8, 0x80, RZ ;  /* 0x00000080080b7810 */ /* 0x000fce0007ffe0ff */
.L_x_1:
[----:B------:R-:W-:Y:S05]  /*2770*/  BSYNC B0 ;  /* 0x0000000000007941 */ /* 0x000fea0003800000 */
.L_x_0:
[----:B------:R-:W-:Y:S01]  /*2780*/  ULDC UR4, c[0x0][0x210] ;  /* 0x0000840000047ab9 */ /* 0x000fe20000000800 */
[----:B------:R-:W-:Y:S01]  /*2790*/  BSSY B0, `(.L_x_14) ;  /* 0x000026f000007945 */ /* 0x000fe20003800000 */
[----:B------:R-:W-:-:S13]  /*27a0*/  ISETP.GE.AND P0, PT, R11, UR4, PT ;  /* 0x000000040b007c0c */ /* 0x000fda000bf06270 */
[----:B------:R-:W-:Y:S05]  /*27b0*/  @P0 BRA `(.L_x_15) ;  /* 0x0000002400b00947 */ /* 0x000fea0003800000 */
[----:B------:R-:W3:Y:S01]  /*27c0*/  LDC R6, c[0x0][0x218] ;  /* 0x00008600ff067b82 */ /* 0x000ee20000000800 */
[----:B------:R-:W-:Y:S01]  /*27d0*/  HFMA2.MMA R10, -RZ, RZ, 0, 0 ;  /* 0x00000000ff0a7435 */ /* 0x000fe200000001ff */
[----:B------:R-:W-:Y:S02]  /*27e0*/  IMAD.MOV.U32 R0, RZ, RZ, RZ ;  /* 0x000000ffff007224 */ /* 0x000fe400078e00ff */
[----:B012---:R-:W-:Y:S01]  /*27f0*/  IMAD.MOV.U32 R17, RZ, RZ, RZ ;  /* 0x000000ffff117224 */ /* 0x007fe200078e00ff */
[----:B---3--:R-:W-:-:S13]  /*2800*/  ISETP.NE.AND P0, PT, R6, RZ, PT ;  /* 0x000000ff0600720c */ /* 0x008fda0003f05270 */
        /* <DEDUP_REMOVED lines=331> */
[----:B------:R-:W-:-:S03]  /*3cc0*/  ULDC UR4, c[0x0][0x45c] ;  /* 0x0001170000047ab9 */ /* 0x000fc60000000800 */
[----:B------:R-:W1:Y:S08]  /*3cd0*/  @P0 LDC R13, c[0x0][0x33c] ;  /* 0x0000cf00ff0d0b82 */ /* 0x000e700000000800 */
[----:B------:R-:W2:Y:S08]  /*3ce0*/  @P0 LDC.64 R4, c[0x0][0x468] ;  /* 0x00011a00ff040b82 */ /* 0x000eb00000000a00 */
[----:B------:R-:W3:Y:S01]  /*3cf0*/  @P0 LDC R12, c[0x0][0x470] ;  /* 0x00011c00ff0c0b82 */ /* 0x000ee20000000800 */
[----:B0-----:R-:W-:-:S05]  /*3d00*/  @P0 IMAD.HI.U32 R2, R7, R8, R6 ;  /* 0x0000000807020227 */ /* 0x001fca00078e0006 */
[----:B------:R-:W-:Y:S02]  /*3d10*/  @P0 SHF.R.U32.HI R2, RZ, R9, R2 ;  /* 0x00000009ff020219 */ /* 0x000fe40000011602 */
[----:B------:R-:W-:-:S03]  /*3d20*/  IADD3 R9, -R7, RZ, RZ ;  /* 0x000000ff07097210 */ /* 0x000fc60007ffe1ff */
[----:B------:R-:W-:Y:S02]  /*3d30*/  @P0 IMAD.MOV R6, RZ, RZ, -R2 ;  /* 0x000000ffff060224 */ /* 0x000fe400078e0a02 */
[----:B------:R-:W-:Y:S01]  /*3d40*/  IMAD R3, R9, UR6, R3 ;  /* 0x0000000609037c24 */ /* 0x000fe2000f8e0203 */
[----:B------:R-:W-:Y:S01]  /*3d50*/  ULDC.64 UR6, c[0x0][0x460] ;  /* 0x0001180000067ab9 */ /* 0x000fe20000000a00 */
[----:B-1----:R-:W-:Y:S02]  /*3d60*/  @P0 IMAD R7, R13, R6, R7 ;  /* 0x000000060d070224 */ /* 0x002fe400078e0207 */
[C---:B------:R-:W-:Y:S02]  /*3d70*/  IMAD R17, R3.reuse, UR4, R17 ;  /* 0x0000000403117c24 */ /* 0x040fe4000f8e0211 */
[C---:B------:R-:W-:Y:S02]  /*3d80*/  IMAD R10, R3.reuse, UR6, R10 ;  /* 0x00000006030a7c24 */ /* 0x040fe4000f8e020a */
[----:B------:R-:W-:-:S02]  /*3d90*/  IMAD R0, R3, UR7, R0 ;  /* 0x0000000703007c24 */ /* 0x000fc4000f8e0200 */
[C---:B--2---:R-:W-:Y:S02]  /*3da0*/  @P0 IMAD R17, R7.reuse, R4, R17 ;  /* 0x0000000407110224 */ /* 0x044fe400078e0211 */
[C---:B------:R-:W-:Y:S02]  /*3db0*/  @P0 IMAD R10, R7.reuse, R5, R10 ;  /* 0x00000005070a0224 */ /* 0x040fe400078e020a */
[----:B---3--:R-:W-:-:S07]  /*3dc0*/  @P0 IMAD R0, R7, R12, R0 ;  /* 0x0000000c07000224 */ /* 0x008fce00078e0200 */
.L_x_16:
        /* <DEDUP_REMOVED lines=22> */
.L_x_19:
[----:B------:R-:W-:Y:S02]  /*3f30*/  ULDC UR4, c[0x0][0x498] ;  /* 0x0001260000047ab9 */ /* 0x000fe40000000800 */
[----:B------:R-:W0:Y:S01]  /*3f40*/  I2F.U32.RP R5, UR4 ;  /* 0x0000000400057d06 */ /* 0x000e220008209000 */
[----:B------:R-:W-:-:S07]  /*3f50*/  ISETP.NE.U32.AND P2, PT, RZ, UR4, PT ;  /* 0x00000004ff007c0c */ /* 0x000fce000bf45070 */
[----:B0-----:R-:W0:Y:S02]  /*3f60*/  MUFU.RCP R5, R5 ;  /* 0x0000000500057308 */ /* 0x001e240000001000 */
[----:B0-----:R-:W-:Y:S01]  /*3f70*/  VIADD R2, R5, 0xffffffe ;  /* 0x0ffffffe05027836 */ /* 0x001fe20000000000 */
[----:B------:R-:W-:-:S05]  /*3f80*/  MOV R5, RZ ;  /* 0x000000ff00057202 */ /* 0x000fca0000000f00 */
[----:B------:R0:W1:Y:S02]  /*3f90*/  F2I.FTZ.U32.TRUNC.NTZ R3, R2 ;  /* 0x0000000200037305 */ /* 0x000064000021f000 */
[----:B0-----:R-:W-:Y:S01]  /*3fa0*/  IMAD.MOV.U32 R2, RZ, RZ, RZ ;  /* 0x000000ffff027224 */ /* 0x001fe200078e00ff */
[----:B-1----:R-:W-:-:S05]  /*3fb0*/  IADD3 R9, RZ, -R3, RZ ;  /* 0x80000003ff097210 */ /* 0x002fca0007ffe0ff */
[----:B------:R-:W-:-:S04]  /*3fc0*/  IMAD R9, R9, UR4, RZ ;  /* 0x0000000409097c24 */ /* 0x000fc8000f8e02ff */
[----:B------:R-:W-:-:S06]  /*3fd0*/  IMAD.HI.U32 R4, R3, R9, R2 ;  /* 0x0000000903047227 */ /* 0x000fcc00078e0002 */
        /* <DEDUP_REMOVED lines=9> */
.L_x_18:
[----:B------:R-:W-:Y:S05]  /*4070*/  BSYNC B1 ;  /* 0x0000000000017941 */ /* 0x000fea0003800000 */
.L_x_17:
        /* <DEDUP_REMOVED lines=24> */
.L_x_21:
        /* <DEDUP_REMOVED lines=19> */
.L_x_22:
[----:B------:R-:W-:Y:S05]  /*4330*/  BSYNC B1 ;  /* 0x0000000000017941 */ /* 0x000fea0003800000 */
.L_x_20:
        /* <DEDUP_REMOVED lines=30> */
[----:B------:R-:W-:-:S03]  /*4520*/  IADD3.X R3, RZ, ~R8, RZ, P1, !PT ;  /* 0x80000008ff037210 */ /* 0x000fc60000ffe4ff */
[----:B------:R-:W1:Y:S08]  /*4530*/  LDC.64 R18, c[0x0][0x4a8] ;  /* 0x00012a00ff127b82 */ /* 0x000e700000000a00 */
[----:B------:R-:W2:Y:S01]  /*4540*/  LDC.64 R12, c[0x0][0x4b0] ;  /* 0x00012c00ff0c7b82 */ /* 0x000ea20000000a00 */
[----:B0-----:R-:W-:-:S04]  /*4550*/  IMAD R4, R3, R20, RZ ;  /* 0x0000001403047224 */ /* 0x001fc800078e02ff */
[C---:B------:R-:W-:Y:S02]  /*4560*/  IMAD R3, R23.reuse, R21, R4 ;  /* 0x0000001517037224 */ /* 0x040fe400078e0204 */
[----:B------:R-:W-:-:S04]  /*4570*/  IMAD.WIDE.U32 R22, R23, R20, R14 ;  /* 0x0000001417167225 */ /* 0x000fc800078e000e */
[-C--:B-1----:R-:W-:Y:S02]  /*4580*/  IMAD R24, R8, R18.reuse, RZ ;  /* 0x0000001208187224 */ /* 0x082fe400078e02ff */
[----:B------:R-:W-:-:S04]  /*4590*/  IMAD.WIDE.U32 R6, R9, R18, RZ ;  /* 0x0000001209067225 */ /* 0x000fc800078e00ff */
[----:B------:R-:W-:Y:S01]  /*45a0*/  IMAD R5, R9, R19, R24 ;  /* 0x0000001309057224 */ /* 0x000fe200078e0218 */
[----:B------:R-:W-:Y:S01]  /*45b0*/  IADD3 R24, P1, R10, UR4, RZ ;  /* 0x000000040a187c10 */ /* 0x000fe2000ff3e0ff */
[----:B------:R-:W-:Y:S02]  /*45c0*/  IMAD.IADD R3, R23, 0x1, R3 ;  /* 0x0000000117037824 */ /* 0x000fe400078e0203 */
[----:B------:R-:W-:Y:S01]  /*45d0*/  IMAD.MOV.U32 R4, RZ, RZ, R6 ;  /* 0x000000ffff047224 */ /* 0x000fe200078e0006 */
[----:B------:R-:W-:Y:S01]  /*45e0*/  IADD3 R5, R7, R5, RZ ;  /* 0x0000000507057210 */ /* 0x000fe20007ffe0ff */
[-C--:B--2---:R-:W-:Y:S01]  /*45f0*/  IMAD R3, R3, R12.reuse, RZ ;  /* 0x0000000c03037224 */ /* 0x084fe200078e02ff */
[----:B------:R-:W-:Y:S01]  /*4600*/  IADD3.X R25, RZ, UR5, RZ, P1, !PT ;  /* 0x00000005ff197c10 */ /* 0x000fe20008ffe4ff */
[----:B------:R-:W-:-:S04]  /*4610*/  IMAD.WIDE.U32 R28, R22, R12, R4 ;  /* 0x0000000c161c7225 */ /* 0x000fc800078e0004 */
[----:B------:R-:W-:Y:S01]  /*4620*/  IMAD R3, R22, R13, R3 ;  /* 0x0000000d16037224 */ /* 0x000fe200078e0203 */
[----:B------:R-:W-:-:S03]  /*4630*/  LEA R22, P1, R28, R24, 0x1 ;  /* 0x000000181c167211 */ /* 0x000fc600078208ff */
[----:B------:R-:W-:-:S05]  /*4640*/  IMAD.IADD R3, R29, 0x1, R3 ;  /* 0x000000011d037824 */ /* 0x000fca00078e0203 */
[----:B------:R-:W-:Y:S02]  /*4650*/  LEA.HI.X R23, R28, R25, R3, 0x1, P1 ;  /* 0x000000191c177211 */ /* 0x000fe400008f0c03 */
[----:B------:R-:W2:Y:S04]  /*4660*/  LDG.E.U16 R3, desc[UR12][R16.64] ;  /* 0x0000000c10037981 */ /* 0x000ea8000c1e1500 */
[----:B------:R-:W3:Y:S01]  /*4670*/  LDG.E.U16.CONSTANT R22, desc[UR12][R22.64] ;  /* 0x0000000c16167981 */ /* 0x000ee2000c1e9500 */
[----:B------:R-:W-:-:S04]  /*4680*/  ISETP.NE.U32.AND P1, PT, R26, 0x1, PT ;  /* 0x000000011a00780c */ /* 0x000fc80003f25070 */
[----:B------:R-:W-:Y:S02]  /*4690*/  ISETP.NE.AND.EX P1, PT, RZ, RZ, PT, P1 ;  /* 0x000000ffff00720c */ /* 0x000fe40003f25310 */
[----:B--2---:R-:W-:Y:S01]  /*46a0*/  SHF.L.U32 R3, R3, 0x10, RZ ;  /* 0x0000001003037819 */ /* 0x004fe200000006ff */
[----:B---3--:R-:W-:-:S04]  /*46b0*/  IMAD.U32 R28, R22, 0x10000, RZ ;  /* 0x00010000161c7824 */ /* 0x008fc800078e00ff */
[----:B------:R-:W-:Y:S01]  /*46c0*/  FADD.FTZ R3, R3, R28 ;  /* 0x0000001c03037221 */ /* 0x000fe20000010000 */
[----:B------:R-:W-:-:S04]  /*46d0*/  IADD3 R28, P2, R9, 0x1, RZ ;  /* 0x00000001091c7810 */ /* 0x000fc80007f5e0ff */
[----:B------:R-:W-:Y:S01]  /*46e0*/  IADD3.X R27, RZ, R8, RZ, P2, !PT ;  /* 0x00000008ff1b7210 */ /* 0x000fe200017fe4ff */
[----:B------:R-:W0:Y:S02]  /*46f0*/  F2F.BF16.F32 R3, R3 ;  /* 0x0000000300037304 */ /* 0x000e240000202000 */
[----:B0-----:R0:W-:Y:S01]  /*4700*/  STG.E.U16 desc[UR12][R16.64], R3 ;  /* 0x0000000310007986 */ /* 0x0011e2000c10150c */
[----:B------:R-:W-:Y:S05]  /*4710*/  @!P1 BRA `(.L_x_26) ;  /* 0x0000000000ac9947 */ /* 0x000fea0003800000 */
[----:B------:R-:W-:Y:S01]  /*4720*/  IMAD R4, R8, R20, RZ ;  /* 0x0000001408047224 */ /* 0x000fe200078e02ff */
[----:B------:R-:W-:Y:S01]  /*4730*/  ULDC.64 UR4, c[0x0][0x498] ;  /* 0x0001260000047ab9 */ /* 0x000fe20000000a00 */
[----:B------:R-:W-:Y:S01]  /*4740*/  IADD3 R28, P3, R6, R18, RZ ;  /* 0x00000012061c7210 */ /* 0x000fe20007f7e0ff */
[----:B------:R-:W-:Y:S01]  /*4750*/  IMAD.WIDE.U32 R22, R9, R20, UR4 ;  /* 0x0000000409167e25 */ /* 0x000fe2000f8e0014 */
[----:B------:R-:W-:-:S03]  /*4760*/  ISETP.NE.U32.AND P1, PT, R26, 0x2, PT ;  /* 0x000000021a00780c */ /* 0x000fc60003f25070 */
[----:B------:R-:W-:Y:S01]  /*4770*/  IMAD R7, R9, R21, R4 ;  /* 0x0000001509077224 */ /* 0x000fe200078e0204 */
[----:B------:R-:W-:Y:S01]  /*4780*/  ISETP.NE.AND.EX P1, PT, RZ, RZ, PT, P1 ;  /* 0x000000ffff00720c */ /* 0x000fe20003f25310 */
[----:B------:R-:W-:Y:S02]  /*4790*/  IMAD.X R29, R5, 0x1, R19, P3 ;  /* 0x00000001051d7824 */ /* 0x000fe400018e0613 */
[----:B------:R-:W-:Y:S01]  /*47a0*/  IMAD.IADD R4, R23, 0x1, R7 ;  /* 0x0000000117047824 */ /* 0x000fe200078e0207 */
[----:B------:R-:W-:-:S04]  /*47b0*/  IADD3 R7, P2, R14, -R22, RZ ;  /* 0x800000160e077210 */ /* 0x000fc80007f5e0ff */
[----:B------:R-:W-:Y:S01]  /*47c0*/  IADD3.X R23, R15, ~R4, RZ, P2, !PT ;  /* 0x800000040f177210 */ /* 0x000fe200017fe4ff */
[----:B------:R-:W-:-:S04]  /*47d0*/  IMAD.WIDE.U32 R26, R7, R12, R28 ;  /* 0x0000000c071a7225 */ /* 0x000fc800078e001c */
[----:B------:R-:W-:Y:S01]  /*47e0*/  IMAD R6, R23, R12, RZ ;  /* 0x0000000c17067224 */ /* 0x000fe200078e02ff */
[----:B------:R-:W-:Y:S02]  /*47f0*/  @P1 IADD3 R23, P3, P4, R14, -R20, -R22 ;  /* 0x800000140e171210 */ /* 0x000fe40007c7e816 */
[----:B------:R-:W-:Y:S01]  /*4800*/  @P1 IADD3 R18, P5, R28, R18, RZ ;  /* 0x000000121c121210 */ /* 0x000fe20007fbe0ff */
[----:B------:R-:W-:Y:S01]  /*4810*/  IMAD R5, R7, R13, R6 ;  /* 0x0000000d07057224 */ /* 0x000fe200078e0206 */
[----:B------:R-:W-:Y:S02]  /*4820*/  LEA R6, P2, R26, R24, 0x1 ;  /* 0x000000181a067211 */ /* 0x000fe400078408ff */
[----:B------:R-:W-:Y:S02]  /*4830*/  @P1 IADD3.X R21, R15, ~R21, ~R4, P3, P4 ;  /* 0x800000150f151210 */ /* 0x000fe40001fe8c04 */
[----:B------:R-:W-:Y:S02]  /*4840*/  IADD3 R5, R27, R5, RZ ;  /* 0x000000051b057210 */ /* 0x000fe40007ffe0ff */
[----:B------:R-:W-:-:S02]  /*4850*/  @P1 IADD3.X R19, R29, R19, RZ, P5, !PT ;  /* 0x000000131d131210 */ /* 0x000fc40002ffe4ff */
[----:B------:R-:W-:-:S05]  /*4860*/  LEA.HI.X R7, R26, R25, R5, 0x1, P2 ;  /* 0x000000191a077211 */ /* 0x000fca00010f0c05 */
[----:B------:R-:W2:Y:S01]  /*4870*/  LDG.E.U16.CONSTANT R6, desc[UR12][R6.64] ;  /* 0x0000000c06067981 */ /* 0x000ea2000c1e9500 */
[-C--:B------:R-:W-:Y:S02]  /*4880*/  @P1 IMAD R4, R21, R12.reuse, RZ ;  /* 0x0000000c15041224 */ /* 0x080fe400078e02ff */
[----:B------:R-:W-:-:S04]  /*4890*/  @P1 IMAD.WIDE.U32 R18, R23, R12, R18 ;  /* 0x0000000c17121225 */ /* 0x000fc800078e0012 */
[----:B------:R-:W-:Y:S01]  /*48a0*/  @P1 IMAD R13, R23, R13, R4 ;  /* 0x0000000d170d1224 */ /* 0x000fe200078e0204 */
[----:B------:R-:W-:-:S03]  /*48b0*/  @P1 LEA R24, P2, R18, R24, 0x1 ;  /* 0x0000001812181211 */ /* 0x000fc600078408ff */
[----:B------:R-:W-:-:S05]  /*48c0*/  @P1 IMAD.IADD R4, R19, 0x1, R13 ;  /* 0x0000000113041824 */ /* 0x000fca00078e020d */
[----:B------:R-:W-:-:S05]  /*48d0*/  @P1 LEA.HI.X R25, R18, R25, R4, 0x1, P2 ;  /* 0x0000001912191211 */ /* 0x000fca00010f0c04 */
[----:B------:R-:W3:Y:S01]  /*48e0*/  @P1 LDG.E.U16.CONSTANT R24, desc[UR12][R24.64] ;  /* 0x0000000c18181981 */ /* 0x000ee2000c1e9500 */
[----:B0-----:R-:W-:Y:S02]  /*48f0*/  SHF.L.U32 R3, R3, 0x10, RZ ;  /* 0x0000001003037819 */ /* 0x001fe400000006ff */
[C---:B------:R-:W-:Y:S02]  /*4900*/  IADD3 R28, P2, R9.reuse, 0x2, RZ ;  /* 0x00000002091c7810 */ /* 0x040fe40007f5e0ff */
[----:B------:R-:W-:Y:S02]  /*4910*/  @P1 IADD3 R28, P3, R9, 0x3, RZ ;  /* 0x00000003091c1810 */ /* 0x000fe40007f7e0ff */
[----:B------:R-:W-:-:S03]  /*4920*/  IADD3.X R27, RZ, R8, RZ, P2, !PT ;  /* 0x00000008ff1b7210 */ /* 0x000fc600017fe4ff */
[----:B------:R-:W-:Y:S01]  /*4930*/  @P1 IMAD.X R27, RZ, RZ, R8, P3 ;  /* 0x000000ffff1b1224 */ /* 0x000fe200018e0608 */
        /* <DEDUP_REMOVED lines=9> */
.L_x_26:
[----:B------:R-:W-:Y:S05]  /*49d0*/  BSYNC B2 ;  /* 0x0000000000027941 */ /* 0x000fea0003800000 */
.L_x_25:
[----:B------:R-:W-:Y:S05]  /*49e0*/  @!P0 BRA `(.L_x_24) ;  /* 0x00000004001c8947 */ /* 0x000fea0003800000 */
[----:B01----:R0:W5:Y:S01]  /*49f0*/  LDG.E.U16 R3, desc[UR12][R16.64] ;  /* 0x0000000c10037981 */ /* 0x003162000c1e1500 */
[----:B------:R-:W-:Y:S01]  /*4a00*/  IADD3 R7, P0, RZ, -R28, RZ ;  /* 0x8000001cff077210 */ /* 0x000fe20007f1e0ff */
[----:B------:R-:W-:Y:S01]  /*4a10*/  ULDC.64 UR6, c[0x0][0x498] ;  /* 0x0001260000067ab9 */ /* 0x000fe20000000a00 */
[----:B------:R-:W-:Y:S02]  /*4a20*/  ULDC.64 UR8, c[0x0][0x4b0] ;  /* 0x00012c0000087ab9 */ /* 0x000fe40000000a00 */
[----:B------:R-:W-:Y:S01]  /*4a30*/  IADD3.X R4, RZ, ~R27, RZ, P0, !PT ;  /* 0x8000001bff047210 */ /* 0x000fe200007fe4ff */
[----:B------:R-:W-:Y:S01]  /*4a40*/  IMAD.WIDE.U32 R14, R7, UR6, R14 ;  /* 0x00000006070e7c25 */ /* 0x000fe2000f8e000e */
[----:B------:R-:W-:-:S03]  /*4a50*/  UIMAD.WIDE.U32 UR4, UR6, UR8, URZ ;  /* 0x00000008060472a5 */ /* 0x000fc6000f8e003f */
[----:B------:R-:W-:-:S04]  /*4a60*/  IMAD R4, R4, UR6, RZ ;  /* 0x0000000604047c24 */ /* 0x000fc8000f8e02ff */
[----:B------:R-:W-:Y:S01]  /*4a70*/  IMAD R7, R7, UR7, R4 ;  /* 0x0000000707077c24 */ /* 0x000fe2000f8e0204 */
[----:B------:R-:W-:Y:S01]  /*4a80*/  UIMAD UR7, UR7, UR8, URZ ;  /* 0x00000008070772a4 */ /* 0x000fe2000f8e023f */
[----:B------:R-:W1:Y:S03]  /*4a90*/  LDC.64 R4, c[0x0][0x4a8] ;  /* 0x00012a00ff047b82 */ /* 0x000e660000000a00 */
[----:B------:R-:W-:Y:S01]  /*4aa0*/  IADD3 R6, R15, R7, RZ ;  /* 0x000000070f067210 */ /* 0x000fe20007ffe0ff */
[----:B------:R-:W-:Y:S02]  /*4ab0*/  UIMAD UR7, UR6, UR9, UR7 ;  /* 0x00000009060772a4 */ /* 0x000fe4000f8e0207 */
[----:B------:R-:W-:Y:S02]  /*4ac0*/  USHF.L.U32 UR6, UR4, 0x1, URZ ;  /* 0x0000000104067899 */ /* 0x000fe4000800063f */
[----:B------:R-:W-:Y:S01]  /*4ad0*/  IMAD R7, R6, UR8, RZ ;  /* 0x0000000806077c24 */ /* 0x000fe2000f8e02ff */
[----:B------:R-:W-:-:S03]  /*4ae0*/  UIADD3 UR7, UR5, UR7, URZ ;  /* 0x0000000705077290 */ /* 0x000fc6000fffe03f */
[C---:B------:R-:W-:Y:S01]  /*4af0*/  IMAD R7, R14.reuse, UR9, R7 ;  /* 0x000000090e077c24 */ /* 0x040fe2000f8e0207 */
[----:B------:R-:W-:Y:S01]  /*4b00*/  USHF.L.U64.HI UR7, UR4, 0x1, UR7 ;  /* 0x0000000104077899 */ /* 0x000fe20008010207 */
[----:B------:R-:W-:Y:S01]  /*4b10*/  IMAD.WIDE.U32 R14, R14, UR8, RZ ;  /* 0x000000080e0e7c25 */ /* 0x000fe2000f8e00ff */
[----:B------:R-:W-:-:S03]  /*4b20*/  ULDC.64 UR8, c[0x0][0x480] ;  /* 0x0001200000087ab9 */ /* 0x000fc60000000a00 */
[----:B------:R-:W-:Y:S01]  /*4b30*/  IMAD.IADD R15, R15, 0x1, R7 ;  /* 0x000000010f0f7824 */ /* 0x000fe200078e0207 */
[----:B------:R-:W-:-:S04]  /*4b40*/  SHF.L.U32 R9, R14, 0x1, RZ ;  /* 0x000000010e097819 */ /* 0x000fc800000006ff */
[----:B------:R-:W-:Y:S01]  /*4b50*/  SHF.L.U64.HI R15, R14, 0x1, R15 ;  /* 0x000000010e0f7819 */ /* 0x000fe2000001020f */
[-C--:B-1----:R-:W-:Y:S02]  /*4b60*/  IMAD R8, R27, R4.reuse, RZ ;  /* 0x000000041b087224 */ /* 0x082fe400078e02ff */
[----:B------:R-:W-:-:S04]  /*4b70*/  IMAD.WIDE.U32 R6, R28, R4, RZ ;  /* 0x000000041c067225 */ /* 0x000fc800078e00ff */
[----:B------:R-:W-:Y:S01]  /*4b80*/  IMAD R13, R28, R5, R8 ;  /* 0x000000051c0d7224 */ /* 0x000fe200078e0208 */
[----:B------:R-:W-:-:S04]  /*4b90*/  LEA R9, P0, R6, R9, 0x1 ;  /* 0x0000000906097211 */ /* 0x000fc800078008ff */
[----:B------:R-:W-:Y:S02]  /*4ba0*/  IADD3 R7, R7, R13, RZ ;  /* 0x0000000d07077210 */ /* 0x000fe40007ffe0ff */
[----:B------:R-:W-:Y:S02]  /*4bb0*/  IADD3 R14, P1, P2, R9, UR8, R10 ;  /* 0x00000008090e7c10 */ /* 0x000fe4000fa3e00a */
[----:B------:R-:W-:Y:S02]  /*4bc0*/  LEA.HI.X R6, R6, R15, R7, 0x1, P0 ;  /* 0x0000000f06067211 */ /* 0x000fe400000f0c07 */
[----:B------:R-:W-:Y:S02]  /*4bd0*/  IADD3 R7, P0, R28, -0x1, RZ ;  /* 0xffffffff1c077810 */ /* 0x000fe40007f1e0ff */
[C---:B------:R-:W-:Y:S02]  /*4be0*/  LEA R9, P3, R4.reuse, -UR6, 0x1 ;  /* 0x8000000604097c11 */ /* 0x040fe4000f8608ff */
[----:B------:R-:W-:-:S02]  /*4bf0*/  SHF.L.U64.HI R13, R4, 0x1, R5 ;  /* 0x00000001040d7819 */ /* 0x000fc40000010205 */
[----:B------:R-:W-:Y:S02]  /*4c00*/  IADD3.X R15, R6, UR9, RZ, P1, P2 ;  /* 0x00000009060f7c10 */ /* 0x000fe40008fe44ff */
[----:B------:R-:W-:Y:S02]  /*4c10*/  IADD3.X R27, R27, -0x1, RZ, P0, !PT ;  /* 0xffffffff1b1b7810 */ /* 0x000fe400007fe4ff */
[----:B0-----:R-:W-:-:S07]  /*4c20*/  IADD3.X R13, R13, ~UR7, RZ, P3, !PT ;  /* 0x800000070d0d7c10 */ /* 0x001fce0009ffe4ff */
.L_x_27:
[----:B--2---:R0:W2:Y:S01]  /*4c30*/  LDG.E.U16.CONSTANT R6, desc[UR12][R14.64] ;  /* 0x0000000c0e067981 */ /* 0x0040a2000c1e9500 */
[----:B------:R-:W-:-:S05]  /*4c40*/  IADD3 R18, P0, R14, R9, RZ ;  /* 0x000000090e127210 */ /* 0x000fca0007f1e0ff */
[----:B------:R-:W-:-:S05]  /*4c50*/  IMAD.X R19, R15, 0x1, R13, P0 ;  /* 0x000000010f137824 */ /* 0x000fca00000e060d */
[----:B------:R-:W3:Y:S01]  /*4c60*/  LDG.E.U16.CONSTANT R8, desc[UR12][R18.64] ;  /* 0x0000000c12087981 */ /* 0x000ee2000c1e9500 */
[----:B------:R-:W-:-:S04]  /*4c70*/  IADD3 R20, P0, R18, R9, RZ ;  /* 0x0000000912147210 */ /* 0x000fc80007f1e0ff */
[----:B------:R-:W-:-:S05]  /*4c80*/  IADD3.X R21, R19, R13, RZ, P0, !PT ;  /* 0x0000000d13157210 */ /* 0x000fca00007fe4ff */
[----:B------:R-:W4:Y:S01]  /*4c90*/  LDG.E.U16.CONSTANT R10, desc[UR12][R20.64] ;  /* 0x0000000c140a7981 */ /* 0x000f22000c1e9500 */
[----:B------:R-:W-:-:S04]  /*4ca0*/  IADD3 R4, P0, R20, R9, RZ ;  /* 0x0000000914047210 */ /* 0x000fc80007f1e0ff */
[----:B------:R-:W-:-:S05]  /*4cb0*/  IADD3.X R5, R21, R13, RZ, P0, !PT ;  /* 0x0000000d15057210 */ /* 0x000fca00007fe4ff */
[----:B------:R-:W4:Y:S01]  /*4cc0*/  LDG.E.U16.CONSTANT R12, desc[UR12][R4.64] ;  /* 0x0000000c040c7981 */ /* 0x000f22000c1e9500 */
[----:B-----5:R-:W-:Y:S01]  /*4cd0*/  IMAD.U32 R3, R3, 0x10000, RZ ;  /* 0x0001000003037824 */ /* 0x020fe200078e00ff */
[----:B------:R-:W-:Y:S02]  /*4ce0*/  IADD3 R7, P0, R7, 0x4, RZ ;  /* 0x0000000407077810 */ /* 0x000fe40007f1e0ff */
[----:B0-----:R-:W-:Y:S02]  /*4cf0*/  IADD3 R14, P1, R4, R9, RZ ;  /* 0x00000009040e7210 */ /* 0x001fe40007f3e0ff */
[----:B------:R-:W-:Y:S02]  /*4d00*/  IADD3.X R27, RZ, R27, RZ, P0, !PT ;  /* 0x0000001bff1b7210 */ /* 0x000fe400007fe4ff */
[----:B------:R-:W-:-:S04]  /*4d10*/  ISETP.GE.U32.AND P0, PT, R7, R0, PT ;  /* 0x000000000700720c */ /* 0x000fc80003f06070 */
[----:B------:R-:W-:Y:S02]  /*4d20*/  ISETP.GE.AND.EX P0, PT, R27, R2, PT, P0 ;  /* 0x000000021b00720c */ /* 0x000fe40003f06300 */
[----:B--2---:R-:W-:-:S05]  /*4d30*/  SHF.L.U32 R6, R6, 0x10, RZ ;  /* 0x0000001006067819 */ /* 0x004fca00000006ff */
[----:B------:R-:W-:-:S06]  /*4d40*/  FADD.FTZ R3, R3, R6 ;  /* 0x0000000603037221 */ /* 0x000fcc0000010000 */
[----:B------:R-:W0:Y:S01]  /*4d50*/  F2F.BF16.F32 R3, R3 ;  /* 0x0000000300037304 */ /* 0x000e220000202000 */
[----:B---3--:R-:W-:Y:S01]  /*4d60*/  SHF.L.U32 R15, R8, 0x10, RZ ;  /* 0x00000010080f7819 */ /* 0x008fe200000006ff */
[----:B0-----:R-:W-:-:S04]  /*4d70*/  IMAD.U32 R6, R3, 0x10000, RZ ;  /* 0x0001000003067824 */ /* 0x001fc800078e00ff */
[----:B------:R-:W-:Y:S01]  /*4d80*/  FADD.FTZ R6, R6, R15 ;  /* 0x0000000f06067221 */ /* 0x000fe20000010000 */
[----:B----4-:R-:W-:-:S05]  /*4d90*/  SHF.L.U32 R15, R10, 0x10, RZ ;  /* 0x000000100a0f7819 */ /* 0x010fca00000006ff */
[----:B------:R-:W0:Y:S02]  /*4da0*/  F2F.BF16.F32 R6, R6 ;  /* 0x0000000600067304 */ /* 0x000e240000202000 */
[----:B0-----:R-:W-:-:S05]  /*4db0*/  SHF.L.U32 R8, R6, 0x10, RZ ;  /* 0x0000001006087819 */ /* 0x001fca00000006ff */
[----:B------:R-:W-:Y:S01]  /*4dc0*/  FADD.FTZ R8, R8, R15 ;  /* 0x0000000f08087221 */ /* 0x000fe20000010000 */
[----:B------:R-:W-:-:S05]  /*4dd0*/  IMAD.U32 R15, R12, 0x10000, RZ ;  /* 0x000100000c0f7824 */ /* 0x000fca00078e00ff */
[----:B------:R-:W0:Y:S02]  /*4de0*/  F2F.BF16.F32 R8, R8 ;  /* 0x0000000800087304 */ /* 0x000e240000202000 */
[----:B0-----:R-:W-:-:S05]  /*4df0*/  SHF.L.U32 R10, R8, 0x10, RZ ;  /* 0x00000010080a7819 */ /* 0x001fca00000006ff */
[----:B------:R-:W-:Y:S01]  /*4e00*/  FADD.FTZ R10, R10, R15 ;  /* 0x0000000f0a0a7221 */ /* 0x000fe20000010000 */
[----:B------:R-:W-:-:S04]  /*4e10*/  IMAD.X R15, R5, 0x1, R13, P1 ;  /* 0x00000001050f7824 */ /* 0x000fc800008e060d */
[----:B------:R-:W-:-:S04]  /*4e20*/  F2FP.BF16.F32.PACK_AB R10, RZ, R10 ;  /* 0x0000000aff0a723e */ /* 0x000fc800000010ff */
[----:B------:R-:W-:-:S05]  /*4e30*/  PRMT R3, R10, 0x7610, R3 ;  /* 0x000076100a037816 */ /* 0x000fca0000000003 */
[----:B------:R2:W-:Y:S01]  /*4e40*/  STG.E.U16 desc[UR12][R16.64], R3 ;  /* 0x0000000310007986 */ /* 0x0005e2000c10150c */
[----:B------:R-:W-:Y:S05]  /*4e50*/  @!P0 BRA `(.L_x_27) ;  /* 0xfffffffc00748947 */ /* 0x000fea000383ffff */
.L_x_24:
[----:B------:R-:W-:Y:S05]  /*4e60*/  BSYNC B1 ;  /* 0x0000000000017941 */ /* 0x000fea0003800000 */
.L_x_23:
[----:B------:R-:W-:-:S07]  /*4e70*/  IADD3 R11, R11, 0x80, RZ ;  /* 0x000000800b0b7810 */ /* 0x000fce0007ffe0ff */
.L_x_15:
[----:B------:R-:W-:Y:S05]  /*4e80*/  BSYNC B0 ;  /* 0x0000000000007941 */ /* 0x000fea0003800000 */
.L_x_14:
[----:B------:R-:W-:Y:S01]  /*4e90*/  ULDC UR4, c[0x0][0x210] ;  /* 0x0000840000047ab9 */ /* 0x000fe20000000800 */
[----:B------:R-:W-:Y:S01]  /*4ea0*/  BSSY B0, `(.L_x_28) ;  /* 0x000026f000007945 */ /* 0x000fe20003800000 */
[----:B------:R-:W-:-:S13]  /*4eb0*/  ISETP.GE.AND P0, PT, R11, UR4, PT ;  /* 0x000000040b007c0c */ /* 0x000fda000bf06270 */
[----:B------:R-:W-:Y:S05]  /*4ec0*/  @P0 BRA `(.L_x_29) ;  /* 0x0000002400b00947 */ /* 0x000fea0003800000 */
[----:B------:R-:W3:Y:S01]  /*4ed0*/  LDC R6, c[0x0][0x218] ;  /* 0x00008600ff067b82 */ /* 0x000ee20000000800 */
[----:B------:R-:W-:Y:S01]  /*4ee0*/  HFMA2.MMA R0, -RZ, RZ, 0, 0 ;  /* 0x00000000ff007435 */ /* 0x000fe200000001ff */
[----:B------:R-:W-:Y:S01]  /*4ef0*/  IMAD.MOV.U32 R10, RZ, RZ, RZ ;  /* 0x000000ffff0a7224 */ /* 0x000fe200078e00ff */
[----:B012---:R-:W-:Y:S02]  /*4f00*/  MOV R17, RZ ;  /* 0x000000ff00117202 */ /* 0x007fe40000000f00 */
        /* <DEDUP_REMOVED lines=16> */
[----:B------:R-:W-:Y:S01]  /*5010*/  HFMA2.MMA R2, -RZ, RZ, 0, 0 ;  /* 0x00000000ff027435 */ /* 0x000fe200000001ff */
[----:B------:R-:W-:Y:S01]  /*5020*/  ULDC.64 UR6, c[0x0][0x228] ;  /* 0x00008a0000067ab9 */ /* 0x000fe20000000a00 */
[----:B------:R-:W-:Y:S01]  /*5030*/  ULDC UR4, c[0x0][0x230] ;  /* 0x00008c0000047ab9 */ /* 0x000fe20000000800 */
[----:B------:R-:W-:-:S07]  /*5040*/  ISETP.NE.AND P0, PT, R6, 0x2, PT ;  /* 0x000000020600780c */ /* 0x000fce0003f05270 */
[----:B------:R-:W-:-:S05]  /*5050*/  IMAD.HI.U32 R4, R3, UR7, R2 ;  /* 0x0000000703047c27 */ /* 0x000fca000f8e0002 */
[----:B------:R-:W-:Y:S01]  /*5060*/  SHF.R.U32.HI R5, RZ, UR4, R4 ;  /* 0x00000004ff057c19 */ /* 0x000fe20008011604 */
[----:B------:R-:W-:-:S03]  /*5070*/  ULDC UR4, c[0x0][0x354] ;  /* 0x0000d50000047ab9 */ /* 0x000fc60000000800 */
[----:B------:R-:W-:-:S05]  /*5080*/  IADD3 R2, -R5, RZ, RZ ;  /* 0x000000ff05027210 */ /* 0x000fca0007ffe1ff */
[----:B------:R-:W-:Y:S01]  /*5090*/  IMAD R3, R2, UR6, R3 ;  /* 0x0000000602037c24 */ /* 0x000fe2000f8e0203 */
[----:B------:R-:W-:-:S03]  /*50a0*/  ULDC.64 UR6, c[0x0][0x358] ;  /* 0x0000d60000067ab9 */ /* 0x000fc60000000a00 */
[C---:B------:R-:W-:Y:S02]  /*50b0*/  IMAD R17, R3.reuse, UR4, R17 ;  /* 0x0000000403117c24 */ /* 0x040fe4000f8e0211 */
[C---:B------:R-:W-:Y:S02]  /*50c0*/  IMAD R10, R3.reuse, UR6, R10 ;  /* 0x00000006030a7c24 */ /* 0x040fe4000f8e020a */
[----:B------:R-:W-:Y:S01]  /*50d0*/  IMAD R0, R3, UR7, R0 ;  /* 0x0000000703007c24 */ /* 0x000fe2000f8e0200 */
[----:B------:R-:W-:Y:S06]  /*50e0*/  @!P0 BRA `(.L_x_30) ;  /* 0x0000001000fc8947 */ /* 0x000fec0003800000 */
[----:B------:R-:W-:Y:S01]  /*50f0*/  IMAD.MOV.U32 R4, RZ, RZ, RZ ;  /* 0x000000ffff047224 */ /* 0x000fe200078e00ff */
[----:B------:R-:W-:Y:S01]  /*5100*/  ULDC.64 UR4, c[0x0][0x238] ;  /* 0x00008e0000047ab9 */ /* 0x000fe20000000a00 */
[----:B------:R-:W-:Y:S01]  /*5110*/  ISETP.NE.AND P0, PT, R6, 0x3, PT ;  /* 0x000000030600780c */ /* 0x000fe20003f05270 */
[----:B------:R-:W-:Y:S01]  /*5120*/  ULDC UR6, c[0x0][0x368] ;  /* 0x0000da0000067ab9 */ /* 0x000fe20000000800 */
[----:B------:R-:W-:Y:S01]  /*5130*/  IMAD.HI.U32 R2, R5, UR4, R4 ;  /* 0x0000000405027c27 */ /* 0x000fe2000f8e0004 */
[----:B------:R-:W-:-:S04]  /*5140*/  ULDC UR4, c[0x0][0x234] ;  /* 0x00008d0000047ab9 */ /* 0x000fc80000000800 */
[----:B------:R-:W-:-:S04]  /*5150*/  SHF.R.U32.HI R3, RZ, UR5, R2 ;  /* 0x00000005ff037c19 */ /* 0x000fc80008011602 */
[----:B------:R-:W-:-:S05]  /*5160*/  IADD3 R4, -R3, RZ, RZ ;  /* 0x000000ff03047210 */ /* 0x000fca0007ffe1ff */
        /* <DEDUP_REMOVED lines=36> */
[----:B------:R-:W-:Y:S01]  /*53b0*/  ULDC UR4, c[0x0][0x260] ;  /* 0x0000980000047ab9 */ /* 0x000fe20000000800 */
[----:B------:R-:W-:Y:S01]  /*53c0*/  ISETP.NE.AND P0, PT, R6, 0x6, PT ;  /* 0x000000060600780c */ /* 0x000fe20003f05270 */
        /* <DEDUP_REMOVED lines=248> */
[----:B------:R-:W-:Y:S01]  /*6350*/  ISETP.NE.AND P0, PT, R6, 0x18, PT ;  /* 0x000000180600780c */ /* 0x000fe20003f05270 */
[----:B------:R-:W-:Y:S01]  /*6360*/  IMAD.MOV.U32 R2, RZ, RZ, RZ ;  /* 0x000000ffff027224 */ /* 0x000fe200078e00ff */
[----:B------:R-:W-:Y:S01]  /*6370*/  ULDC.64 UR6, c[0x0][0x330] ;  /* 0x0000cc0000067ab9 */ /* 0x000fe20000000a00 */
[----:B------:R-:W-:Y:S02]  /*6380*/  ULDC UR4, c[0x0][0x338] ;  /* 0x0000ce0000047ab9 */ /* 0x000fe40000000800 */
[----:B------:R-:W-:-:S05]  /*6390*/  IMAD.HI.U32 R6, R3, UR7, R2 ;  /* 0x0000000703067c27 */ /* 0x000fca000f8e0002 */
[----:B------:R-:W-:Y:S01]  /*63a0*/  SHF.R.U32.HI R7, RZ, UR4, R6 ;  /* 0x00000004ff077c19 */ /* 0x000fe20008011606 */
[----:B------:R-:W-:Y:S02]  /*63b0*/  ULDC UR4, c[0x0][0x45c] ;  /* 0x0001170000047ab9 */ /* 0x000fe40000000800 */
[----:B------:R-:W0:Y:S01]  /*63c0*/  @P0 LDC.64 R8, c[0x0][0x340] ;  /* 0x0000d000ff080b82 */ /* 0x000e220000000a00 */
[----:B------:R-:W-:-:S07]  /*63d0*/  @P0 MOV R6, RZ ;  /* 0x000000ff00060202 */ /* 0x000fce0000000f00 */
        /* <DEDUP_REMOVED lines=16> */
.L_x_30:
[----:B------:R-:W-:Y:S01]  /*64e0*/  ULDC.64 UR4, c[0x0][0x488] ;  /* 0x0001220000047ab9 */ /* 0x000fe20000000a00 */
[----:B------:R-:W0:Y:S01]  /*64f0*/  LDC.64 R2, c[0x0][0x490] ;  /* 0x00012400ff027b82 */ /* 0x000e220000000a00 */
[----:B------:R-:W-:-:S04]  /*6500*/  IADD3 R14, P0, R0, UR4, RZ ;  /* 0x00000004000e7c10 */ /* 0x000fc8000ff1e0ff */
[----:B------:R-:W-:Y:S01]  /*6510*/  IADD3.X R15, RZ, UR5, RZ, P0, !PT ;  /* 0x00000005ff0f7c10 */ /* 0x000fe200087fe4ff */
[----:B------:R-:W-:-:S05]  /*6520*/  ULDC.64 UR4, c[0x0][0x478] ;  /* 0x00011e0000047ab9 */ /* 0x000fca0000000a00 */
[----:B------:R-:W0:Y:S01]  /*6530*/  LDG.E.64.CONSTANT R14, desc[UR12][R14.64] ;  /* 0x0000000c0e0e7981 */ /* 0x000e22000c1e9b00 */
[----:B------:R-:W-:Y:S01]  /*6540*/  IADD3 R16, P1, R17, UR4, RZ ;  /* 0x0000000411107c10 */ /* 0x000fe2000ff3e0ff */
[----:B------:R-:W-:Y:S03]  /*6550*/  BSSY B1, `(.L_x_31) ;  /* 0x0000023000017945 */ /* 0x000fe60003800000 */
[----:B------:R-:W-:Y:S02]  /*6560*/  IADD3.X R17, RZ, UR5, RZ, P1, !PT ;  /* 0x00000005ff117c10 */ /* 0x000fe40008ffe4ff */
[----:B0-----:R-:W-:-:S04]  /*6570*/  ISETP.GT.U32.AND P0, PT, R14, R2, PT ;  /* 0x000000020e00720c */ /* 0x001fc80003f04070 */
[----:B------:R-:W-:-:S13]  /*6580*/  ISETP.GT.AND.EX P0, PT, R15, R3, PT, P0 ;  /* 0x000000030f00720c */ /* 0x000fda0003f04300 */
[----:B------:R-:W-:Y:S01]  /*6590*/  @!P0 CS2R R4, SRZ ;  /* 0x0000000000048805 */ /* 0x000fe2000001ff00 */
[----:B------:R-:W-:Y:S06]  /*65a0*/  @!P0 BRA `(.L_x_32) ;  /* 0x0000000000748947 */ /* 0x000fec0003800000 */
[----:B------:R-:W-:Y:S01]  /*65b0*/  IADD3 R7, P0, R14, -R2, RZ ;  /* 0x800000020e077210 */ /* 0x000fe20007f1e0ff */
[----:B------:R-:W-:-:S04]  /*65c0*/  ULDC UR4, c[0x0][0x49c] ;  /* 0x0001270000047ab9 */ /* 0x000fc80000000800 */
[----:B------:R-:W-:-:S05]  /*65d0*/  IMAD.X R2, R15, 0x1, ~R3, P0 ;  /* 0x000000010f027824 */ /* 0x000fca00000e0e03 */
[----:B------:R-:W-:-:S04]  /*65e0*/  LOP3.LUT R0, R2, UR4, RZ, 0xfc, !PT ;  /* 0x0000000402007c12 */ /* 0x000fc8000f8efcff */
[----:B------:R-:W-:-:S13]  /*65f0*/  ISETP.NE.U32.AND P0, PT, R0, RZ, PT ;  /* 0x000000ff0000720c */ /* 0x000fda0003f05070 */
[----:B------:R-:W-:Y:S05]  /*6600*/  @!P0 BRA `(.L_x_33) ;  /* 0x00000000000c8947 */ /* 0x000fea0003800000 */
[----:B------:R-:W-:-:S07]  /*6610*/  MOV R0, 0x6630 ;  /* 0x0000663000007802 */ /* 0x000fce0000000f00 */
[----:B------:R-:W-:Y:S05]  /*6620*/  CALL.REL.NOINC `($__internal_0_$__cuda_sm20_div_s64) ;  /* 0x000000d0009c7944 */ /* 0x000fea0003c00000 */
[----:B------:R-:W-:Y:S05]  /*6630*/  BRA `(.L_x_32) ;  /* 0x0000000000507947 */ /* 0x000fea0003800000 */
.L_x_33:
[----:B------:R-:W-:Y:S02]  /*6640*/  ULDC UR4, c[0x0][0x498] ;  /* 0x0001260000047ab9 */ /* 0x000fe40000000800 */
[----:B------:R-:W0:Y:S01]  /*6650*/  I2F.U32.RP R5, UR4 ;  /* 0x0000000400057d06 */ /* 0x000e220008209000 */
[----:B------:R-:W-:-:S07]  /*6660*/  ISETP.NE.U32.AND P2, PT, RZ, UR4, PT ;  /* 0x00000004ff007c0c */ /* 0x000fce000bf45070 */
[----:B0-----:R-:W0:Y:S02]  /*6670*/  MUFU.RCP R5, R5 ;  /* 0x0000000500057308 */ /* 0x001e240000001000 */
[----:B0-----:R-:W-:Y:S02]  /*6680*/  IADD3 R2, R5, 0xffffffe, RZ ;  /* 0x0ffffffe05027810 */ /* 0x001fe40007ffe0ff */
[----:B------:R-:W-:-:S04]  /*6690*/  MOV R5, RZ ;  /* 0x000000ff00057202 */ /* 0x000fc80000000f00 */
        /* <DEDUP_REMOVED lines=9> */
[----:B------:R-:W-:Y:S01]  /*6730*/  @P0 IADD3 R0, R0, -UR4, RZ ;  /* 0x8000000400000c10 */ /* 0x000fe2000fffe0ff */
[----:B------:R-:W-:-:S03]  /*6740*/  @P0 VIADD R4, R4, 0x1 ;  /* 0x0000000104040836 */ /* 0x000fc60000000000 */
[----:B------:R-:W-:-:S13]  /*6750*/  ISETP.GE.U32.AND P1, PT, R0, UR4, PT ;  /* 0x0000000400007c0c */ /* 0x000fda000bf26070 */
[----:B------:R-:W-:Y:S02]  /*6760*/  @P1 IADD3 R4, R4, 0x1, RZ ;  /* 0x0000000104041810 */ /* 0x000fe40007ffe0ff */
[----:B------:R-:W-:-:S07]  /*6770*/  @!P2 LOP3.LUT R4, RZ, UR4, RZ, 0x33, !PT ;  /* 0x00000004ff04ac12 */ /* 0x000fce000f8e33ff */
.L_x_32:
[----:B------:R-:W-:Y:S05]  /*6780*/  BSYNC B1 ;  /* 0x0000000000017941 */ /* 0x000fea0003800000 */
.L_x_31:
        /* <DEDUP_REMOVED lines=19> */
[----:B------:R-:W-:Y:S01]  /*68c0*/  MOV R7, R14 ;  /* 0x0000000e00077202 */ /* 0x000fe20000000f00 */
[----:B------:R-:W-:Y:S01]  /*68d0*/  IMAD.MOV.U32 R2, RZ, RZ, R15 ;  /* 0x000000ffff027224 */ /* 0x000fe200078e000f */
[----:B------:R-:W-:-:S07]  /*68e0*/  MOV R0, 0x6900 ;  /* 0x0000690000007802 */ /* 0x000fce0000000f00 */
[----:B------:R-:W-:Y:S05]  /*68f0*/  CALL.REL.NOINC `($__internal_0_$__cuda_sm20_div_s64) ;  /* 0x000000cc00e87944 */ /* 0x000fea0003c00000 */
[----:B------:R-:W-:Y:S05]  /*6900*/  BRA `(.L_x_36) ;  /* 0x00000000004c7947 */ /* 0x000fea0003800000 */
.L_x_35:
[----:B------:R-:W0:Y:S01]  /*6910*/  I2F.U32.RP R0, R2 ;  /* 0x0000000200007306 */ /* 0x000e220000209000 */
[----:B------:R-:W-:Y:S01]  /*6920*/  IMAD.MOV.U32 R4, RZ, RZ, RZ ;  /* 0x000000ffff047224 */ /* 0x000fe200078e00ff */
[----:B------:R-:W-:-:S06]  /*6930*/  ISETP.NE.U32.AND P2, PT, R2, RZ, PT ;  /* 0x000000ff0200720c */ /* 0x000fcc0003f45070 */
[----:B0-----:R-:W0:Y:S02]  /*6940*/  MUFU.RCP R0, R0 ;  /* 0x0000000000007308 */ /* 0x001e240000001000 */
[----:B0-----:R-:W-:-:S06]  /*6950*/  IADD3 R5, R0, 0xffffffe, RZ ;  /* 0x0ffffffe00057810 */ /* 0x001fcc0007ffe0ff */
        /* <DEDUP_REMOVED lines=9> */
[----:B------:R-:W-:Y:S01]  /*69f0*/  @P0 IADD3 R3, R3, -R2, RZ ;  /* 0x8000000203030210 */ /* 0x000fe20007ffe0ff */
[----:B------:R-:W-:-:S03]  /*6a00*/  @P0 VIADD R4, R4, 0x1 ;  /* 0x0000000104040836 */ /* 0x000fc60000000000 */
[----:B------:R-:W-:-:S13]  /*6a10*/  ISETP.GE.U32.AND P1, PT, R3, R2, PT ;  /* 0x000000020300720c */ /* 0x000fda0003f26070 */
[----:B------:R-:W-:Y:S02]  /*6a20*/  @P1 IADD3 R4, R4, 0x1, RZ ;  /* 0x0000000104041810 */ /* 0x000fe40007ffe0ff */
[----:B------:R-:W-:-:S07]  /*6a30*/  @!P2 LOP3.LUT R4, RZ, R2, RZ, 0x33, !PT ;  /* 0x00000002ff04a212 */ /* 0x000fce00078e33ff */
.L_x_36:
[----:B------:R-:W-:Y:S05]  /*6a40*/  BSYNC B1 ;  /* 0x0000000000017941 */ /* 0x000fea0003800000 */
.L_x_34:
        /* <DEDUP_REMOVED lines=13> */
[-C--:B------:R-:W-:Y:S02]  /*6b20*/  MOV R28, R9.reuse ;  /* 0x00000009001c7202 */ /* 0x080fe40000000f00 */
[-C--:B------:R-:W-:Y:S02]  /*6b30*/  ISETP.GT.AND.EX P0, PT, R2, R8.reuse, PT, P0 ;  /* 0x000000080200720c */ /* 0x080fe40003f04300 */
[-C--:B------:R-:W-:Y:S02]  /*6b40*/  MOV R27, R8.reuse ;  /* 0x00000008001b7202 */ /* 0x080fe40000000f00 */
[----:B------:R-:W-:Y:S02]  /*6b50*/  SEL R4, R0, R9, P0 ;  /* 0x0000000900047207 */ /* 0x000fe40000000000 */
[----:B------:R-:W-:-:S02]  /*6b60*/  SEL R5, R2, R8, P0 ;  /* 0x0000000802057207 */ /* 0x000fc40000000000 */
        /* <DEDUP_REMOVED lines=11> */
[----:B------:R-:W-:-:S04]  /*6c20*/  ULDC.64 UR4, c[0x0][0x480] ;  /* 0x0001200000047ab9 */ /* 0x000fc80000000a00 */
[----:B------:R-:W-:Y:S02]  /*6c30*/  IMAD.X R3, RZ, RZ, ~R8, P1 ;  /* 0x000000ffff037224 */ /* 0x000fe400008e0e08 */
[----:B------:R-:W1:Y:S08]  /*6c40*/  LDC.64 R18, c[0x0][0x4a8] ;  /* 0x00012a00ff127b82 */ /* 0x000e700000000a00 */
[----:B------:R-:W2:Y:S01]  /*6c50*/  LDC.64 R12, c[0x0][0x4b0] ;  /* 0x00012c00ff0c7b82 */ /* 0x000ea20000000a00 */
[----:B0-----:R-:W-:-:S04]  /*6c60*/  IMAD R4, R3, R20, RZ ;  /* 0x0000001403047224 */ /* 0x001fc800078e02ff */
[C---:B------:R-:W-:Y:S02]  /*6c70*/  IMAD R3, R23.reuse, R21, R4 ;  /* 0x0000001517037224 */ /* 0x040fe400078e0204 */
[----:B------:R-:W-:-:S04]  /*6c80*/  IMAD.WIDE.U32 R22, R23, R20, R14 ;  /* 0x0000001417167225 */ /* 0x000fc800078e000e */
[-C--:B-1----:R-:W-:Y:S01]  /*6c90*/  IMAD R24, R8, R18.reuse, RZ ;  /* 0x0000001208187224 */ /* 0x082fe200078e02ff */
[----:B------:R-:W-:Y:S01]  /*6ca0*/  IADD3 R3, R23, R3, RZ ;  /* 0x0000000317037210 */ /* 0x000fe20007ffe0ff */
[----:B------:R-:W-:-:S04]  /*6cb0*/  IMAD.WIDE.U32 R6, R9, R18, RZ ;  /* 0x0000001209067225 */ /* 0x000fc800078e00ff */
[----:B------:R-:W-:Y:S01]  /*6cc0*/  IMAD R5, R9, R19, R24 ;  /* 0x0000001309057224 */ /* 0x000fe200078e0218 */
[----:B------:R-:W-:Y:S01]  /*6cd0*/  IADD3 R24, P1, R10, UR4, RZ ;  /* 0x000000040a187c10 */ /* 0x000fe2000ff3e0ff */
[-C--:B--2---:R-:W-:Y:S02]  /*6ce0*/  IMAD R3, R3, R12.reuse, RZ ;  /* 0x0000000c03037224 */ /* 0x084fe400078e02ff */
[----:B------:R-:W-:Y:S01]  /*6cf0*/  IMAD.MOV.U32 R4, RZ, RZ, R6 ;  /* 0x000000ffff047224 */ /* 0x000fe200078e0006 */
[----:B------:R-:W-:Y:S01]  /*6d00*/  IADD3 R5, R7, R5, RZ ;  /* 0x0000000507057210 */ /* 0x000fe20007ffe0ff */
[C---:B------:R-:W-:Y:S01]  /*6d10*/  IMAD R3, R22.reuse, R13, R3 ;  /* 0x0000000d16037224 */ /* 0x040fe200078e0203 */
[----:B------:R-:W-:Y:S01]  /*6d20*/  IADD3.X R25, RZ, UR5, RZ, P1, !PT ;  /* 0x00000005ff197c10 */ /* 0x000fe20008ffe4ff */
[----:B------:R-:W-:-:S03]  /*6d30*/  IMAD.WIDE.U32 R28, R22, R12, R4 ;  /* 0x0000000c161c7225 */ /* 0x000fc600078e0004 */
[----:B------:R-:W-:Y:S02]  /*6d40*/  LEA R22, P1, R28, R24, 0x1 ;  /* 0x000000181c167211 */ /* 0x000fe400078208ff */
[----:B------:R-:W-:-:S04]  /*6d50*/  IADD3 R3, R29, R3, RZ ;  /* 0x000000031d037210 */ /* 0x000fc80007ffe0ff */
[----:B------:R-:W-:Y:S02]  /*6d60*/  LEA.HI.X R23, R28, R25, R3, 0x1, P1 ;  /* 0x000000191c177211 */ /* 0x000fe400008f0c03 */
[----:B------:R-:W2:Y:S04]  /*6d70*/  LDG.E.U16 R3, desc[UR12][R16.64] ;  /* 0x0000000c10037981 */ /* 0x000ea8000c1e1500 */
[----:B------:R-:W3:Y:S01]  /*6d80*/  LDG.E.U16.CONSTANT R22, desc[UR12][R22.64] ;  /* 0x0000000c16167981 */ /* 0x000ee2000c1e9500 */
[----:B------:R-:W-:-:S04]  /*6d90*/  ISETP.NE.U32.AND P1, PT, R26, 0x1, PT ;  /* 0x000000011a00780c */ /* 0x000fc80003f25070 */
[----:B------:R-:W-:Y:S01]  /*6da0*/  ISETP.NE.AND.EX P1, PT, RZ, RZ, PT, P1 ;  /* 0x000000ffff00720c */ /* 0x000fe20003f25310 */
[----:B--2---:R-:W-:Y:S01]  /*6db0*/  IMAD.U32 R3, R3, 0x10000, RZ ;  /* 0x0001000003037824 */ /* 0x004fe200078e00ff */
[----:B---3--:R-:W-:-:S05]  /*6dc0*/  SHF.L.U32 R28, R22, 0x10, RZ ;  /* 0x00000010161c7819 */ /* 0x008fca00000006ff */
        /* <DEDUP_REMOVED lines=10> */
[----:B------:R-:W-:Y:S02]  /*6e70*/  ISETP.NE.U32.AND P1, PT, R26, 0x2, PT ;  /* 0x000000021a00780c */ /* 0x000fe40003f25070 */
[----:B------:R-:W-:Y:S01]  /*6e80*/  IADD3.X R29, R5, R19, RZ, P3, !PT ;  /* 0x00000013051d7210 */ /* 0x000fe20001ffe4ff */
[----:B------:R-:W-:Y:S01]  /*6e90*/  IMAD R7, R9, R21, R4 ;  /* 0x0000001509077224 */ /* 0x000fe200078e0204 */
[----:B------:R-:W-:-:S03]  /*6ea0*/  ISETP.NE.AND.EX P1, PT, RZ, RZ, PT, P1 ;  /* 0x000000ffff00720c */ /* 0x000fc60003f25310 */
        /* <DEDUP_REMOVED lines=9> */
[----:B------:R-:W-:Y:S01]  /*6f40*/  @P1 IADD3.X R21, R15, ~R21, ~R4, P3, P4 ;  /* 0x800000150f151210 */ /* 0x000fe20001fe8c04 */
[----:B------:R-:W-:Y:S01]  /*6f50*/  IMAD.IADD R5, R27, 0x1, R5 ;  /* 0x000000011b057824 */ /* 0x000fe200078e0205 */
[----:B------:R-:W-:-:S04]  /*6f60*/  @P1 IADD3.X R19, R29, R19, RZ, P5, !PT ;  /* 0x000000131d131210 */ /* 0x000fc80002ffe4ff */
[----:B------:R-:W-:-:S05]  /*6f70*/  LEA.HI.X R7, R26, R25, R5, 0x1, P2 ;  /* 0x000000191a077211 */ /* 0x000fca00010f0c05 */
[----:B------:R-:W2:Y:S01]  /*6f80*/  LDG.E.U16.CONSTANT R6, desc[UR12][R6.64] ;  /* 0x0000000c06067981 */ /* 0x000ea2000c1e9500 */
        /* <DEDUP_REMOVED lines=9> */
[----:B------:R-:W-:Y:S02]  /*7020*/  @P1 IADD3 R28, P3, R9, 0x3, RZ ;  /* 0x00000003091c1810 */ /* 0x000fe40007f7e0ff */
[-C--:B------:R-:W-:Y:S02]  /*7030*/  IADD3.X R27, RZ, R8.reuse, RZ, P2, !PT ;  /* 0x00000008ff1b7210 */ /* 0x080fe400017fe4ff */
[----:B------:R-:W-:Y:S02]  /*7040*/  @P1 IADD3.X R27, RZ, R8, RZ, P3, !PT ;  /* 0x00000008ff1b1210 */ /* 0x000fe40001ffe4ff */
[----:B--2---:R-:W-:-:S05]  /*7050*/  SHF.L.U32 R4, R6, 0x10, RZ ;  /* 0x0000001006047819 */ /* 0x004fca00000006ff */
[----:B------:R-:W-:-:S06]  /*7060*/  FADD.FTZ R3, R3, R4 ;  /* 0x0000000403037221 */ /* 0x000fcc0000010000 */
[----:B------:R-:W0:Y:S01]  /*7070*/  F2F.BF16.F32 R3, R3 ;  /* 0x0000000300037304 */ /* 0x000e220000202000 */
[----:B---3--:R-:W-:Y:S01]  /*7080*/  @P1 SHF.L.U32 R5, R24, 0x10, RZ ;  /* 0x0000001018051819 */ /* 0x008fe200000006ff */
[----:B0-----:R-:W-:Y:S01]  /*7090*/  @P1 IMAD.U32 R4, R3, 0x10000, RZ ;  /* 0x0001000003041824 */ /* 0x001fe200078e00ff */
[----:B------:R1:W-:Y:S03]  /*70a0*/  STG.E.U16 desc[UR12][R16.64], R3 ;  /* 0x0000000310007986 */ /* 0x0003e6000c10150c */
[----:B------:R-:W-:-:S05]  /*70b0*/  @P1 FADD.FTZ R4, R4, R5 ;  /* 0x0000000504041221 */ /* 0x000fca0000010000 */
[----:B------:R-:W-:-:S05]  /*70c0*/  @P1 F2FP.BF16.F32.PACK_AB R4, RZ, R4 ;  /* 0x00000004ff04123e */ /* 0x000fca00000010ff */
[----:B------:R1:W-:Y:S02]  /*70d0*/  @P1 STG.E.U16 desc[UR12][R16.64], R4 ;  /* 0x0000000410001986 */ /* 0x0003e4000c10150c */
.L_x_40:
[----:B------:R-:W-:Y:S05]  /*70e0*/  BSYNC B2 ;  /* 0x0000000000027941 */ /* 0x000fea0003800000 */
.L_x_39:
[----:B------:R-:W-:Y:S05]  /*70f0*/  @!P0 BRA `(.L_x_38) ;  /* 0x00000004001c8947 */ /* 0x000fea0003800000 */
[----:B01----:R0:W5:Y:S01]  /*7100*/  LDG.E.U16 R3, desc[UR12][R16.64] ;  /* 0x0000000c10037981 */ /* 0x003162000c1e1500 */
[----:B------:R-:W-:Y:S01]  /*7110*/  IADD3 R7, P0, RZ, -R28, RZ ;  /* 0x8000001cff077210 */ /* 0x000fe20007f1e0ff */
[----:B------:R-:W-:Y:S01]  /*7120*/  ULDC.64 UR6, c[0x0][0x498] ;  /* 0x0001260000067ab9 */ /* 0x000fe20000000a00 */
[----:B------:R-:W-:Y:S02]  /*7130*/  ULDC.64 UR8, c[0x0][0x4b0] ;  /* 0x00012c0000087ab9 */ /* 0x000fe40000000a00 */
[----:B------:R-:W-:Y:S01]  /*7140*/  UIMAD.WIDE.U32 UR4, UR6, UR8, URZ ;  /* 0x00000008060472a5 */ /* 0x000fe2000f8e003f */
[----:B------:R-:W-:Y:S02]  /*7150*/  IMAD.X R4, RZ, RZ, ~R27, P0 ;  /* 0x000000ffff047224 */ /* 0x000fe400000e0e1b */
[----:B------:R-:W-:-:S04]  /*7160*/  IMAD.WIDE.U32 R14, R7, UR6, R14 ;  /* 0x00000006070e7c25 */ /* 0x000fc8000f8e000e */
        /* <DEDUP_REMOVED lines=13> */
[----:B------:R-:W-:Y:S01]  /*7240*/  IMAD.SHL.U32 R9, R14, 0x2, RZ ;  /* 0x000000020e097824 */ /* 0x000fe200078e00ff */
[----:B------:R-:W-:-:S04]  /*7250*/  IADD3 R15, R15, R7, RZ ;  /* 0x000000070f0f7210 */ /* 0x000fc80007ffe0ff */
        /* <DEDUP_REMOVED lines=14> */
.L_x_41:
        /* <DEDUP_REMOVED lines=10> */
[----:B-----5:R-:W-:Y:S02]  /*73e0*/  SHF.L.U32 R3, R3, 0x10, RZ ;  /* 0x0000001003037819 */ /* 0x020fe400000006ff */
[----:B------:R-:W-:Y:S02]  /*73f0*/  IADD3 R7, P0, R7, 0x4, RZ ;  /* 0x0000000407077810 */ /* 0x000fe40007f1e0ff */
[----:B0-----:R-:W-:Y:S02]  /*7400*/  IADD3 R14, P1, R4, R9, RZ ;  /* 0x00000009040e7210 */ /* 0x001fe40007f3e0ff */
[----:B------:R-:W-:Y:S02]  /*7410*/  IADD3.X R27, RZ, R27, RZ, P0, !PT ;  /* 0x0000001bff1b7210 */ /* 0x000fe400007fe4ff */
[----:B------:R-:W-:-:S04]  /*7420*/  ISETP.GE.U32.AND P0, PT, R7, R0, PT ;  /* 0x000000000700720c */ /* 0x000fc80003f06070 */
[----:B------:R-:W-:Y:S01]  /*7430*/  ISETP.GE.AND.EX P0, PT, R27, R2, PT, P0 ;  /* 0x000000021b00720c */ /* 0x000fe20003f06300 */
[----:B--2---:R-:W-:-:S04]  /*7440*/  IMAD.U32 R6, R6, 0x10000, RZ ;  /* 0x0001000006067824 */ /* 0x004fc800078e00ff */
[----:B------:R-:W-:-:S06]  /*7450*/  FADD.FTZ R3, R3, R6 ;  /* 0x0000000603037221 */ /* 0x000fcc0000010000 */
[----:B------:R-:W0:Y:S01]  /*7460*/  F2F.BF16.F32 R3, R3 ;  /* 0x0000000300037304 */ /* 0x000e220000202000 */
[----:B---3--:R-:W-:Y:S02]  /*7470*/  SHF.L.U32 R15, R8, 0x10, RZ ;  /* 0x00000010080f7819 */ /* 0x008fe400000006ff */
[----:B0-----:R-:W-:-:S05]  /*7480*/  SHF.L.U32 R6, R3, 0x10, RZ ;  /* 0x0000001003067819 */ /* 0x001fca00000006ff */
[----:B------:R-:W-:Y:S01]  /*7490*/  FADD.FTZ R6, R6, R15 ;  /* 0x0000000f06067221 */ /* 0x000fe20000010000 */
[----:B----4-:R-:W-:-:S05]  /*74a0*/  IMAD.U32 R15, R10, 0x10000, RZ ;  /* 0x000100000a0f7824 */ /* 0x010fca00078e00ff */
[----:B------:R-:W0:Y:S02]  /*74b0*/  F2F.BF16.F32 R6, R6 ;  /* 0x0000000600067304 */ /* 0x000e240000202000 */
[----:B0-----:R-:W-:-:S05]  /*74c0*/  SHF.L.U32 R8, R6, 0x10, RZ ;  /* 0x0000001006087819 */ /* 0x001fca00000006ff */
[----:B------:R-:W-:Y:S01]  /*74d0*/  FADD.FTZ R8, R8, R15 ;  /* 0x0000000f08087221 */ /* 0x000fe20000010000 */
[----:B------:R-:W-:-:S05]  /*74e0*/  SHF.L.U32 R15, R12, 0x10, RZ ;  /* 0x000000100c0f7819 */ /* 0x000fca00000006ff */
[----:B------:R-:W0:Y:S02]  /*74f0*/  F2F.BF16.F32 R8, R8 ;  /* 0x0000000800087304 */ /* 0x000e240000202000 */
[----:B0-----:R-:W-:-:S04]  /*7500*/  IMAD.U32 R10, R8, 0x10000, RZ ;  /* 0x00010000080a7824 */ /* 0x001fc800078e00ff */
[----:B------:R-:W-:Y:S01]  /*7510*/  FADD.FTZ R10, R10, R15 ;  /* 0x0000000f0a0a7221 */ /* 0x000fe20000010000 */
[----:B------:R-:W-:-:S04]  /*7520*/  IADD3.X R15, R5, R13, RZ, P1, !PT ;  /* 0x0000000d050f7210 */ /* 0x000fc80000ffe4ff */
[----:B------:R-:W-:-:S04]  /*7530*/  F2FP.BF16.F32.PACK_AB R10, RZ, R10 ;  /* 0x0000000aff0a723e */ /* 0x000fc800000010ff */
[----:B------:R-:W-:-:S05]  /*7540*/  PRMT R3, R10, 0x7610, R3 ;  /* 0x000076100a037816 */ /* 0x000fca0000000003 */
[----:B------:R2:W-:Y:S01]  /*7550*/  STG.E.U16 desc[UR12][R16.64], R3 ;  /* 0x0000000310007986 */ /* 0x0005e2000c10150c */
[----:B------:R-:W-:Y:S05]  /*7560*/  @!P0 BRA `(.L_x_41) ;  /* 0xfffffffc00748947 */ /* 0x000fea000383ffff */
.L_x_38:
[----:B------:R-:W-:Y:S05]  /*7570*/  BSYNC B1 ;  /* 0x0000000000017941 */ /* 0x000fea0003800000 */
.L_x_37:
[----:B------:R-:W-:-:S07]  /*7580*/  VIADD R11, R11, 0x80 ;  /* 0x000000800b0b7836 */ /* 0x000fce0000000000 */
.L_x_29:
[----:B------:R-:W-:Y:S05]  /*7590*/  BSYNC B0 ;  /* 0x0000000000007941 */ /* 0x000fea0003800000 */
.L_x_28:
[----:B------:R-:W-:Y:S01]  /*75a0*/  ULDC UR4, c[0x0][0x210] ;  /* 0x0000840000047ab9 */ /* 0x000fe20000000800 */
[----:B------:R-:W-:Y:S01]  /*75b0*/  BSSY B0, `(.L_x_42) ;  /* 0x000026f000007945 */ /* 0x000fe20003800000 */
[----:B------:R-:W-:-:S13]  /*75c0*/  ISETP.GE.AND P0, PT, R11, UR4, PT ;  /* 0x000000040b007c0c */ /* 0x000fda000bf06270 */
[----:B------:R-:W-:Y:S05]  /*75d0*/  @P0 BRA `(.L_x_43) ;  /* 0x0000002400b00947 */ /* 0x000fea0003800000 */
[----:B------:R-:W3:Y:S01]  /*75e0*/  LDC R6, c[0x0][0x218] ;  /* 0x00008600ff067b82 */ /* 0x000ee20000000800 */
[----:B------:R-:W-:Y:S01]  /*75f0*/  HFMA2.MMA R0, -RZ, RZ, 0, 0 ;  /* 0x00000000ff007435 */ /* 0x000fe200000001ff */
[----:B------:R-:W-:Y:S01]  /*7600*/  MOV R10, RZ ;  /* 0x000000ff000a7202 */ /* 0x000fe20000000f00 */
        /* <DEDUP_REMOVED lines=9> */
[----:B------:R-:W-:-:S04]  /*76a0*/  SHF.R.U32.HI R3, RZ, UR5, R2 ;  /* 0x00000005ff037c19 */ /* 0x000fc80008011602 */
[----:B------:R-:W-:-:S05]  /*76b0*/  IADD3 R0, -R3, RZ, RZ ;  /* 0x000000ff03007210 */ /* 0x000fca0007ffe1ff */
[----:B------:R-:W-:Y:S01]  /*76c0*/  IMAD R0, R0, UR4, R11 ;  /* 0x0000000400007c24 */ /* 0x000fe2000f8e020b */
[----:B------:R-:W-:-:S03]  /*76d0*/  ULDC.64 UR4, c[0x0][0x348] ;  /* 0x0000d20000047ab9 */ /* 0x000fc60000000a00 */
[C---:B------:R-:W-:Y:S02]  /*76e0*/  IMAD R17, R0.reuse, UR4, RZ ;  /* 0x0000000400117c24 */ /* 0x040fe4000f8e02ff */
[C---:B------:R-:W-:Y:S02]  /*76f0*/  IMAD R10, R0.reuse, UR5, RZ ;  /* 0x00000005000a7c24 */ /* 0x040fe4000f8e02ff */
[----:B------:R-:W-:Y:S01]  /*7700*/  IMAD R0, R0, UR6, RZ ;  /* 0x0000000600007c24 */ /* 0x000fe2000f8e02ff */
        /* <DEDUP_REMOVED lines=310> */
[----:B------:R-:W-:Y:S01]  /*8a70*/  ULDC.64 UR6, c[0x0][0x330] ;  /* 0x0000cc0000067ab9 */ /* 0x000fe20000000a00 */
[----:B------:R-:W-:Y:S01]  /*8a80*/  MOV R2, RZ ;  /* 0x000000ff00027202 */ /* 0x000fe20000000f00 */
[----:B------:R-:W-:-:S04]  /*8a90*/  ULDC UR4, c[0x0][0x338] ;  /* 0x0000ce0000047ab9 */ /* 0x000fc80000000800 */
[----:B------:R-:W-:-:S05]  /*8aa0*/  IMAD.HI.U32 R6, R3, UR7, R2 ;  /* 0x0000000703067c27 */ /* 0x000fca000f8e0002 */
[----:B------:R-:W-:Y:S01]  /*8ab0*/  SHF.R.U32.HI R7, RZ, UR4, R6 ;  /* 0x00000004ff077c19 */ /* 0x000fe20008011606 */
[----:B------:R-:W0:Y:S01]  /*8ac0*/  @P0 LDC.64 R8, c[0x0][0x340] ;  /* 0x0000d000ff080b82 */ /* 0x000e220000000a00 */
[----:B------:R-:W-:Y:S01]  /*8ad0*/  @P0 IMAD.MOV.U32 R6, RZ, RZ, RZ ;  /* 0x000000ffff060224 */ /* 0x000fe200078e00ff */
[----:B------:R-:W-:-:S06]  /*8ae0*/  ULDC UR4, c[0x0][0x45c] ;  /* 0x0001170000047ab9 */ /* 0x000fcc0000000800 */
[----:B------:R-:W1:Y:S08]  /*8af0*/  @P0 LDC R13, c[0x0][0x33c] ;  /* 0x0000cf00ff0d0b82 */ /* 0x000e700000000800 */
[----:B------:R-:W2:Y:S08]  /*8b00*/  @P0 LDC.64 R4, c[0x0][0x468] ;  /* 0x00011a00ff040b82 */ /* 0x000eb00000000a00 */
[----:B------:R-:W3:Y:S01]  /*8b10*/  @P0 LDC R12, c[0x0][0x470] ;  /* 0x00011c00ff0c0b82 */ /* 0x000ee20000000800 */
[----:B0-----:R-:W-:-:S05]  /*8b20*/  @P0 IMAD.HI.U32 R2, R7, R8, R6 ;  /* 0x0000000807020227 */ /* 0x001fca00078e0006 */
[----:B------:R-:W-:Y:S02]  /*8b30*/  @P0 SHF.R.U32.HI R2, RZ, R9, R2 ;  /* 0x00000009ff020219 */ /* 0x000fe40000011602 */
[----:B------:R-:W-:Y:S02]  /*8b40*/  IADD3 R9, -R7, RZ, RZ ;  /* 0x000000ff07097210 */ /* 0x000fe40007ffe1ff */
[----:B------:R-:W-:-:S03]  /*8b50*/  @P0 IADD3 R6, -R2, RZ, RZ ;  /* 0x000000ff02060210 */ /* 0x000fc60007ffe1ff */
[----:B------:R-:W-:Y:S01]  /*8b60*/  IMAD R3, R9, UR6, R3 ;  /* 0x0000000609037c24 */ /* 0x000fe2000f8e0203 */
[----:B------:R-:W-:Y:S01]  /*8b70*/  ULDC.64 UR6, c[0x0][0x460] ;  /* 0x0001180000067ab9 */ /* 0x000fe20000000a00 */
[----:B-1----:R-:W-:Y:S02]  /*8b80*/  @P0 IMAD R7, R13, R6, R7 ;  /* 0x000000060d070224 */ /* 0x002fe400078e0207 */
[C---:B------:R-:W-:Y:S02]  /*8b90*/  IMAD R17, R3.reuse, UR4, R17 ;  /* 0x0000000403117c24 */ /* 0x040fe4000f8e0211 */
[C---:B------:R-:W-:Y:S02]  /*8ba0*/  IMAD R10, R3.reuse, UR6, R10 ;  /* 0x00000006030a7c24 */ /* 0x040fe4000f8e020a */
[----:B------:R-:W-:Y:S02]  /*8bb0*/  IMAD R0, R3, UR7, R0 ;  /* 0x0000000703007c24 */ /* 0x000fe4000f8e0200 */
[----:B--2---:R-:W-:-:S02]  /*8bc0*/  @P0 IMAD R17, R7, R4, R17 ;  /* 0x0000000407110224 */ /* 0x004fc400078e0211 */
[C---:B------:R-:W-:Y:S02]  /*8bd0*/  @P0 IMAD R10, R7.reuse, R5, R10 ;  /* 0x00000005070a0224 */ /* 0x040fe400078e020a */
[----:B---3--:R-:W-:-:S07]  /*8be0*/  @P0 IMAD R0, R7, R12, R0 ;  /* 0x0000000c07000224 */ /* 0x008fce00078e0200 */
.L_x_44:
[----:B------:R-:W-:Y:S01]  /*8bf0*/  ULDC.64 UR4, c[0x0][0x488] ;  /* 0x0001220000047ab9 */ /* 0x000fe20000000a00 */
[----:B------:R-:W0:Y:S01]  /*8c00*/  LDC.64 R2, c[0x0][0x490] ;  /* 0x00012400ff027b82 */ /* 0x000e220000000a00 */
[----:B------:R-:W-:-:S05]  /*8c10*/  IADD3 R14, P0, R0, UR4, RZ ;  /* 0x00000004000e7c10 */ /* 0x000fca000ff1e0ff */
[----:B------:R-:W-:Y:S01]  /*8c20*/  IMAD.X R15, RZ, RZ, UR5, P0 ;  /* 0x00000005ff0f7e24 */ /* 0x000fe200080e06ff */
        /* <DEDUP_REMOVED lines=18> */
.L_x_47:
[----:B------:R-:W-:Y:S02]  /*8d50*/  ULDC UR4, c[0x0][0x498] ;  /* 0x0001260000047ab9 */ /* 0x000fe40000000800 */
[----:B------:R-:W0:Y:S01]  /*8d60*/  I2F.U32.RP R5, UR4 ;  /* 0x0000000400057d06 */ /* 0x000e220008209000 */
[----:B------:R-:W-:-:S07]  /*8d70*/  ISETP.NE.U32.AND P2, PT, RZ, UR4, PT ;  /* 0x00000004ff007c0c */ /* 0x000fce000bf45070 */
[----:B0-----:R-:W0:Y:S02]  /*8d80*/  MUFU.RCP R5, R5 ;  /* 0x0000000500057308 */ /* 0x001e240000001000 */
[----:B0-----:R-:W-:Y:S01]  /*8d90*/  VIADD R2, R5, 0xffffffe ;  /* 0x0ffffffe05027836 */ /* 0x001fe20000000000 */
[----:B------:R-:W-:-:S05]  /*8da0*/  MOV R5, RZ ;  /* 0x000000ff00057202 */ /* 0x000fca0000000f00 */
[----:B------:R0:W1:Y:S02]  /*8db0*/  F2I.FTZ.U32.TRUNC.NTZ R3, R2 ;  /* 0x0000000200037305 */ /* 0x000064000021f000 */
[----:B0-----:R-:W-:Y:S01]  /*8dc0*/  HFMA2.MMA R2, -RZ, RZ, 0, 0 ;  /* 0x00000000ff027435 */ /* 0x001fe200000001ff */
[----:B-1----:R-:W-:-:S05]  /*8dd0*/  IADD3 R9, RZ, -R3, RZ ;  /* 0x80000003ff097210 */ /* 0x002fca0007ffe0ff */
[----:B------:R-:W-:-:S04]  /*8de0*/  IMAD R9, R9, UR4, RZ ;  /* 0x0000000409097c24 */ /* 0x000fc8000f8e02ff */
[----:B------:R-:W-:-:S06]  /*8df0*/  IMAD.HI.U32 R4, R3, R9, R2 ;  /* 0x0000000903047227 */ /* 0x000fcc00078e0002 */
[----:B------:R-:W-:-:S04]  /*8e00*/  IMAD.HI.U32 R4, R4, R7, RZ ;  /* 0x0000000704047227 */ /* 0x000fc800078e00ff */
[----:B------:R-:W-:-:S04]  /*8e10*/  IMAD.MOV R0, RZ, RZ, -R4 ;  /* 0x000000ffff007224 */ /* 0x000fc800078e0a04 */
[----:B------:R-:W-:-:S05]  /*8e20*/  IMAD R0, R0, UR4, R7 ;  /* 0x0000000400007c24 */ /* 0x000fca000f8e0207 */
[----:B------:R-:W-:-:S13]  /*8e30*/  ISETP.GE.U32.AND P0, PT, R0, UR4, PT ;  /* 0x0000000400007c0c */ /* 0x000fda000bf06070 */
[----:B------:R-:W-:Y:S02]  /*8e40*/  @P0 IADD3 R0, R0, -UR4, RZ ;  /* 0x8000000400000c10 */ /* 0x000fe4000fffe0ff */
[----:B------:R-:W-:Y:S02]  /*8e50*/  @P0 IADD3 R4, R4, 0x1, RZ ;  /* 0x0000000104040810 */ /* 0x000fe40007ffe0ff */
[----:B------:R-:W-:-:S13]  /*8e60*/  ISETP.GE.U32.AND P1, PT, R0, UR4, PT ;  /* 0x0000000400007c0c */ /* 0x000fda000bf26070 */
[----:B------:R-:W-:Y:S01]  /*8e70*/  @P1 VIADD R4, R4, 0x1 ;  /* 0x0000000104041836 */ /* 0x000fe20000000000 */
[----:B------:R-:W-:-:S07]  /*8e80*/  @!P2 LOP3.LUT R4, RZ, UR4, RZ, 0x33, !PT ;  /* 0x00000004ff04ac12 */ /* 0x000fce000f8e33ff */
.L_x_46:
[----:B------:R-:W-:Y:S05]  /*8e90*/  BSYNC B1 ;  /* 0x0000000000017941 */ /* 0x000fea0003800000 */
.L_x_45:
[----:B------:R-:W0:Y:S01]  /*8ea0*/  LDC.64 R2, c[0x0][0x498] ;  /* 0x00012600ff027b82 */ /* 0x000e220000000a00 */
[----:B------:R-:W-:Y:S01]  /*8eb0*/  ULDC.64 UR4, c[0x0][0x490] ;  /* 0x0001240000047ab9 */ /* 0x000fe20000000a00 */
[----:B------:R-:W-:Y:S01]  /*8ec0*/  BSSY B1, `(.L_x_48) ;  /* 0x0000029000017945 */ /* 0x000fe20003800000 */
[-C--:B0-----:R-:W-:Y:S02]  /*8ed0*/  IMAD R0, R5, R2.reuse, RZ ;  /* 0x0000000205007224 */ /* 0x081fe400078e02ff */
[----:B------:R-:W-:-:S04]  /*8ee0*/  IMAD.WIDE.U32 R6, R4, R2, RZ ;  /* 0x0000000204067225 */ /* 0x000fc800078e00ff */
[-C--:B------:R-:W-:Y:S01]  /*8ef0*/  IMAD R13, R4, R3.reuse, R0 ;  /* 0x00000003040d7224 */ /* 0x080fe200078e0200 */
[----:B------:R-:W-:Y:S02]  /*8f00*/  IADD3 R9, P1, R6, UR4, RZ ;  /* 0x0000000406097c10 */ /* 0x000fe4000ff3e0ff */
[----:B------:R-:W-:Y:S02]  /*8f10*/  LOP3.LUT R3, R15, R3, RZ, 0xfc, !PT ;  /* 0x000000030f037212 */ /* 0x000fe400078efcff */
[----:B------:R-:W-:Y:S02]  /*8f20*/  IADD3 R13, R7, R13, RZ ;  /* 0x0000000d070d7210 */ /* 0x000fe40007ffe0ff */
[----:B------:R-:W-:Y:S02]  /*8f30*/  ISETP.GE.U32.AND P0, PT, R14, R9, PT ;  /* 0x000000090e00720c */ /* 0x000fe40003f06070 */
[----:B------:R-:W-:Y:S02]  /*8f40*/  IADD3.X R7, R13, UR5, RZ, P1, !PT ;  /* 0x000000050d077c10 */ /* 0x000fe40008ffe4ff */
[----:B------:R-:W-:-:S02]  /*8f50*/  ISETP.GT.U32.AND P1, PT, R6, R14, PT ;  /* 0x0000000e0600720c */ /* 0x000fc40003f24070 */
[----:B------:R-:W-:-:S04]  /*8f60*/  ISETP.GE.AND.EX P0, PT, R15, R7, PT, P0 ;  /* 0x000000070f00720c */ /* 0x000fc80003f06300 */
[----:B------:R-:W-:-:S04]  /*8f70*/  ISETP.GT.OR.EX P0, PT, R13, R15, P0, P1 ;  /* 0x0000000f0d00720c */ /* 0x000fc80000704710 */
[----:B------:R-:W-:Y:S02]  /*8f80*/  SEL R9, RZ, 0x1, !P0 ;  /* 0x00000001ff097807 */ /* 0x000fe40004000000 */
[----:B------:R-:W-:Y:S02]  /*8f90*/  ISETP.NE.U32.AND P0, PT, R3, RZ, PT ;  /* 0x000000ff0300720c */ /* 0x000fe40003f05070 */
[----:B------:R-:W-:-:S05]  /*8fa0*/  IADD3 R9, P1, R4, R9, RZ ;  /* 0x0000000904097210 */ /* 0x000fca0007f3e0ff */
[----:B------:R-:W-:-:S06]  /*8fb0*/  IMAD.X R8, RZ, RZ, R5, P1 ;  /* 0x000000ffff087224 */ /* 0x000fcc00008e0605 */
[----:B------:R-:W-:Y:S05]  /*8fc0*/  @!P0 BRA `(.L_x_49) ;  /* 0x0000000000148947 */ /* 0x000fea0003800000 */
[----:B------:R-:W-:Y:S02]  /*8fd0*/  MOV R7, R14 ;  /* 0x0000000e00077202 */ /* 0x000fe40000000f00 */
[----:B------:R-:W-:Y:S02]  /*8fe0*/  MOV R2, R15 ;  /* 0x0000000f00027202 */ /* 0x000fe40000000f00 */
[----:B------:R-:W-:-:S07]  /*8ff0*/  MOV R0, 0x9010 ;  /* 0x0000901000007802 */ /* 0x000fce0000000f00 */
[----:B------:R-:W-:Y:S05]  /*9000*/  CALL.REL.NOINC `($__internal_0_$__cuda_sm20_div_s64) ;  /* 0x000000a800247944 */ /* 0x000fea0003c00000 */
[----:B------:R-:W-:Y:S05]  /*9010*/  BRA `(.L_x_50) ;  /* 0x00000000004c7947 */ /* 0x000fea0003800000 */
.L_x_49:
[----:B------:R-:W0:Y:S01]  /*9020*/  I2F.U32.RP R0, R2 ;  /* 0x0000000200007306 */ /* 0x000e220000209000 */
[----:B------:R-:W-:Y:S01]  /*9030*/  HFMA2.MMA R4, -RZ, RZ, 0, 0 ;  /* 0x00000000ff047435 */ /* 0x000fe200000001ff */
[----:B------:R-:W-:-:S06]  /*9040*/  ISETP.NE.U32.AND P2, PT, R2, RZ, PT ;  /* 0x000000ff0200720c */ /* 0x000fcc0003f45070 */
[----:B0-----:R-:W0:Y:S02]  /*9050*/  MUFU.RCP R0, R0 ;  /* 0x0000000000007308 */ /* 0x001e240000001000 */
[----:B0-----:R-:W-:-:S06]  /*9060*/  VIADD R5, R0, 0xffffffe ;  /* 0x0ffffffe00057836 */ /* 0x001fcc0000000000 */
[----:B------:R-:W0:Y:S02]  /*9070*/  F2I.FTZ.U32.TRUNC.NTZ R5, R5 ;  /* 0x0000000500057305 */ /* 0x000e24000021f000 */
[----:B0-----:R-:W-:-:S05]  /*9080*/  IADD3 R3, RZ, -R5, RZ ;  /* 0x80000005ff037210 */ /* 0x001fca0007ffe0ff */
[----:B------:R-:W-:-:S04]  /*9090*/  IMAD R3, R3, R2, RZ ;  /* 0x0000000203037224 */ /* 0x000fc800078e02ff */
[----:B------:R-:W-:Y:S01]  /*90a0*/  IMAD.HI.U32 R3, R5, R3, R4 ;  /* 0x0000000305037227 */ /* 0x000fe200078e0004 */
[----:B------:R-:W-:-:S05]  /*90b0*/  MOV R5, RZ ;  /* 0x000000ff00057202 */ /* 0x000fca0000000f00 */
[----:B------:R-:W-:-:S04]  /*90c0*/  IMAD.HI.U32 R4, R3, R14, RZ ;  /* 0x0000000e03047227 */ /* 0x000fc800078e00ff */
[----:B------:R-:W-:-:S04]  /*90d0*/  IMAD.MOV R3, RZ, RZ, -R4 ;  /* 0x000000ffff037224 */ /* 0x000fc800078e0a04 */
[----:B------:R-:W-:-:S05]  /*90e0*/  IMAD R3, R2, R3, R14 ;  /* 0x0000000302037224 */ /* 0x000fca00078e020e */
[----:B------:R-:W-:-:S13]  /*90f0*/  ISETP.GE.U32.AND P0, PT, R3, R2, PT ;  /* 0x000000020300720c */ /* 0x000fda0003f06070 */
[-C--:B------:R-:W-:Y:S02]  /*9100*/  @P0 IADD3 R3, R3, -R2.reuse, RZ ;  /* 0x8000000203030210 */ /* 0x080fe40007ffe0ff */
[----:B------:R-:W-:Y:S02]  /*9110*/  @P0 IADD3 R4, R4, 0x1, RZ ;  /* 0x0000000104040810 */ /* 0x000fe40007ffe0ff */
[----:B------:R-:W-:-:S13]  /*9120*/  ISETP.GE.U32.AND P1, PT, R3, R2, PT ;  /* 0x000000020300720c */ /* 0x000fda0003f26070 */
[----:B------:R-:W-:Y:S01]  /*9130*/  @P1 VIADD R4, R4, 0x1 ;  /* 0x0000000104041836 */ /* 0x000fe20000000000 */
[----:B------:R-:W-:-:S07]  /*9140*/  @!P2 LOP3.LUT R4, RZ, R2, RZ, 0x33, !PT ;  /* 0x00000002ff04a212 */ /* 0x000fce00078e33ff */
.L_x_50:
[----:B------:R-:W-:Y:S05]  /*9150*/  BSYNC B1 ;  /* 0x0000000000017941 */ /* 0x000fea0003800000 */
.L_x_48:
        /* <DEDUP_REMOVED lines=11> */
[----:B------:R-:W-:Y:S01]  /*9210*/  ISETP.GT.U32.AND P0, PT, R0, R9, PT ;  /* 0x000000090000720c */ /* 0x000fe20003f04070 */
[----:B------:R-:W-:Y:S01]  /*9220*/  BSSY B2, `(.L_x_53) ;  /* 0x000005d000027945 */ /* 0x000fe20003800000 */
[----:B------:R-:W-:Y:S01]  /*9230*/  IMAD.MOV.U32 R28, RZ, RZ, R9 ;  /* 0x000000ffff1c7224 */ /* 0x000fe200078e0009 */
[-C--:B------:R-:W-:Y:S02]  /*9240*/  MOV R27, R8.reuse ;  /* 0x00000008001b7202 */ /* 0x080fe40000000f00 */
[----:B------:R-:W-:-:S04]  /*9250*/  ISETP.GT.AND.EX P0, PT, R2, R8, PT, P0 ;  /* 0x000000080200720c */ /* 0x000fc80003f04300 */
[-C--:B------:R-:W-:Y:S02]  /*9260*/  SEL R4, R0, R9.reuse, P0 ;  /* 0x0000000900047207 */ /* 0x080fe40000000000 */
[----:B------:R-:W-:Y:S02]  /*9270*/  SEL R5, R2, R8, P0 ;  /* 0x0000000802057207 */ /* 0x000fe40000000000 */
[----:B------:R-:W-:Y:S02]  /*9280*/  IADD3 R26, -R9, 0x1, R4 ;  /* 0x00000001091a7810 */ /* 0x000fe40007ffe104 */
[----:B------:R-:W-:Y:S02]  /*9290*/  IADD3 R3, P2, R4, -R9, RZ ;  /* 0x8000000904037210 */ /* 0x000fe40007f5e0ff */
[----:B------:R-:W-:Y:S02]  /*92a0*/  LOP3.LUT R26, R26, 0x3, RZ, 0xc0, !PT ;  /* 0x000000031a1a7812 */ /* 0x000fe400078ec0ff */
[----:B------:R-:W-:-:S02]  /*92b0*/  ISETP.GE.U32.AND P0, PT, R3, 0x3, PT ;  /* 0x000000030300780c */ /* 0x000fc40003f06070 */
[----:B------:R-:W-:Y:S02]  /*92c0*/  ISETP.NE.U32.AND P1, PT, R26, RZ, PT ;  /* 0x000000ff1a00720c */ /* 0x000fe40003f25070 */
[----:B------:R-:W-:Y:S02]  /*92d0*/  IADD3.X R3, R5, ~R8, RZ, P2, !PT ;  /* 0x8000000805037210 */ /* 0x000fe400017fe4ff */
        /* <DEDUP_REMOVED lines=15> */
[----:B------:R-:W-:Y:S01]  /*93d0*/  MOV R4, R6 ;  /* 0x0000000600047202 */ /* 0x000fe20000000f00 */
[----:B------:R-:W-:Y:S01]  /*93e0*/  IMAD.IADD R3, R23, 0x1, R3 ;  /* 0x0000000117037824 */ /* 0x000fe200078e0203 */
[----:B------:R-:W-:Y:S02]  /*93f0*/  IADD3 R24, P1, R10, UR4, RZ ;  /* 0x000000040a187c10 */ /* 0x000fe4000ff3e0ff */
[----:B------:R-:W-:Y:S01]  /*9400*/  IADD3 R5, R7, R5, RZ ;  /* 0x0000000507057210 */ /* 0x000fe20007ffe0ff */
[-C--:B--2---:R-:W-:Y:S02]  /*9410*/  IMAD R3, R3, R12.reuse, RZ ;  /* 0x0000000c03037224 */ /* 0x084fe400078e02ff */
[----:B------:R-:W-:Y:S02]  /*9420*/  IMAD.X R25, RZ, RZ, UR5, P1 ;  /* 0x00000005ff197e24 */ /* 0x000fe400088e06ff */
[----:B------:R-:W-:-:S04]  /*9430*/  IMAD.WIDE.U32 R28, R22, R12, R4 ;  /* 0x0000000c161c7225 */ /* 0x000fc800078e0004 */
[----:B------:R-:W-:Y:S01]  /*9440*/  IMAD R3, R22, R13, R3 ;  /* 0x0000000d16037224 */ /* 0x000fe200078e0203 */
[----:B------:R-:W-:-:S04]  /*9450*/  LEA R22, P1, R28, R24, 0x1 ;  /* 0x000000181c167211 */ /* 0x000fc800078208ff */
[----:B------:R-:W-:-:S04]  /*9460*/  IADD3 R3, R29, R3, RZ ;  /* 0x000000031d037210 */ /* 0x000fc80007ffe0ff */
        /* <DEDUP_REMOVED lines=20> */
[----:B------:R-:W-:-:S04]  /*95b0*/  ISETP.NE.AND.EX P1, PT, RZ, RZ, PT, P1 ;  /* 0x000000ffff00720c */ /* 0x000fc80003f25310 */
[----:B------:R-:W-:Y:S02]  /*95c0*/  IADD3 R4, R23, R7, RZ ;  /* 0x0000000717047210 */ /* 0x000fe40007ffe0ff */
[----:B------:R-:W-:-:S05]  /*95d0*/  IADD3 R7, P2, R14, -R22, RZ ;  /* 0x800000160e077210 */ /* 0x000fca0007f5e0ff */
[----:B------:R-:W-:Y:S02]  /*95e0*/  IMAD.X R23, R15, 0x1, ~R4, P2 ;  /* 0x000000010f177824 */ /* 0x000fe400010e0e04 */
[----:B------:R-:W-:Y:S01]  /*95f0*/  IMAD.WIDE.U32 R26, R7, R12, R28 ;  /* 0x0000000c071a7225 */ /* 0x000fe200078e001c */
[----:B------:R-:W-:-:S03]  /*9600*/  @P1 IADD3 R18, P5, R28, R18, RZ ;  /* 0x000000121c121210 */ /* 0x000fc60007fbe0ff */
[----:B------:R-:W-:Y:S01]  /*9610*/  IMAD R6, R23, R12, RZ ;  /* 0x0000000c17067224 */ /* 0x000fe200078e02ff */
[----:B------:R-:W-:Y:S01]  /*9620*/  @P1 IADD3 R23, P3, P4, R14, -R20, -R22 ;  /* 0x800000140e171210 */ /* 0x000fe20007c7e816 */
[----:B------:R-:W-:Y:S02]  /*9630*/  @P1 IMAD.X R19, R29, 0x1, R19, P5 ;  /* 0x000000011d131824 */ /* 0x000fe400028e0613 */
[----:B------:R-:W-:Y:S01]  /*9640*/  IMAD R5, R7, R13, R6 ;  /* 0x0000000d07057224 */ /* 0x000fe200078e0206 */
[----:B------:R-:W-:Y:S02]  /*9650*/  LEA R6, P2, R26, R24, 0x1 ;  /* 0x000000181a067211 */ /* 0x000fe400078408ff */
[----:B------:R-:W-:Y:S02]  /*9660*/  @P1 IADD3.X R21, R15, ~R21, ~R4, P3, P4 ;  /* 0x800000150f151210 */ /* 0x000fe40001fe8c04 */
[----:B------:R-:W-:-:S04]  /*9670*/  IADD3 R5, R27, R5, RZ ;  /* 0x000000051b057210 */ /* 0x000fc80007ffe0ff */
        /* <DEDUP_REMOVED lines=9> */
[----:B0-----:R-:W-:Y:S02]  /*9710*/  SHF.L.U32 R3, R3, 0x10, RZ ;  /* 0x0000001003037819 */ /* 0x001fe400000006ff */
[C---:B------:R-:W-:Y:S02]  /*9720*/  IADD3 R28, P2, R9.reuse, 0x2, RZ ;  /* 0x00000002091c7810 */ /* 0x040fe40007f5e0ff */
[----:B------:R-:W-:-:S03]  /*9730*/  @P1 IADD3 R28, P3, R9, 0x3, RZ ;  /* 0x00000003091c1810 */ /* 0x000fc60007f7e0ff */
[----:B------:R-:W-:Y:S01]  /*9740*/  IMAD.X R27, RZ, RZ, R8, P2 ;  /* 0x000000ffff1b7224 */ /* 0x000fe200010e0608 */
[----:B------:R-:W-:Y:S01]  /*9750*/  @P1 IADD3.X R27, RZ, R8, RZ, P3, !PT ;  /* 0x00000008ff1b1210 */ /* 0x000fe20001ffe4ff */
[----:B--2---:R-:W-:-:S04]  /*9760*/  IMAD.U32 R4, R6, 0x10000, RZ ;  /* 0x0001000006047824 */ /* 0x004fc800078e00ff */
[----:B------:R-:W-:-:S06]  /*9770*/  FADD.FTZ R3, R3, R4 ;  /* 0x0000000403037221 */ /* 0x000fcc0000010000 */
[----:B------:R-:W0:Y:S01]  /*9780*/  F2F.BF16.F32 R3, R3 ;  /* 0x0000000300037304 */ /* 0x000e220000202000 */
[----:B---3--:R-:W-:Y:S02]  /*9790*/  @P1 SHF.L.U32 R5, R24, 0x10, RZ ;  /* 0x0000001018051819 */ /* 0x008fe400000006ff */
[----:B0-----:R-:W-:Y:S01]  /*97a0*/  @P1 SHF.L.U32 R4, R3, 0x10, RZ ;  /* 0x0000001003041819 */ /* 0x001fe200000006ff */
[----:B------:R1:W-:Y:S04]  /*97b0*/  STG.E.U16 desc[UR12][R16.64], R3 ;  /* 0x0000000310007986 */ /* 0x0003e8000c10150c */
[----:B------:R-:W-:-:S05]  /*97c0*/  @P1 FADD.FTZ R4, R4, R5 ;  /* 0x0000000504041221 */ /* 0x000fca0000010000 */
[----:B------:R-:W-:-:S05]  /*97d0*/  @P1 F2FP.BF16.F32.PACK_AB R4, RZ, R4 ;  /* 0x00000004ff04123e */ /* 0x000fca00000010ff */
[----:B------:R1:W-:Y:S02]  /*97e0*/  @P1 STG.E.U16 desc[UR12][R16.64], R4 ;  /* 0x0000000410001986 */ /* 0x0003e4000c10150c */
.L_x_54:
[----:B------:R-:W-:Y:S05]  /*97f0*/  BSYNC B2 ;  /* 0x0000000000027941 */ /* 0x000fea0003800000 */
.L_x_53:
        /* <DEDUP_REMOVED lines=11> */
[----:B------:R-:W1:Y:S02]  /*98b0*/  LDC.64 R4, c[0x0][0x4a8] ;  /* 0x00012a00ff047b82 */ /* 0x000e640000000a00 */
[----:B------:R-:W-:Y:S01]  /*98c0*/  IMAD.IADD R6, R15, 0x1, R7 ;  /* 0x000000010f067824 */ /* 0x000fe200078e0207 */
[----:B------:R-:W-:Y:S02]  /*98d0*/  UIMAD UR7, UR6, UR9, UR7 ;  /* 0x00000009060772a4 */ /* 0x000fe4000f8e0207 */
[----:B------:R-:W-:Y:S01]  /*98e0*/  USHF.L.U32 UR6, UR4, 0x1, URZ ;  /* 0x0000000104067899 */ /* 0x000fe2000800063f */
[----:B------:R-:W-:Y:S01]  /*98f0*/  IMAD R7, R6, UR8, RZ ;  /* 0x0000000806077c24 */ /* 0x000fe2000f8e02ff */
[----:B------:R-:W-:-:S03]  /*9900*/  UIADD3 UR7, UR5, UR7, URZ ;  /* 0x0000000705077290 */ /* 0x000fc6000fffe03f */
[C---:B------:R-:W-:Y:S01]  /*9910*/  IMAD R7, R14.reuse, UR9, R7 ;  /* 0x000000090e077c24 */ /* 0x040fe2000f8e0207 */
[----:B------:R-:W-:Y:S01]  /*9920*/  USHF.L.U64.HI UR7, UR4, 0x1, UR7 ;  /* 0x0000000104077899 */ /* 0x000fe20008010207 */
[----:B------:R-:W-:Y:S01]  /*9930*/  IMAD.WIDE.U32 R14, R14, UR8, RZ ;  /* 0x000000080e0e7c25 */ /* 0x000fe2000f8e00ff */
[----:B------:R-:W-:-:S04]  /*9940*/  ULDC.64 UR8, c[0x0][0x480] ;  /* 0x0001200000087ab9 */ /* 0x000fc80000000a00 */
[----:B------:R-:W-:Y:S02]  /*9950*/  IADD3 R15, R15, R7, RZ ;  /* 0x000000070f0f7210 */ /* 0x000fe40007ffe0ff */
[C---:B------:R-:W-:Y:S02]  /*9960*/  SHF.L.U32 R9, R14.reuse, 0x1, RZ ;  /* 0x000000010e097819 */ /* 0x040fe400000006ff */
[----:B------:R-:W-:Y:S01]  /*9970*/  SHF.L.U64.HI R15, R14, 0x1, R15 ;  /* 0x000000010e0f7819 */ /* 0x000fe2000001020f */
[-C--:B-1----:R-:W-:Y:S02]  /*9980*/  IMAD R8, R27, R4.reuse, RZ ;  /* 0x000000041b087224 */ /* 0x082fe400078e02ff */
        /* <DEDUP_REMOVED lines=11> */
[----:B0-----:R-:W-:-:S07]  /*9a40*/  IADD3.X R13, R13, ~UR7, RZ, P3, !PT ;  /* 0x800000070d0d7c10 */ /* 0x001fce0009ffe4ff */
.L_x_55:
[----:B--2---:R0:W2:Y:S01]  /*9a50*/  LDG.E.U16.CONSTANT R6, desc[UR12][R14.64] ;  /* 0x0000000c0e067981 */ /* 0x0040a2000c1e9500 */
[----:B------:R-:W-:-:S04]  /*9a60*/  IADD3 R18, P0, R14, R9, RZ ;  /* 0x000000090e127210 */ /* 0x000fc80007f1e0ff */
[----:B------:R-:W-:-:S05]  /*9a70*/  IADD3.X R19, R15, R13, RZ, P0, !PT ;  /* 0x0000000d0f137210 */ /* 0x000fca00007fe4ff */
[----:B------:R-:W3:Y:S01]  /*9a80*/  LDG.E.U16.CONSTANT R8, desc[UR12][R18.64] ;  /* 0x0000000c12087981 */ /* 0x000ee2000c1e9500 */
[----:B------:R-:W-:-:S04]  /*9a90*/  IADD3 R20, P0, R18, R9, RZ ;  /* 0x0000000912147210 */ /* 0x000fc80007f1e0ff */
[----:B------:R-:W-:-:S05]  /*9aa0*/  IADD3.X R21, R19, R13, RZ, P0, !PT ;  /* 0x0000000d13157210 */ /* 0x000fca00007fe4ff */
[----:B------:R-:W4:Y:S01]  /*9ab0*/  LDG.E.U16.CONSTANT R10, desc[UR12][R20.64] ;  /* 0x0000000c140a7981 */ /* 0x000f22000c1e9500 */
[----:B------:R-:W-:-:S05]  /*9ac0*/  IADD3 R4, P0, R20, R9, RZ ;  /* 0x0000000914047210 */ /* 0x000fca0007f1e0ff */
[----:B------:R-:W-:-:S05]  /*9ad0*/  IMAD.X R5, R21, 0x1, R13, P0 ;  /* 0x0000000115057824 */ /* 0x000fca00000e060d */
[----:B------:R-:W4:Y:S01]  /*9ae0*/  LDG.E.U16.CONSTANT R12, desc[UR12][R4.64] ;  /* 0x0000000c040c7981 */ /* 0x000f22000c1e9500 */
[----:B-----5:R-:W-:Y:S02]  /*9af0*/  SHF.L.U32 R3, R3, 0x10, RZ ;  /* 0x0000001003037819 */ /* 0x020fe400000006ff */
[----:B------:R-:W-:Y:S02]  /*9b00*/  IADD3 R7, P0, R7, 0x4, RZ ;  /* 0x0000000407077810 */ /* 0x000fe40007f1e0ff */
[----:B0-----:R-:W-:-:S03]  /*9b10*/  IADD3 R14, P1, R4, R9, RZ ;  /* 0x00000009040e7210 */ /* 0x001fc60007f3e0ff */
[----:B------:R-:W-:Y:S01]  /*9b20*/  IMAD.X R27, RZ, RZ, R27, P0 ;  /* 0x000000ffff1b7224 */ /* 0x000fe200000e061b */
[----:B------:R-:W-:-:S04]  /*9b30*/  ISETP.GE.U32.AND P0, PT, R7, R0, PT ;  /* 0x000000000700720c */ /* 0x000fc80003f06070 */
[----:B------:R-:W-:Y:S02]  /*9b40*/  ISETP.GE.AND.EX P0, PT, R27, R2, PT, P0 ;  /* 0x000000021b00720c */ /* 0x000fe40003f06300 */
[----:B--2---:R-:W-:-:S05]  /*9b50*/  SHF.L.U32 R6, R6, 0x10, RZ ;  /* 0x0000001006067819 */ /* 0x004fca00000006ff */
[----:B------:R-:W-:Y:S01]  /*9b60*/  FADD.FTZ R3, R3, R6 ;  /* 0x0000000603037221 */ /* 0x000fe20000010000 */
[----:B---3--:R-:W-:-:S05]  /*9b70*/  IMAD.U32 R15, R8, 0x10000, RZ ;  /* 0x00010000080f7824 */ /* 0x008fca00078e00ff */
[----:B------:R-:W0:Y:S02]  /*9b80*/  F2F.BF16.F32 R3, R3 ;  /* 0x0000000300037304 */ /* 0x000e240000202000 */
[----:B0-----:R-:W-:-:S05]  /*9b90*/  SHF.L.U32 R6, R3, 0x10, RZ ;  /* 0x0000001003067819 */ /* 0x001fca00000006ff */
[----:B------:R-:W-:Y:S01]  /*9ba0*/  FADD.FTZ R6, R6, R15 ;  /* 0x0000000f06067221 */ /* 0x000fe20000010000 */
[----:B----4-:R-:W-:-:S05]  /*9bb0*/  SHF.L.U32 R15, R10, 0x10, RZ ;  /* 0x000000100a0f7819 */ /* 0x010fca00000006ff */
[----:B------:R-:W0:Y:S02]  /*9bc0*/  F2F.BF16.F32 R6, R6 ;  /* 0x0000000600067304 */ /* 0x000e240000202000 */
[----:B0-----:R-:W-:-:S04]  /*9bd0*/  IMAD.U32 R8, R6, 0x10000, RZ ;  /* 0x0001000006087824 */ /* 0x001fc800078e00ff */
[----:B------:R-:W-:Y:S01]  /*9be0*/  FADD.FTZ R8, R8, R15 ;  /* 0x0000000f08087221 */ /* 0x000fe20000010000 */
[----:B------:R-:W-:-:S05]  /*9bf0*/  SHF.L.U32 R15, R12, 0x10, RZ ;  /* 0x000000100c0f7819 */ /* 0x000fca00000006ff */
[----:B------:R-:W0:Y:S02]  /*9c00*/  F2F.BF16.F32 R8, R8 ;  /* 0x0000000800087304 */ /* 0x000e240000202000 */
[----:B0-----:R-:W-:-:S05]  /*9c10*/  SHF.L.U32 R10, R8, 0x10, RZ ;  /* 0x00000010080a7819 */ /* 0x001fca00000006ff */
[----:B------:R-:W-:Y:S01]  /*9c20*/  FADD.FTZ R10, R10, R15 ;  /* 0x0000000f0a0a7221 */ /* 0x000fe20000010000 */
[----:B------:R-:W-:-:S04]  /*9c30*/  IADD3.X R15, R5, R13, RZ, P1, !PT ;  /* 0x0000000d050f7210 */ /* 0x000fc80000ffe4ff */
[----:B------:R-:W-:-:S04]  /*9c40*/  F2FP.BF16.F32.PACK_AB R10, RZ, R10 ;  /* 0x0000000aff0a723e */ /* 0x000fc800000010ff */
[----:B------:R-:W-:-:S05]  /*9c50*/  PRMT R3, R10, 0x7610, R3 ;  /* 0x000076100a037816 */ /* 0x000fca0000000003 */
[----:B------:R2:W-:Y:S01]  /*9c60*/  STG.E.U16 desc[UR12][R16.64], R3 ;  /* 0x0000000310007986 */ /* 0x0005e2000c10150c */
[----:B------:R-:W-:Y:S05]  /*9c70*/  @!P0 BRA `(.L_x_55) ;  /* 0xfffffffc00748947 */ /* 0x000fea000383ffff */
.L_x_52:
[----:B------:R-:W-:Y:S05]  /*9c80*/  BSYNC B1 ;  /* 0x0000000000017941 */ /* 0x000fea0003800000 */
.L_x_51:
[----:B------:R-:W-:-:S07]  /*9c90*/  IADD3 R11, R11, 0x80, RZ ;  /* 0x000000800b0b7810 */ /* 0x000fce0007ffe0ff */
.L_x_43:
[----:B------:R-:W-:Y:S05]  /*9ca0*/  BSYNC B0 ;  /* 0x0000000000007941 */ /* 0x000fea0003800000 */
.L_x_42:
        /* <DEDUP_REMOVED lines=339> */
[----:B------:R-:W-:Y:S01]  /*b1e0*/  ULDC UR4, c[0x0][0x45c] ;  /* 0x0001170000047ab9 */ /* 0x000fe20000000800 */
[----:B------:R-:W-:-:S03]  /*b1f0*/  @P0 MOV R6, RZ ;  /* 0x000000ff00060202 */ /* 0x000fc60000000f00 */
[----:B------:R-:W1:Y:S08]  /*b200*/  @P0 LDC R13, c[0x0][0x33c] ;  /* 0x0000cf00ff0d0b82 */ /* 0x000e700000000800 */
[----:B------:R-:W2:Y:S08]  /*b210*/  @P0 LDC.64 R4, c[0x0][0x468] ;  /* 0x00011a00ff040b82 */ /* 0x000eb00000000a00 */
[----:B------:R-:W3:Y:S01]  /*b220*/  @P0 LDC R12, c[0x0][0x470] ;  /* 0x00011c00ff0c0b82 */ /* 0x000ee20000000800 */
[----:B0-----:R-:W-:-:S05]  /*b230*/  @P0 IMAD.HI.U32 R2, R7, R8, R6 ;  /* 0x0000000807020227 */ /* 0x001fca00078e0006 */
[----:B------:R-:W-:Y:S01]  /*b240*/  @P0 SHF.R.U32.HI R2, RZ, R9, R2 ;  /* 0x00000009ff020219 */ /* 0x000fe20000011602 */
[----:B------:R-:W-:-:S03]  /*b250*/  IMAD.MOV R9, RZ, RZ, -R7 ;  /* 0x000000ffff097224 */ /* 0x000fc600078e0a07 */
[----:B------:R-:W-:Y:S01]  /*b260*/  @P0 IADD3 R6, -R2, RZ, RZ ;  /* 0x000000ff02060210 */ /* 0x000fe20007ffe1ff */
[----:B------:R-:W-:Y:S01]  /*b270*/  IMAD R3, R9, UR6, R3 ;  /* 0x0000000609037c24 */ /* 0x000fe2000f8e0203 */
[----:B------:R-:W-:-:S03]  /*b280*/  ULDC.64 UR6, c[0x0][0x460] ;  /* 0x0001180000067ab9 */ /* 0x000fc60000000a00 */
[----:B-1----:R-:W-:Y:S02]  /*b290*/  @P0 IMAD R7, R13, R6, R7 ;  /* 0x000000060d070224 */ /* 0x002fe400078e0207 */
[C---:B------:R-:W-:Y:S02]  /*b2a0*/  IMAD R17, R3.reuse, UR4, R17 ;  /* 0x0000000403117c24 */ /* 0x040fe4000f8e0211 */
[C---:B------:R-:W-:Y:S02]  /*b2b0*/  IMAD R10, R3.reuse, UR6, R10 ;  /* 0x00000006030a7c24 */ /* 0x040fe4000f8e020a */
[----:B------:R-:W-:Y:S02]  /*b2c0*/  IMAD R0, R3, UR7, R0 ;  /* 0x0000000703007c24 */ /* 0x000fe4000f8e0200 */
[C---:B--2---:R-:W-:Y:S02]  /*b2d0*/  @P0 IMAD R17, R7.reuse, R4, R17 ;  /* 0x0000000407110224 */ /* 0x044fe400078e0211 */
[----:B------:R-:W-:-:S02]  /*b2e0*/  @P0 IMAD R10, R7, R5, R10 ;  /* 0x00000005070a0224 */ /* 0x000fc400078e020a */
[----:B---3--:R-:W-:-:S07]  /*b2f0*/  @P0 IMAD R0, R7, R12, R0 ;  /* 0x0000000c07000224 */ /* 0x008fce00078e0200 */
.L_x_58:
        /* <DEDUP_REMOVED lines=22> */
.L_x_61:
[----:B------:R-:W-:Y:S02]  /*b460*/  ULDC UR4, c[0x0][0x498] ;  /* 0x0001260000047ab9 */ /* 0x000fe40000000800 */
[----:B------:R-:W0:Y:S01]  /*b470*/  I2F.U32.RP R5, UR4 ;  /* 0x0000000400057d06 */ /* 0x000e220008209000 */
[----:B------:R-:W-:-:S07]  /*b480*/  ISETP.NE.U32.AND P2, PT, RZ, UR4, PT ;  /* 0x00000004ff007c0c */ /* 0x000fce000bf45070 */
[----:B0-----:R-:W0:Y:S02]  /*b490*/  MUFU.RCP R5, R5 ;  /* 0x0000000500057308 */ /* 0x001e240000001000 */
[----:B0-----:R-:W-:Y:S01]  /*b4a0*/  IADD3 R2, R5, 0xffffffe, RZ ;  /* 0x0ffffffe05027810 */ /* 0x001fe20007ffe0ff */
[----:B------:R-:W-:-:S05]  /*b4b0*/  IMAD.MOV.U32 R5, RZ, RZ, RZ ;  /* 0x000000ffff057224 */ /* 0x000fca00078e00ff */
[----:B------:R0:W1:Y:S02]  /*b4c0*/  F2I.FTZ.U32.TRUNC.NTZ R3, R2 ;  /* 0x0000000200037305 */ /* 0x000064000021f000 */
[----:B0-----:R-:W-:Y:S01]  /*b4d0*/  HFMA2.MMA R2, -RZ, RZ, 0, 0 ;  /* 0x00000000ff027435 */ /* 0x001fe200000001ff */
[----:B-1----:R-:W-:-:S04]  /*b4e0*/  IMAD.MOV R9, RZ, RZ, -R3 ;  /* 0x000000ffff097224 */ /* 0x002fc800078e0a03 */
[----:B------:R-:W-:-:S05]  /*b4f0*/  IMAD R9, R9, UR4, RZ ;  /* 0x0000000409097c24 */ /* 0x000fca000f8e02ff */
        /* <DEDUP_REMOVED lines=8> */
[----:B------:R-:W-:Y:S02]  /*b580*/  @P1 IADD3 R4, R4, 0x1, RZ ;  /* 0x0000000104041810 */ /* 0x000fe40007ffe0ff */
[----:B------:R-:W-:-:S07]  /*b590*/  @!P2 LOP3.LUT R4, RZ, UR4, RZ, 0x33, !PT ;  /* 0x00000004ff04ac12 */ /* 0x000fce000f8e33ff */
.L_x_60:
[----:B------:R-:W-:Y:S05]  /*b5a0*/  BSYNC B1 ;  /* 0x0000000000017941 */ /* 0x000fea0003800000 */
.L_x_59:
        /* <DEDUP_REMOVED lines=24> */
.L_x_63:
[----:B------:R-:W0:Y:S01]  /*b730*/  I2F.U32.RP R0, R2 ;  /* 0x0000000200007306 */ /* 0x000e220000209000 */
[----:B------:R-:W-:Y:S01]  /*b740*/  HFMA2.MMA R4, -RZ, RZ, 0, 0 ;  /* 0x00000000ff047435 */ /* 0x000fe200000001ff */
[----:B------:R-:W-:-:S06]  /*b750*/  ISETP.NE.U32.AND P2, PT, R2, RZ, PT ;  /* 0x000000ff0200720c */ /* 0x000fcc0003f45070 */
[----:B0-----:R-:W0:Y:S02]  /*b760*/  MUFU.RCP R0, R0 ;  /* 0x0000000000007308 */ /* 0x001e240000001000 */
[----:B0-----:R-:W-:-:S06]  /*b770*/  IADD3 R5, R0, 0xffffffe, RZ ;  /* 0x0ffffffe00057810 */ /* 0x001fcc0007ffe0ff */
[----:B------:R-:W0:Y:S02]  /*b780*/  F2I.FTZ.U32.TRUNC.NTZ R5, R5 ;  /* 0x0000000500057305 */ /* 0x000e24000021f000 */
[----:B0-----:R-:W-:-:S04]  /*b790*/  IMAD.MOV R3, RZ, RZ, -R5 ;  /* 0x000000ffff037224 */ /* 0x001fc800078e0a05 */
[----:B------:R-:W-:-:S04]  /*b7a0*/  IMAD R3, R3, R2, RZ ;  /* 0x0000000203037224 */ /* 0x000fc800078e02ff */
[----:B------:R-:W-:-:S04]  /*b7b0*/  IMAD.HI.U32 R3, R5, R3, R4 ;  /* 0x0000000305037227 */ /* 0x000fc800078e0004 */
[----:B------:R-:W-:Y:S02]  /*b7c0*/  IMAD.MOV.U32 R5, RZ, RZ, RZ ;  /* 0x000000ffff057224 */ /* 0x000fe400078e00ff */
[----:B------:R-:W-:-:S05]  /*b7d0*/  IMAD.HI.U32 R4, R3, R14, RZ ;  /* 0x0000000e03047227 */ /* 0x000fca00078e00ff */
[----:B------:R-:W-:-:S05]  /*b7e0*/  IADD3 R3, -R4, RZ, RZ ;  /* 0x000000ff04037210 */ /* 0x000fca0007ffe1ff */
[----:B------:R-:W-:-:S05]  /*b7f0*/  IMAD R3, R2, R3, R14 ;  /* 0x0000000302037224 */ /* 0x000fca00078e020e */
[----:B------:R-:W-:-:S13]  /*b800*/  ISETP.GE.U32.AND P0, PT, R3, R2, PT ;  /* 0x000000020300720c */ /* 0x000fda0003f06070 */
[----:B------:R-:W-:Y:S01]  /*b810*/  @P0 IMAD.IADD R3, R3, 0x1, -R2 ;  /* 0x0000000103030824 */ /* 0x000fe200078e0a02 */
[----:B------:R-:W-:-:S04]  /*b820*/  @P0 IADD3 R4, R4, 0x1, RZ ;  /* 0x0000000104040810 */ /* 0x000fc80007ffe0ff */
[----:B------:R-:W-:-:S13]  /*b830*/  ISETP.GE.U32.AND P1, PT, R3, R2, PT ;  /* 0x000000020300720c */ /* 0x000fda0003f26070 */
[----:B------:R-:W-:Y:S02]  /*b840*/  @P1 IADD3 R4, R4, 0x1, RZ ;  /* 0x0000000104041810 */ /* 0x000fe40007ffe0ff */
[----:B------:R-:W-:-:S07]  /*b850*/  @!P2 LOP3.LUT R4, RZ, R2, RZ, 0x33, !PT ;  /* 0x00000002ff04a212 */ /* 0x000fce00078e33ff */
.L_x_64:
[----:B------:R-:W-:Y:S05]  /*b860*/  BSYNC B1 ;  /* 0x0000000000017941 */ /* 0x000fea0003800000 */
.L_x_62:
        /* <DEDUP_REMOVED lines=40> */
[----:B------:R-:W-:Y:S01]  /*baf0*/  MOV R4, R6 ;  /* 0x0000000600047202 */ /* 0x000fe20000000f00 */
[-C--:B--2---:R-:W-:Y:S01]  /*bb00*/  IMAD R3, R3, R12.reuse, RZ ;  /* 0x0000000c03037224 */ /* 0x084fe200078e02ff */
[----:B------:R-:W-:Y:S01]  /*bb10*/  IADD3 R24, P1, R10, UR4, RZ ;  /* 0x000000040a187c10 */ /* 0x000fe2000ff3e0ff */
[----:B------:R-:W-:Y:S02]  /*bb20*/  IMAD.IADD R5, R7, 0x1, R5 ;  /* 0x0000000107057824 */ /* 0x000fe400078e0205 */
[C---:B------:R-:W-:Y:S01]  /*bb30*/  IMAD R3, R22.reuse, R13, R3 ;  /* 0x0000000d16037224 */ /* 0x040fe200078e0203 */
[----:B------:R-:W-:Y:S01]  /*bb40*/  IADD3.X R25, RZ, UR5, RZ, P1, !PT ;  /* 0x00000005ff197c10 */ /* 0x000fe20008ffe4ff */
[----:B------:R-:W-:-:S04]  /*bb50*/  IMAD.WIDE.U32 R28, R22, R12, R4 ;  /* 0x0000000c161c7225 */ /* 0x000fc800078e0004 */
[----:B------:R-:W-:Y:S01]  /*bb60*/  IMAD.IADD R3, R29, 0x1, R3 ;  /* 0x000000011d037824 */ /* 0x000fe200078e0203 */
[----:B------:R-:W-:-:S04]  /*bb70*/  LEA R22, P1, R28, R24, 0x1 ;  /* 0x000000181c167211 */ /* 0x000fc800078208ff */
[----:B------:R-:W-:Y:S02]  /*bb80*/  LEA.HI.X R23, R28, R25, R3, 0x1, P1 ;  /* 0x000000191c177211 */ /* 0x000fe400008f0c03 */
[----:B------:R-:W2:Y:S04]  /*bb90*/  LDG.E.U16 R3, desc[UR12][R16.64] ;  /* 0x0000000c10037981 */ /* 0x000ea8000c1e1500 */
[----:B------:R-:W3:Y:S01]  /*bba0*/  LDG.E.U16.CONSTANT R22, desc[UR12][R22.64] ;  /* 0x0000000c16167981 */ /* 0x000ee2000c1e9500 */
[----:B------:R-:W-:-:S04]  /*bbb0*/  ISETP.NE.U32.AND P1, PT, R26, 0x1, PT ;  /* 0x000000011a00780c */ /* 0x000fc80003f25070 */
[----:B------:R-:W-:Y:S02]  /*bbc0*/  ISETP.NE.AND.EX P1, PT, RZ, RZ, PT, P1 ;  /* 0x000000ffff00720c */ /* 0x000fe40003f25310 */
[----:B--2---:R-:W-:Y:S02]  /*bbd0*/  SHF.L.U32 R3, R3, 0x10, RZ ;  /* 0x0000001003037819 */ /* 0x004fe400000006ff */
[----:B---3--:R-:W-:-:S05]  /*bbe0*/  SHF.L.U32 R28, R22, 0x10, RZ ;  /* 0x00000010161c7819 */ /* 0x008fca00000006ff */
[----:B------:R-:W-:Y:S01]  /*bbf0*/  FADD.FTZ R3, R3, R28 ;  /* 0x0000001c03037221 */ /* 0x000fe20000010000 */
[----:B------:R-:W-:-:S05]  /*bc00*/  IADD3 R28, P2, R9, 0x1, RZ ;  /* 0x00000001091c7810 */ /* 0x000fca0007f5e0ff */
[----:B------:R-:W0:Y:S01]  /*bc10*/  F2F.BF16.F32 R3, R3 ;  /* 0x0000000300037304 */ /* 0x000e220000202000 */
[----:B------:R-:W-:Y:S01]  /*bc20*/  IMAD.X R27, RZ, RZ, R8, P2 ;  /* 0x000000ffff1b7224 */ /* 0x000fe200010e0608 */
        /* <DEDUP_REMOVED lines=9> */
[----:B------:R-:W-:-:S03]  /*bcc0*/  IMAD.X R29, R5, 0x1, R19, P3 ;  /* 0x00000001051d7824 */ /* 0x000fc600018e0613 */
[----:B------:R-:W-:Y:S02]  /*bcd0*/  IADD3 R4, R23, R7, RZ ;  /* 0x0000000717047210 */ /* 0x000fe40007ffe0ff */
[----:B------:R-:W-:-:S04]  /*bce0*/  IADD3 R7, P2, R14, -R22, RZ ;  /* 0x800000160e077210 */ /* 0x000fc80007f5e0ff */
[----:B------:R-:W-:Y:S01]  /*bcf0*/  IADD3.X R23, R15, ~R4, RZ, P2, !PT ;  /* 0x800000040f177210 */ /* 0x000fe200017fe4ff */
[----:B------:R-:W-:Y:S02]  /*bd00*/  IMAD.WIDE.U32 R26, R7, R12, R28 ;  /* 0x0000000c071a7225 */ /* 0x000fe400078e001c */
[----:B------:R-:W-:Y:S02]  /*bd10*/  @P1 IADD3 R18, P5, R28, R18, RZ ;  /* 0x000000121c121210 */ /* 0x000fe40007fbe0ff */
[----:B------:R-:W-:Y:S01]  /*bd20*/  IMAD R6, R23, R12, RZ ;  /* 0x0000000c17067224 */ /* 0x000fe200078e02ff */
[----:B------:R-:W-:Y:S02]  /*bd30*/  @P1 IADD3 R23, P3, P4, R14, -R20, -R22 ;  /* 0x800000140e171210 */ /* 0x000fe40007c7e816 */
[----:B------:R-:W-:Y:S01]  /*bd40*/  @P1 IADD3.X R19, R29, R19, RZ, P5, !PT ;  /* 0x000000131d131210 */ /* 0x000fe20002ffe4ff */
[----:B------:R-:W-:Y:S01]  /*bd50*/  IMAD R5, R7, R13, R6 ;  /* 0x0000000d07057224 */ /* 0x000fe200078e0206 */
[----:B------:R-:W-:-:S02]  /*bd60*/  LEA R6, P2, R26, R24, 0x1 ;  /* 0x000000181a067211 */ /* 0x000fc400078408ff */
[----:B------:R-:W-:Y:S02]  /*bd70*/  @P1 IADD3.X R21, R15, ~R21, ~R4, P3, P4 ;  /* 0x800000150f151210 */ /* 0x000fe40001fe8c04 */
[----:B------:R-:W-:-:S04]  /*bd80*/  IADD3 R5, R27, R5, RZ ;  /* 0x000000051b057210 */ /* 0x000fc80007ffe0ff */
        /* <DEDUP_REMOVED lines=23> */
.L_x_68:
[----:B------:R-:W-:Y:S05]  /*bf00*/  BSYNC B2 ;  /* 0x0000000000027941 */ /* 0x000fea0003800000 */
.L_x_67:
        /* <DEDUP_REMOVED lines=37> */
.L_x_69:
        /* <DEDUP_REMOVED lines=35> */
.L_x_66:
[----:B------:R-:W-:Y:S05]  /*c390*/  BSYNC B1 ;  /* 0x0000000000017941 */ /* 0x000fea0003800000 */
.L_x_65:
[----:B------:R-:W-:-:S07]  /*c3a0*/  IADD3 R11, R11, 0x80, RZ ;  /* 0x000000800b0b7810 */ /* 0x000fce0007ffe0ff */
.L_x_57:
[----:B------:R-:W-:Y:S05]  /*c3b0*/  BSYNC B0 ;  /* 0x0000000000007941 */ /* 0x000fea0003800000 */
.L_x_56:
        /* <DEDUP_REMOVED lines=357> */
.L_x_72:
        /* <DEDUP_REMOVED lines=22> */
.L_x_75:
        /* <DEDUP_REMOVED lines=20> */
.L_x_74:
[----:B------:R-:W-:Y:S05]  /*dcb0*/  BSYNC B1 ;  /* 0x0000000000017941 */ /* 0x000fea0003800000 */
.L_x_73:
        /* <DEDUP_REMOVED lines=24> */
.L_x_77:
        /* <DEDUP_REMOVED lines=19> */
.L_x_78:
[----:B------:R-:W-:Y:S05]  /*df70*/  BSYNC B1 ;  /* 0x0000000000017941 */ /* 0x000fea0003800000 */
.L_x_76:
        /* <DEDUP_REMOVED lines=13> */
[----:B------:R-:W-:Y:S02]  /*e050*/  MOV R28, R12 ;  /* 0x0000000c001c7202 */ /* 0x000fe40000000f00 */
[-C--:B------:R-:W-:Y:S02]  /*e060*/  ISETP.GT.AND.EX P0, PT, R2, R14.reuse, PT, P0 ;  /* 0x0000000e0200720c */ /* 0x080fe40003f04300 */
[----:B------:R-:W-:Y:S02]  /*e070*/  MOV R27, R14 ;  /* 0x0000000e001b7202 */ /* 0x000fe40000000f00 */
        /* <DEDUP_REMOVED lines=14> */
[----:B------:R-:W-:Y:S01]  /*e160*/  IMAD.X R3, RZ, RZ, ~R14, P1 ;  /* 0x000000ffff037224 */ /* 0x000fe200008e0e0e */
[----:B------:R-:W-:Y:S01]  /*e170*/  IADD3 R13, P1, R10, UR4, RZ ;  /* 0x000000040a0d7c10 */ /* 0x000fe2000ff3e0ff */
[----:B------:R-:W1:Y:S03]  /*e180*/  LDC.64 R20, c[0x0][0x4a8] ;  /* 0x00012a00ff147b82 */ /* 0x000e660000000a00 */
[----:B------:R-:W-:-:S05]  /*e190*/  IADD3.X R15, RZ, UR5, RZ, P1, !PT ;  /* 0x00000005ff0f7c10 */ /* 0x000fca0008ffe4ff */
[----:B------:R-:W2:Y:S01]  /*e1a0*/  LDC.64 R18, c[0x0][0x4b0] ;  /* 0x00012c00ff127b82 */ /* 0x000ea20000000a00 */
[----:B0-----:R-:W-:-:S04]  /*e1b0*/  IMAD R4, R3, R22, RZ ;  /* 0x0000001603047224 */ /* 0x001fc800078e02ff */
[C---:B------:R-:W-:Y:S02]  /*e1c0*/  IMAD R3, R25.reuse, R23, R4 ;  /* 0x0000001719037224 */ /* 0x040fe400078e0204 */
[----:B------:R-:W-:-:S04]  /*e1d0*/  IMAD.WIDE.U32 R24, R25, R22, R8 ;  /* 0x0000001619187225 */ /* 0x000fc800078e0008 */
[-C--:B-1----:R-:W-:Y:S01]  /*e1e0*/  IMAD R5, R14, R20.reuse, RZ ;  /* 0x000000140e057224 */ /* 0x082fe200078e02ff */
[----:B------:R-:W-:Y:S01]  /*e1f0*/  IADD3 R3, R25, R3, RZ ;  /* 0x0000000319037210 */ /* 0x000fe20007ffe0ff */
[----:B------:R-:W-:-:S04]  /*e200*/  IMAD.WIDE.U32 R6, R12, R20, RZ ;  /* 0x000000140c067225 */ /* 0x000fc800078e00ff */
[----:B------:R-:W-:Y:S02]  /*e210*/  IMAD R5, R12, R21, R5 ;  /* 0x000000150c057224 */ /* 0x000fe400078e0205 */
[-C--:B--2---:R-:W-:Y:S02]  /*e220*/  IMAD R3, R3, R18.reuse, RZ ;  /* 0x0000001203037224 */ /* 0x084fe400078e02ff */
[----:B------:R-:W-:Y:S01]  /*e230*/  IMAD.MOV.U32 R4, RZ, RZ, R6 ;  /* 0x000000ffff047224 */ /* 0x000fe200078e0006 */
[----:B------:R-:W-:Y:S01]  /*e240*/  IADD3 R5, R7, R5, RZ ;  /* 0x0000000507057210 */ /* 0x000fe20007ffe0ff */
[C---:B------:R-:W-:Y:S02]  /*e250*/  IMAD R3, R24.reuse, R19, R3 ;  /* 0x0000001318037224 */ /* 0x040fe400078e0203 */
        /* <DEDUP_REMOVED lines=59> */
.L_x_82:
[----:B------:R-:W-:Y:S05]  /*e610*/  BSYNC B2 ;  /* 0x0000000000027941 */ /* 0x000fea0003800000 */
.L_x_81:
        /* <DEDUP_REMOVED lines=20> */
[----:B------:R-:W-:-:S04]  /*e760*/  ULDC.64 UR8, c[0x0][0x480] ;  /* 0x0001200000087ab9 */ /* 0x000fc80000000a00 */
[----:B------:R-:W-:Y:S01]  /*e770*/  IADD3 R13, R9, R7, RZ ;  /* 0x00000007090d7210 */ /* 0x000fe20007ffe0ff */
[----:B------:R-:W-:-:S03]  /*e780*/  IMAD.SHL.U32 R9, R8, 0x2, RZ ;  /* 0x0000000208097824 */ /* 0x000fc600078e00ff */
        /* <DEDUP_REMOVED lines=14> */
.L_x_83:
        /* <DEDUP_REMOVED lines=35> */
.L_x_80:
[----:B------:R-:W-:Y:S05]  /*eaa0*/  BSYNC B1 ;  /* 0x0000000000017941 */ /* 0x000fea0003800000 */
.L_x_79:
[----:B------:R-:W-:-:S07]  /*eab0*/  VIADD R11, R11, 0x80 ;  /* 0x000000800b0b7836 */ /* 0x000fce0000000000 */
.L_x_71:
[----:B------:R-:W-:Y:S05]  /*eac0*/  BSYNC B0 ;  /* 0x0000000000007941 */ /* 0x000fea0003800000 */
.L_x_70:
[----:B------:R-:W-:Y:S01]  /*ead0*/  ULDC UR4, c[0x0][0x210] ;  /* 0x0000840000047ab9 */ /* 0x000fe20000000800 */
[----:B------:R-:W-:Y:S01]  /*eae0*/  BSSY B0, `(.L_x_84) ;  /* 0x000026f000007945 */ /* 0x000fe20003800000 */
[----:B------:R-:W-:-:S13]  /*eaf0*/  ISETP.GE.AND P0, PT, R11, UR4, PT ;  /* 0x000000040b007c0c */ /* 0x000fda000bf06270 */
[----:B------:R-:W-:Y:S05]  /*eb00*/  @P0 BRA `(.L_x_85) ;  /* 0x0000002400b00947 */ /* 0x000fea0003800000 */
[----:B-1----:R-:W1:Y:S01]  /*eb10*/  LDC R6, c[0x0][0x218] ;  /* 0x00008600ff067b82 */ /* 0x002e620000000800 */
[----:B------:R-:W-:Y:S01]  /*eb20*/  HFMA2.MMA R0, -RZ, RZ, 0, 0 ;  /* 0x00000000ff007435 */ /* 0x000fe200000001ff */
[----:B------:R-:W-:Y:S01]  /*eb30*/  MOV R10, RZ ;  /* 0x000000ff000a7202 */ /* 0x000fe20000000f00 */
[----:B------:R-:W-:Y:S01]  /*eb40*/  IMAD.MOV.U32 R15, RZ, RZ, RZ ;  /* 0x000000ffff0f7224 */ /* 0x000fe200078e00ff */
[----:B-1----:R-:W-:-:S13]  /*eb50*/  ISETP.NE.AND P0, PT, R6, RZ, PT ;  /* 0x000000ff0600720c */ /* 0x002fda0003f05270 */
[----:B------:R-:W-:Y:S05]  /*eb60*/  @!P0 BRA `(.L_x_86) ;  /* 0x00000014006c8947 */ /* 0x000fea0003800000 */
[----:B------:R-:W-:Y:S01]  /*eb70*/  MOV R10, RZ ;  /* 0x000000ff000a7202 */ /* 0x000fe20000000f00 */
[----:B------:R-:W-:Y:S01]  /*eb80*/  ULDC.64 UR4, c[0x0][0x220] ;  /* 0x0000880000047ab9 */ /* 0x000fe20000000a00 */
[----:B------:R-:W-:Y:S01]  /*eb90*/  ISETP.NE.AND P0, PT, R6, 0x1, PT ;  /* 0x000000010600780c */ /* 0x000fe20003f05270 */
[----:B------:R-:W-:Y:S02]  /*eba0*/  ULDC UR6, c[0x0][0x350] ;  /* 0x0000d40000067ab9 */ /* 0x000fe40000000800 */
[----:B------:R-:W-:Y:S01]  /*ebb0*/  IMAD.HI.U32 R2, R11, UR4, R10 ;  /* 0x000000040b027c27 */ /* 0x000fe2000f8e000a */
[----:B------:R-:W-:-:S04]  /*ebc0*/  ULDC UR4, c[0x0][0x21c] ;  /* 0x0000870000047ab9 */ /* 0x000fc80000000800 */
[----:B0-2---:R-:W-:-:S04]  /*ebd0*/  SHF.R.U32.HI R3, RZ, UR5, R2 ;  /* 0x00000005ff037c19 */ /* 0x005fc80008011602 */
        /* <DEDUP_REMOVED lines=340> */
.L_x_86:
[----:B------:R-:W-:Y:S01]  /*10120*/  ULDC.64 UR4, c[0x0][0x488] ;  /* 0x0001220000047ab9 */ /* 0x000fe20000000a00 */
[----:B0-2---:R-:W0:Y:S01]  /*10130*/  LDC.64 R2, c[0x0][0x490] ;  /* 0x00012400ff027b82 */ /* 0x005e220000000a00 */
        /* <DEDUP_REMOVED lines=20> */
.L_x_89:
        /* <DEDUP_REMOVED lines=20> */
.L_x_88:
[----:B------:R-:W-:Y:S05]  /*103c0*/  BSYNC B1 ;  /* 0x0000000000017941 */ /* 0x000fea0003800000 */
.L_x_87:
        /* <DEDUP_REMOVED lines=24> */
.L_x_91:
        /* <DEDUP_REMOVED lines=19> */
.L_x_92:
[----:B------:R-:W-:Y:S05]  /*10680*/  BSYNC B1 ;  /* 0x0000000000017941 */ /* 0x000fea0003800000 */
.L_x_90:
        /* <DEDUP_REMOVED lines=16> */
[----:B------:R-:W-:Y:S02]  /*10790*/  SEL R3, R0, R12, P0 ;  /* 0x0000000c00037207 */ /* 0x000fe40000000000 */
        /* <DEDUP_REMOVED lines=15> */
[----:B------:R-:W1:Y:S04]  /*10890*/  LDC.64 R20, c[0x0][0x4a8] ;  /* 0x00012a00ff147b82 */ /* 0x000e680000000a00 */
[----:B------:R-:W-:-:S04]  /*108a0*/  IMAD.X R17, RZ, RZ, UR5, P1 ;  /* 0x00000005ff117e24 */ /* 0x000fc800088e06ff */
        /* <DEDUP_REMOVED lines=8> */
[----:B------:R-:W-:-:S03]  /*10930*/  IMAD.IADD R3, R25, 0x1, R3 ;  /* 0x0000000119037824 */ /* 0x000fc600078e0203 */
[----:B------:R-:W-:Y:S01]  /*10940*/  IADD3 R5, R7, R5, RZ ;  /* 0x0000000507057210 */ /* 0x000fe20007ffe0ff */
[-C--:B--2---:R-:W-:Y:S02]  /*10950*/  IMAD R3, R3, R18.reuse, RZ ;  /* 0x0000001203037224 */ /* 0x084fe400078e02ff */
        /* <DEDUP_REMOVED lines=60> */
.L_x_96:
[----:B------:R-:W-:Y:S05]  /*10d20*/  BSYNC B2 ;  /* 0x0000000000027941 */ /* 0x000fea0003800000 */
.L_x_95:
        /* <DEDUP_REMOVED lines=37> */
.L_x_97:
        /* <DEDUP_REMOVED lines=35> */
.L_x_94:
[----:B------:R-:W-:Y:S05]  /*111b0*/  BSYNC B1 ;  /* 0x0000000000017941 */ /* 0x000fea0003800000 */
.L_x_93:
[----:B------:R-:W-:-:S07]  /*111c0*/  IADD3 R11, R11, 0x80, RZ ;  /* 0x000000800b0b7810 */ /* 0x000fce0007ffe0ff */
.L_x_85:
[----:B------:R-:W-:Y:S05]  /*111d0*/  BSYNC B0 ;  /* 0x0000000000007941 */ /* 0x000fea0003800000 */
.L_x_84:
[----:B------:R-:W-:Y:S02]  /*111e0*/  ULDC UR4, c[0x0][0x210] ;  /* 0x0000840000047ab9 */ /* 0x000fe40000000800 */
[----:B------:R-:W-:-:S13]  /*111f0*/  ISETP.GE.AND P0, PT, R11, UR4, PT ;  /* 0x000000040b007c0c */ /* 0x000fda000bf06270 */
[----:B------:R-:W-:Y:S05]  /*11200*/  @P0 EXIT ;  /* 0x000000000000094d */ /* 0x000fea0003800000 */
[----:B-1----:R-:W1:Y:S01]  /*11210*/  LDC R6, c[0x0][0x218] ;  /* 0x00008600ff067b82 */ /* 0x002e620000000800 */
[----:B------:R-:W-:Y:S01]  /*11220*/  HFMA2.MMA R8, -RZ, RZ, 0, 0 ;  /* 0x00000000ff087435 */ /* 0x000fe200000001ff */
[----:B------:R-:W-:Y:S01]  /*11230*/  IMAD.MOV.U32 R0, RZ, RZ, RZ ;  /* 0x000000ffff007224 */ /* 0x000fe200078e00ff */
[----:B0-2---:R-:W-:Y:S02]  /*11240*/  MOV R17, RZ ;  /* 0x000000ff00117202 */ /* 0x005fe40000000f00 */
[----:B-1----:R-:W-:-:S13]  /*11250*/  ISETP.NE.AND P0, PT, R6, RZ, PT ;  /* 0x000000ff0600720c */ /* 0x002fda0003f05270 */
        /* <DEDUP_REMOVED lines=332> */
[----:B------:R-:W1:Y:S01]  /*12720*/  @P0 LDC R13, c[0x0][0x33c] ;  /* 0x0000cf00ff0d0b82 */ /* 0x000e620000000800 */
[----:B------:R-:W-:-:S04]  /*12730*/  IMAD.MOV R9, RZ, RZ, -R7 ;  /* 0x000000ffff097224 */ /* 0x000fc800078e0a07 */
[----:B------:R-:W-:Y:S01]  /*12740*/  IMAD R3, R9, UR6, R3 ;  /* 0x0000000609037c24 */ /* 0x000fe2000f8e0203 */
[----:B------:R-:W-:Y:S02]  /*12750*/  ULDC.64 UR6, c[0x0][0x460] ;  /* 0x0001180000067ab9 */ /* 0x000fe40000000a00 */
[----:B------:R-:W2:Y:S01]  /*12760*/  @P0 LDC.64 R4, c[0x0][0x468] ;  /* 0x00011a00ff040b82 */ /* 0x000ea20000000a00 */
[C---:B------:R-:W-:Y:S02]  /*12770*/  IMAD R17, R3.reuse, UR4, R17 ;  /* 0x0000000403117c24 */ /* 0x040fe4000f8e0211 */
[C---:B------:R-:W-:Y:S02]  /*12780*/  IMAD R8, R3.reuse, UR6, R8 ;  /* 0x0000000603087c24 */ /* 0x040fe4000f8e0208 */
[----:B------:R-:W-:-:S03]  /*12790*/  IMAD R0, R3, UR7, R0 ;  /* 0x0000000703007c24 */ /* 0x000fc6000f8e0200 */
[----:B------:R-:W3:Y:S01]  /*127a0*/  @P0 LDC R12, c[0x0][0x470] ;  /* 0x00011c00ff0c0b82 */ /* 0x000ee20000000800 */
[----:B0-----:R-:W-:-:S05]  /*127b0*/  @P0 IMAD.HI.U32 R2, R7, R10, R6 ;  /* 0x0000000a07020227 */ /* 0x001fca00078e0006 */
[----:B------:R-:W-:-:S04]  /*127c0*/  @P0 SHF.R.U32.HI R2, RZ, R11, R2 ;  /* 0x0000000bff020219 */ /* 0x000fc80000011602 */
[----:B------:R-:W-:-:S05]  /*127d0*/  @P0 IADD3 R6, -R2, RZ, RZ ;  /* 0x000000ff02060210 */ /* 0x000fca0007ffe1ff */
[----:B-1----:R-:W-:-:S04]  /*127e0*/  @P0 IMAD R7, R13, R6, R7 ;  /* 0x000000060d070224 */ /* 0x002fc800078e0207 */
[C---:B--2---:R-:W-:Y:S02]  /*127f0*/  @P0 IMAD R17, R7.reuse, R4, R17 ;  /* 0x0000000407110224 */ /* 0x044fe400078e0211 */
[C---:B------:R-:W-:Y:S02]  /*12800*/  @P0 IMAD R8, R7.reuse, R5, R8 ;  /* 0x0000000507080224 */ /* 0x040fe400078e0208 */
[----:B---3--:R-:W-:-:S07]  /*12810*/  @P0 IMAD R0, R7, R12, R0 ;  /* 0x0000000c07000224 */ /* 0x008fce00078e0200 */
.L_x_98:
[----:B------:R-:W-:Y:S01]  /*12820*/  ULDC.64 UR4, c[0x0][0x488] ;  /* 0x0001220000047ab9 */ /* 0x000fe20000000a00 */
[----:B------:R-:W-:Y:S01]  /*12830*/  ULDC.64 UR6, c[0x0][0x490] ;  /* 0x0001240000067ab9 */ /* 0x000fe20000000a00 */
[----:B------:R-:W-:-:S04]  /*12840*/  IADD3 R14, P0, R0, UR4, RZ ;  /* 0x00000004000e7c10 */ /* 0x000fc8000ff1e0ff */
[----:B------:R-:W-:Y:S01]  /*12850*/  IADD3.X R15, RZ, UR5, RZ, P0, !PT ;  /* 0x00000005ff0f7c10 */ /* 0x000fe200087fe4ff */
[----:B------:R-:W-:-:S05]  /*12860*/  ULDC.64 UR4, c[0x0][0x478] ;  /* 0x00011e0000047ab9 */ /* 0x000fca0000000a00 */
[----:B------:R-:W2:Y:S01]  /*12870*/  LDG.E.64.CONSTANT R14, desc[UR12][R14.64] ;  /* 0x0000000c0e0e7981 */ /* 0x000ea2000c1e9b00 */
[----:B------:R-:W-:Y:S01]  /*12880*/  IADD3 R16, P1, R17, UR4, RZ ;  /* 0x0000000411107c10 */ /* 0x000fe2000ff3e0ff */
[----:B------:R-:W-:Y:S04]  /*12890*/  BSSY B0, `(.L_x_99) ;  /* 0x0000023000007945 */ /* 0x000fe80003800000 */
[----:B------:R-:W-:Y:S01]  /*128a0*/  IMAD.X R17, RZ, RZ, UR5, P1 ;  /* 0x00000005ff117e24 */ /* 0x000fe200088e06ff */
[----:B--2---:R-:W-:-:S04]  /*128b0*/  ISETP.GT.U32.AND P0, PT, R14, UR6, PT ;  /* 0x000000060e007c0c */ /* 0x004fc8000bf04070 */
[----:B------:R-:W-:-:S13]  /*128c0*/  ISETP.GT.AND.EX P0, PT, R15, UR7, PT, P0 ;  /* 0x000000070f007c0c */ /* 0x000fda000bf04300 */
[----:B------:R-:W-:Y:S01]  /*128d0*/  @!P0 CS2R R4, SRZ ;  /* 0x0000000000048805 */ /* 0x000fe2000001ff00 */
[----:B------:R-:W-:Y:S06]  /*128e0*/  @!P0 BRA `(.L_x_100) ;  /* 0x0000000000748947 */ /* 0x000fec0003800000 */
[----:B------:R-:W-:Y:S01]  /*128f0*/  IADD3 R7, P0, R14, -UR6, RZ ;  /* 0x800000060e077c10 */ /* 0x000fe2000ff1e0ff */
[----:B------:R-:W-:-:S03]  /*12900*/  ULDC UR4, c[0x0][0x49c] ;  /* 0x0001270000047ab9 */ /* 0x000fc60000000800 */
[----:B------:R-:W-:-:S04]  /*12910*/  IADD3.X R2, R15, ~UR7, RZ, P0, !PT ;  /* 0x800000070f027c10 */ /* 0x000fc800087fe4ff */
[----:B------:R-:W-:-:S04]  /*12920*/  LOP3.LUT R0, R2, UR4, RZ, 0xfc, !PT ;  /* 0x0000000402007c12 */ /* 0x000fc8000f8efcff */
[----:B------:R-:W-:-:S13]  /*12930*/  ISETP.NE.U32.AND P0, PT, R0, RZ, PT ;  /* 0x000000ff0000720c */ /* 0x000fda0003f05070 */
[----:B------:R-:W-:Y:S05]  /*12940*/  @!P0 BRA `(.L_x_101) ;  /* 0x00000000000c8947 */ /* 0x000fea0003800000 */
[----:B------:R-:W-:-:S07]  /*12950*/  MOV R0, 0x12970 ;  /* 0x0001297000007802 */ /* 0x000fce0000000f00 */
[----:B------:R-:W-:Y:S05]  /*12960*/  CALL.REL.NOINC `($__internal_0_$__cuda_sm20_div_s64) ;  /* 0x0000000c00cc7944 */ /* 0x000fea0003c00000 */
[----:B------:R-:W-:Y:S05]  /*12970*/  BRA `(.L_x_100) ;  /* 0x0000000000507947 */ /* 0x000fea0003800000 */
.L_x_101:
[----:B------:R-:W-:Y:S02]  /*12980*/  ULDC UR4, c[0x0][0x498] ;  /* 0x0001260000047ab9 */ /* 0x000fe40000000800 */
[----:B------:R-:W0:Y:S01]  /*12990*/  I2F.U32.RP R5, UR4 ;  /* 0x0000000400057d06 */ /* 0x000e220008209000 */
[----:B------:R-:W-:-:S07]  /*129a0*/  ISETP.NE.U32.AND P2, PT, RZ, UR4, PT ;  /* 0x00000004ff007c0c */ /* 0x000fce000bf45070 */
[----:B0-----:R-:W0:Y:S02]  /*129b0*/  MUFU.RCP R5, R5 ;  /* 0x0000000500057308 */ /* 0x001e240000001000 */
[----:B0-----:R-:W-:Y:S01]  /*129c0*/  IADD3 R2, R5, 0xffffffe, RZ ;  /* 0x0ffffffe05027810 */ /* 0x001fe20007ffe0ff */
[----:B------:R-:W-:-:S05]  /*129d0*/  HFMA2.MMA R5, -RZ, RZ, 0, 0 ;  /* 0x00000000ff057435 */ /* 0x000fca00000001ff */
        /* <DEDUP_REMOVED lines=14> */
.L_x_100:
[----:B------:R-:W-:Y:S05]  /*12ac0*/  BSYNC B0 ;  /* 0x0000000000007941 */ /* 0x000fea0003800000 */
.L_x_99:
[----:B------:R-:W-:Y:S01]  /*12ad0*/  ULDC.64 UR6, c[0x0][0x498] ;  /* 0x0001260000067ab9 */ /* 0x000fe20000000a00 */
[----:B------:R-:W-:Y:S01]  /*12ae0*/  ULDC.64 UR4, c[0x0][0x490] ;  /* 0x0001240000047ab9 */ /* 0x000fe20000000a00 */
[----:B------:R-:W-:Y:S01]  /*12af0*/  IMAD R7, R5, UR6, RZ ;  /* 0x0000000605077c24 */ /* 0x000fe2000f8e02ff */
[----:B------:R-:W-:Y:S01]  /*12b00*/  LOP3.LUT R0, R15, UR7, RZ, 0xfc, !PT ;  /* 0x000000070f007c12 */ /* 0x000fe2000f8efcff */
[C---:B------:R-:W-:Y:S01]  /*12b10*/  IMAD.WIDE.U32 R2, R4.reuse, UR6, RZ ;  /* 0x0000000604027c25 */ /* 0x040fe2000f8e00ff */
[----:B------:R-:W-:Y:S03]  /*12b20*/  BSSY B0, `(.L_x_102) ;  /* 0x0000026000007945 */ /* 0x000fe60003800000 */
[----:B------:R-:W-:Y:S01]  /*12b30*/  IMAD R9, R4, UR7, R7 ;  /* 0x0000000704097c24 */ /* 0x000fe2000f8e0207 */
[----:B------:R-:W-:-:S03]  /*12b40*/  IADD3 R7, P1, R2, UR4, RZ ;  /* 0x0000000402077c10 */ /* 0x000fc6000ff3e0ff */
        /* <DEDUP_REMOVED lines=16> */
.L_x_103:
        /* <DEDUP_REMOVED lines=19> */
.L_x_104:
[----:B------:R-:W-:Y:S05]  /*12d80*/  BSYNC B0 ;  /* 0x0000000000007941 */ /* 0x000fea0003800000 */
.L_x_102:
[----:B------:R-:W-:Y:S02]  /*12d90*/  ULDC.64 UR4, c[0x0][0x4a0] ;  /* 0x0001280000047ab9 */ /* 0x000fe40000000a00 */
        /* <DEDUP_REMOVED lines=8> */
[----:B------:R-:W-:Y:S05]  /*12e20*/  @P0 EXIT ;  /* 0x000000000000094d */ /* 0x000fea0003800000 */
        /* <DEDUP_REMOVED lines=32> */
[----:B------:R-:W-:Y:S01]  /*13030*/  IMAD R3, R18, R5, R3 ;  /* 0x0000000512037224 */ /* 0x000fe200078e0203 */
[----:B------:R-:W-:Y:S01]  /*13040*/  IADD3 R11, P1, R8, UR4, RZ ;  /* 0x00000004080b7c10 */ /* 0x000fe2000ff3e0ff */
[----:B------:R-:W-:-:S03]  /*13050*/  IMAD.WIDE.U32 R28, R18, R4, R22 ;  /* 0x00000004121c7225 */ /* 0x000fc600078e0016 */
[----:B------:R-:W-:Y:S02]  /*13060*/  IADD3.X R26, RZ, UR5, RZ, P1, !PT ;  /* 0x00000005ff1a7c10 */ /* 0x000fe40008ffe4ff */
        /* <DEDUP_REMOVED lines=17> */
[----:B------:R-:W-:Y:S02]  /*13180*/  ISETP.NE.U32.AND P1, PT, R25, 0x2, PT ;  /* 0x000000021900780c */ /* 0x000fe40003f25070 */
[----:B------:R-:W-:Y:S01]  /*13190*/  IMAD R21, R10, R13, R18 ;  /* 0x0000000d0a157224 */ /* 0x000fe200078e0212 */
[----:B------:R-:W-:Y:S01]  /*131a0*/  IADD3 R20, P3, R20, R6, RZ ;  /* 0x0000000614147210 */ /* 0x000fe20007f7e0ff */
[----:B------:R-:W-:Y:S01]  /*131b0*/  IMAD.WIDE.U32 R18, R10, R12, UR4 ;  /* 0x000000040a127e25 */ /* 0x000fe2000f8e000c */
[----:B------:R-:W-:-:S03]  /*131c0*/  ISETP.NE.AND.EX P1, PT, RZ, RZ, PT, P1 ;  /* 0x000000ffff00720c */ /* 0x000fc60003f25310 */
[----:B------:R-:W-:Y:S01]  /*131d0*/  IMAD.IADD R19, R19, 0x1, R21 ;  /* 0x0000000113137824 */ /* 0x000fe200078e0215 */
[----:B------:R-:W-:Y:S02]  /*131e0*/  IADD3 R24, P2, R14, -R18, RZ ;  /* 0x800000120e187210 */ /* 0x000fe40007f5e0ff */
[----:B------:R-:W-:Y:S02]  /*131f0*/  IADD3.X R21, R23, R7, RZ, P3, !PT ;  /* 0x0000000717157210 */ /* 0x000fe40001ffe4ff */
[----:B------:R-:W-:Y:S01]  /*13200*/  IADD3.X R25, R15, ~R19, RZ, P2, !PT ;  /* 0x800000130f197210 */ /* 0x000fe200017fe4ff */
[----:B------:R-:W-:-:S04]  /*13210*/  IMAD.WIDE.U32 R22, R24, R4, R20 ;  /* 0x0000000418167225 */ /* 0x000fc800078e0014 */
[----:B------:R-:W-:Y:S01]  /*13220*/  @P1 IADD3 R27, P3, P4, R14, -R12, -R18 ;  /* 0x8000000c0e1b1210 */ /* 0x000fe20007c7e812 */
[----:B------:R-:W-:Y:S01]  /*13230*/  IMAD R25, R25, R4, RZ ;  /* 0x0000000419197224 */ /* 0x000fe200078e02ff */
[----:B------:R-:W-:Y:S02]  /*13240*/  @P1 IADD3 R6, P5, R20, R6, RZ ;  /* 0x0000000614061210 */ /* 0x000fe40007fbe0ff */
[----:B------:R-:W-:Y:S01]  /*13250*/  @P1 IADD3.X R13, R15, ~R13, ~R19, P3, P4 ;  /* 0x8000000d0f0d1210 */ /* 0x000fe20001fe8c13 */
[----:B------:R-:W-:Y:S01]  /*13260*/  IMAD R25, R24, R5, R25 ;  /* 0x0000000518197224 */ /* 0x000fe200078e0219 */
[----:B------:R-:W-:Y:S02]  /*13270*/  LEA R24, P2, R22, R11, 0x1 ;  /* 0x0000000b16187211 */ /* 0x000fe400078408ff */
[----:B------:R-:W-:Y:S01]  /*13280*/  @P1 IADD3.X R7, R21, R7, RZ, P5, !PT ;  /* 0x0000000715071210 */ /* 0x000fe20002ffe4ff */
[----:B------:R-:W-:-:S05]  /*13290*/  IMAD.IADD R23, R23, 0x1, R25 ;  /* 0x0000000117177824 */ /* 0x000fca00078e0219 */
        /* <DEDUP_REMOVED lines=10> */
[----:B--2---:R-:W-:Y:S02]  /*13340*/  SHF.L.U32 R6, R24, 0x10, RZ ;  /* 0x0000001018067819 */ /* 0x004fe400000006ff */
[C---:B------:R-:W-:Y:S02]  /*13350*/  IADD3 R24, P2, R10.reuse, 0x2, RZ ;  /* 0x000000020a187810 */ /* 0x040fe40007f5e0ff */
[----:B------:R-:W-:Y:S01]  /*13360*/  @P1 IADD3 R24, P3, R10, 0x3, RZ ;  /* 0x000000030a181810 */ /* 0x000fe20007f7e0ff */
[----:B------:R-:W-:Y:S01]  /*13370*/  FADD.FTZ R3, R3, R6 ;  /* 0x0000000603037221 */ /* 0x000fe20000010000 */
[-C--:B------:R-:W-:Y:S02]  /*13380*/  IADD3.X R27, RZ, R9.reuse, RZ, P2, !PT ;  /* 0x00000009ff1b7210 */ /* 0x080fe400017fe4ff */
[----:B------:R-:W-:-:S03]  /*13390*/  @P1 IADD3.X R27, RZ, R9, RZ, P3, !PT ;  /* 0x00000009ff1b1210 */ /* 0x000fc60001ffe4ff */
[----:B------:R-:W0:Y:S01]  /*133a0*/  F2F.BF16.F32 R3, R3 ;  /* 0x0000000300037304 */ /* 0x000e220000202000 */
[----:B---3--:R-:W-:Y:S01]  /*133b0*/  @P1 SHF.L.U32 R7, R4, 0x10, RZ ;  /* 0x0000001004071819 */ /* 0x008fe200000006ff */
[----:B0-----:R-:W-:Y:S01]  /*133c0*/  @P1 IMAD.U32 R6, R3, 0x10000, RZ ;  /* 0x0001000003061824 */ /* 0x001fe200078e00ff */
[----:B------:R1:W-:Y:S03]  /*133d0*/  STG.E.U16 desc[UR12][R16.64], R3 ;  /* 0x0000000310007986 */ /* 0x0003e6000c10150c */
[----:B------:R-:W-:-:S05]  /*133e0*/  @P1 FADD.FTZ R6, R6, R7 ;  /* 0x0000000706061221 */ /* 0x000fca0000010000 */
[----:B------:R-:W-:-:S05]  /*133f0*/  @P1 F2FP.BF16.F32.PACK_AB R6, RZ, R6 ;  /* 0x00000006ff06123e */ /* 0x000fca00000010ff */
[----:B------:R1:W-:Y:S02]  /*13400*/  @P1 STG.E.U16 desc[UR12][R16.64], R6 ;  /* 0x0000000610001986 */ /* 0x0003e4000c10150c */
.L_x_106:
[----:B------:R-:W-:Y:S05]  /*13410*/  BSYNC B0 ;  /* 0x0000000000007941 */ /* 0x000fea0003800000 */
.L_x_105:
[----:B------:R-:W-:Y:S05]  /*13420*/  @!P0 EXIT ;  /* 0x000000000000894d */ /* 0x000fea0003800000 */
[----:B------:R2:W5:Y:S01]  /*13430*/  LDG.E.U16 R7, desc[UR12][R16.64] ;  /* 0x0000000c10077981 */ /* 0x000562000c1e1500 */
[----:B------:R-:W-:Y:S01]  /*13440*/  IADD3 R4, P0, RZ, -R24, RZ ;  /* 0x80000018ff047210 */ /* 0x000fe20007f1e0ff */
[----:B------:R-:W-:Y:S01]  /*13450*/  ULDC.64 UR6, c[0x0][0x498] ;  /* 0x0001260000067ab9 */ /* 0x000fe20000000a00 */
[----:B------:R-:W-:Y:S02]  /*13460*/  ULDC.64 UR10, c[0x0][0x4b0] ;  /* 0x00012c00000a7ab9 */ /* 0x000fe40000000a00 */
[----:B------:R-:W-:Y:S01]  /*13470*/  UIMAD.WIDE.U32 UR4, UR6, UR10, URZ ;  /* 0x0000000a060472a5 */ /* 0x000fe2000f8e003f */
[----:B01----:R-:W-:Y:S02]  /*13480*/  IMAD.X R3, RZ, RZ, ~R27, P0 ;  /* 0x000000ffff037224 */ /* 0x003fe400000e0e1b */
[----:B------:R-:W-:Y:S01]  /*13490*/  IMAD.WIDE.U32 R14, R4, UR6, R14 ;  /* 0x00000006040e7c25 */ /* 0x000fe2000f8e000e */
[----:B------:R-:W-:-:S03]  /*134a0*/  USHF.L.U32 UR9, UR4, 0x1, URZ ;  /* 0x0000000104097899 */ /* 0x000fc6000800063f */
[----:B------:R-:W-:-:S04]  /*134b0*/  IMAD R3, R3, UR6, RZ ;  /* 0x0000000603037c24 */ /* 0x000fc8000f8e02ff */
[----:B------:R-:W-:Y:S01]  /*134c0*/  IMAD R3, R4, UR7, R3 ;  /* 0x0000000704037c24 */ /* 0x000fe2000f8e0203 */
[----:B------:R-:W-:-:S04]  /*134d0*/  UIMAD UR7, UR7, UR10, URZ ;  /* 0x0000000a070772a4 */ /* 0x000fc8000f8e023f */
[----:B------:R-:W-:Y:S01]  /*134e0*/  IADD3 R3, R15, R3, RZ ;  /* 0x000000030f037210 */ /* 0x000fe20007ffe0ff */
[----:B------:R-:W-:-:S03]  /*134f0*/  UIMAD UR8, UR6, UR11, UR7 ;  /* 0x0000000b060872a4 */ /* 0x000fc6000f8e0207 */
[----:B------:R-:W-:Y:S01]  /*13500*/  ULDC.64 UR6, c[0x0][0x4a8] ;  /* 0x00012a0000067ab9 */ /* 0x000fe20000000a00 */
[----:B------:R-:W-:Y:S01]  /*13510*/  IMAD R3, R3, UR10, RZ ;  /* 0x0000000a03037c24 */ /* 0x000fe2000f8e02ff */
[----:B------:R-:W-:Y:S02]  /*13520*/  ULEA UR9, UP0, UR6, -UR9, 0x1 ;  /* 0x8000000906097291 */ /* 0x000fe4000f80083f */
[----:B------:R-:W-:Y:S01]  /*13530*/  IMAD.WIDE.U32 R4, R24, UR6, RZ ;  /* 0x0000000618047c25 */ /* 0x000fe2000f8e00ff */
[----:B------:R-:W-:-:S03]  /*13540*/  UIADD3 UR8, UR5, UR8, URZ ;  /* 0x0000000805087290 */ /* 0x000fc6000fffe03f */
[C---:B------:R-:W-:Y:S01]  /*13550*/  IMAD R11, R14.reuse, UR11, R3 ;  /* 0x0000000b0e0b7c24 */ /* 0x040fe2000f8e0203 */
[----:B------:R-:W-:Y:S01]  /*13560*/  USHF.L.U64.HI UR8, UR4, 0x1, UR8 ;  /* 0x0000000104087899 */ /* 0x000fe20008010208 */
[----:B------:R-:W-:Y:S02]  /*13570*/  IMAD R3, R27, UR6, RZ ;  /* 0x000000061b037c24 */ /* 0x000fe4000f8e02ff */
[----:B------:R-:W-:Y:S01]  /*13580*/  IMAD.WIDE.U32 R14, R14, UR10, RZ ;  /* 0x0000000a0e0e7c25 */ /* 0x000fe2000f8e00ff */
[----:B------:R-:W-:-:S03]  /*13590*/  USHF.L.U64.HI UR10, UR6, 0x1, UR7 ;  /* 0x00000001060a7899 */ /* 0x000fc60008010207 */
[----:B------:R-:W-:Y:S01]  /*135a0*/  IMAD R9, R24, UR7, R3 ;  /* 0x0000000718097c24 */ /* 0x000fe2000f8e0203 */
[----:B------:R-:W-:Y:S01]  /*135b0*/  IADD3 R15, R15, R11, RZ ;  /* 0x0000000b0f0f7210 */ /* 0x000fe20007ffe0ff */
[C---:B------:R-:W-:Y:S01]  /*135c0*/  IMAD.SHL.U32 R3, R14.reuse, 0x2, RZ ;  /* 0x000000020e037824 */ /* 0x040fe200078e00ff */
[----:B------:R-:W-:Y:S01]  /*135d0*/  ULDC.64 UR6, c[0x0][0x480] ;  /* 0x0001200000067ab9 */ /* 0x000fe20000000a00 */
[----:B------:R-:W-:Y:S01]  /*135e0*/  UIADD3.X UR8, UR10, ~UR8, URZ, UP0, !UPT ;  /* 0x800000080a087290 */ /* 0x000fe200087fe43f */
[----:B------:R-:W-:Y:S02]  /*135f0*/  SHF.L.U64.HI R15, R14, 0x1, R15 ;  /* 0x000000010e0f7819 */ /* 0x000fe4000001020f */
[----:B------:R-:W-:Y:S02]  /*13600*/  LEA R3, P0, R4, R3, 0x1 ;  /* 0x0000000304037211 */ /* 0x000fe400078008ff */
[----:B------:R-:W-:Y:S02]  /*13610*/  IADD3 R5, R5, R9, RZ ;  /* 0x0000000905057210 */ /* 0x000fe40007ffe0ff */
[----:B------:R-:W-:-:S02]  /*13620*/  IADD3 R8, P1, P2, R3, UR6, R8 ;  /* 0x0000000603087c10 */ /* 0x000fc4000fa3e008 */
[----:B------:R-:W-:Y:S02]  /*13630*/  LEA.HI.X R4, R4, R15, R5, 0x1, P0 ;  /* 0x0000000f04047211 */ /* 0x000fe400000f0c05 */
[----:B------:R-:W-:Y:S02]  /*13640*/  IADD3 R3, P0, R24, -0x1, RZ ;  /* 0xffffffff18037810 */ /* 0x000fe40007f1e0ff */
[----:B------:R-:W-:Y:S02]  /*13650*/  IADD3.X R9, R4, UR7, RZ, P1, P2 ;  /* 0x0000000704097c10 */ /* 0x000fe40008fe44ff */
[----:B--2---:R-:W-:-:S09]  /*13660*/  IADD3.X R27, R27, -0x1, RZ, P0, !PT ;  /* 0xffffffff1b1b7810 */ /* 0x004fd200007fe4ff */
.L_x_107:
[----:B------:R-:W2:Y:S01]  /*13670*/  LDG.E.U16.CONSTANT R6, desc[UR12][R8.64] ;  /* 0x0000000c08067981 */ /* 0x000ea2000c1e9500 */
[----:B------:R-:W-:-:S04]  /*13680*/  IADD3 R10, P0, R8, UR9, RZ ;  /* 0x00000009080a7c10 */ /* 0x000fc8000ff1e0ff */
[----:B------:R-:W-:-:S05]  /*13690*/  IADD3.X R11, R9, UR8, RZ, P0, !PT ;  /* 0x00000008090b7c10 */ /* 0x000fca00087fe4ff */
[----:B------:R-:W3:Y:S01]  /*136a0*/  LDG.E.U16.CONSTANT R14, desc[UR12][R10.64] ;  /* 0x0000000c0a0e7981 */ /* 0x000ee2000c1e9500 */
[----:B------:R-:W-:-:S04]  /*136b0*/  IADD3 R12, P0, R10, UR9, RZ ;  /* 0x000000090a0c7c10 */ /* 0x000fc8000ff1e0ff */
[----:B------:R-:W-:-:S05]  /*136c0*/  IADD3.X R13, R11, UR8, RZ, P0, !PT ;  /* 0x000000080b0d7c10 */ /* 0x000fca00087fe4ff */
[----:B------:R-:W4:Y:S01]  /*136d0*/  LDG.E.U16.CONSTANT R15, desc[UR12][R12.64] ;  /* 0x0000000c0c0f7981 */ /* 0x000f22000c1e9500 */
[----:B------:R-:W-:-:S04]  /*136e0*/  IADD3 R4, P0, R12, UR9, RZ ;  /* 0x000000090c047c10 */ /* 0x000fc8000ff1e0ff */
[----:B------:R-:W-:-:S05]  /*136f0*/  IADD3.X R5, R13, UR8, RZ, P0, !PT ;  /* 0x000000080d057c10 */ /* 0x000fca00087fe4ff */
[----:B------:R-:W4:Y:S01]  /*13700*/  LDG.E.U16.CONSTANT R18, desc[UR12][R4.64] ;  /* 0x0000000c04127981 */ /* 0x000f22000c1e9500 */
[----:B0----5:R-:W-:Y:S02]  /*13710*/  SHF.L.U32 R7, R7, 0x10, RZ ;  /* 0x0000001007077819 */ /* 0x021fe400000006ff */
[----:B------:R-:W-:-:S04]  /*13720*/  IADD3 R3, P0, R3, 0x4, RZ ;  /* 0x0000000403037810 */ /* 0x000fc80007f1e0ff */
[----:B------:R-:W-:Y:S02]  /*13730*/  IADD3.X R27, RZ, R27, RZ, P0, !PT ;  /* 0x0000001bff1b7210 */ /* 0x000fe400007fe4ff */
[----:B------:R-:W-:-:S04]  /*13740*/  ISETP.GE.U32.AND P0, PT, R3, R0, PT ;  /* 0x000000000300720c */ /* 0x000fc80003f06070 */
[----:B------:R-:W-:Y:S01]  /*13750*/  ISETP.GE.AND.EX P0, PT, R27, R2, PT, P0 ;  /* 0x000000021b00720c */ /* 0x000fe20003f06300 */
[----:B--2---:R-:W-:-:S04]  /*13760*/  IMAD.U32 R6, R6, 0x10000, RZ ;  /* 0x0001000006067824 */ /* 0x004fc800078e00ff */
[----:B------:R-:W-:-:S06]  /*13770*/  FADD.FTZ R6, R7, R6 ;  /* 0x0000000607067221 */ /* 0x000fcc0000010000 */
[----:B------:R-:W0:Y:S01]  /*13780*/  F2F.BF16.F32 R6, R6 ;  /* 0x0000000600067304 */ /* 0x000e220000202000 */
[----:B---3--:R-:W-:Y:S01]  /*13790*/  SHF.L.U32 R14, R14, 0x10, RZ ;  /* 0x000000100e0e7819 */ /* 0x008fe200000006ff */
[----:B----4-:R-:W-:Y:S01]  /*137a0*/  IMAD.U32 R8, R15, 0x10000, RZ ;  /* 0x000100000f087824 */ /* 0x010fe200078e00ff */
[----:B0-----:R-:W-:-:S05]  /*137b0*/  SHF.L.U32 R7, R6, 0x10, RZ ;  /* 0x0000001006077819 */ /* 0x001fca00000006ff */
[----:B------:R-:W-:Y:S01]  /*137c0*/  FADD.FTZ R14, R7, R14 ;  /* 0x0000000e070e7221 */ /* 0x000fe20000010000 */
[----:B------:R-:W-:-:S05]  /*137d0*/  SHF.L.U32 R18, R18, 0x10, RZ ;  /* 0x0000001012127819 */ /* 0x000fca00000006ff */
[----:B------:R-:W0:Y:S02]  /*137e0*/  F2F.BF16.F32 R14, R14 ;  /* 0x0000000e000e7304 */ /* 0x000e240000202000 */
[----:B0-----:R-:W-:-:S05]  /*137f0*/  SHF.L.U32 R7, R14, 0x10, RZ ;  /* 0x000000100e077819 */ /* 0x001fca00000006ff */
[----:B------:R-:W-:-:S06]  /*13800*/  FADD.FTZ R8, R7, R8 ;  /* 0x0000000807087221 */ /* 0x000fcc0000010000 */
[----:B------:R-:W0:Y:S02]  /*13810*/  F2F.BF16.F32 R8, R8 ;  /* 0x0000000800087304 */ /* 0x000e240000202000 */
[----:B0-----:R-:W-:Y:S01]  /*13820*/  IMAD.U32 R7, R8, 0x10000, RZ ;  /* 0x0001000008077824 */ /* 0x001fe200078e00ff */
[----:B------:R-:W-:-:S03]  /*13830*/  IADD3 R8, P1, R4, UR9, RZ ;  /* 0x0000000904087c10 */ /* 0x000fc6000ff3e0ff */
[----:B------:R-:W-:Y:S01]  /*13840*/  FADD.FTZ R7, R7, R18 ;  /* 0x0000001207077221 */ /* 0x000fe20000010000 */
[----:B------:R-:W-:-:S04]  /*13850*/  IADD3.X R9, R5, UR8, RZ, P1, !PT ;  /* 0x0000000805097c10 */ /* 0x000fc80008ffe4ff */
[----:B------:R-:W-:-:S05]  /*13860*/  F2FP.BF16.F32.PACK_AB R7, RZ, R7 ;  /* 0x00000007ff07723e */ /* 0x000fca00000010ff */
[----:B------:R0:W-:Y:S01]  /*13870*/  STG.E.U16 desc[UR12][R16.64], R7 ;  /* 0x0000000710007986 */ /* 0x0001e2000c10150c */
[----:B------:R-:W-:Y:S05]  /*13880*/  @!P0 BRA `(.L_x_107) ;  /* 0xfffffffc00788947 */ /* 0x000fea000383ffff */
[----:B------:R-:W-:Y:S05]  /*13890*/  EXIT ;  /* 0x000000000000794d */ /* 0x000fea0003800000 */
        .weak           $__internal_0_$__cuda_sm20_div_s64
        .type           $__internal_0_$__cuda_sm20_div_s64,@function
        .size           $__internal_0_$__cuda_sm20_div_s64,(.L_x_1724 - $__internal_0_$__cuda_sm20_div_s64)
$__internal_0_$__cuda_sm20_div_s64:
[----:B------:R-:W-:Y:S01]  /*138a0*/  UIADD3 UR4, UP1, URZ, -UR14, URZ ;  /* 0x8000000e3f047290 */ /* 0x000fe2000ff3e03f */
[----:B------:R-:W-:Y:S01]  /*138b0*/  ISETP.GE.AND P3, PT, R2, RZ, PT ;  /* 0x000000ff0200720c */ /* 0x000fe20003f66270 */
[----:B------:R-:W-:Y:S01]  /*138c0*/  UISETP.GE.AND UP0, UPT, UR15, URZ, UPT ;  /* 0x0000003f0f00728c */ /* 0x000fe2000bf06270 */
[-C--:B------:R-:W-:Y:S01]  /*138d0*/  IADD3 R13, P4, RZ, -R7.reuse, RZ ;  /* 0x80000007ff0d7210 */ /* 0x080fe20007f9e0ff */
[----:B------:R-:W-:Y:S02]  /*138e0*/  UIADD3.X UR5, URZ, ~UR15, URZ, UP1, !UPT ;  /* 0x8000000f3f057290 */ /* 0x000fe40008ffe43f */
[----:B------:R-:W-:Y:S01]  /*138f0*/  USEL UR4, UR4, UR14, !UP0 ;  /* 0x0000000e04047287 */ /* 0x000fe2000c000000 */
[----:B------:R-:W-:Y:S01]  /*13900*/  SEL R13, R13, R7, !P3 ;  /* 0x000000070d0d7207 */ /* 0x000fe20005800000 */
[----:B------:R-:W-:-:S09]  /*13910*/  USEL UR5, UR5, UR15, !UP0 ;  /* 0x0000000f05057287 */ /* 0x000fd2000c000000 */
[----:B------:R-:W0:Y:S08]  /*13920*/  I2F.U64.RP R3, UR4 ;  /* 0x0000000400037d12 */ /* 0x000e300008309000 */
[----:B0-----:R-:W0:Y:S02]  /*13930*/  MUFU.RCP R3, R3 ;  /* 0x0000000300037308 */ /* 0x001e240000001000 */
[----:B0-----:R-:W-:-:S06]  /*13940*/  IADD3 R3, R3, 0x1ffffffe, RZ ;  /* 0x1ffffffe03037810 */ /* 0x001fcc0007ffe0ff */
[----:B------:R-:W0:Y:S02]  /*13950*/  F2I.U64.TRUNC R20, R3 ;  /* 0x0000000300147311 */ /* 0x000e24000020d800 */
[----:B0-----:R-:W-:-:S04]  /*13960*/  IMAD.WIDE.U32 R18, R20, UR4, RZ ;  /* 0x0000000414127c25 */ /* 0x001fc8000f8e00ff */
[C---:B------:R-:W-:Y:S01]  /*13970*/  IMAD R4, R20.reuse, UR5, R19 ;  /* 0x0000000514047c24 */ /* 0x040fe2000f8e0213 */
[----:B------:R-:W-:Y:S02]  /*13980*/  IADD3 R5, P0, RZ, -R18, RZ ;  /* 0x80000012ff057210 */ /* 0x000fe40007f1e0ff */
[----:B------:R-:W-:Y:S01]  /*13990*/  MOV R19, R20 ;  /* 0x0000001400137202 */ /* 0x000fe20000000f00 */
[----:B------:R-:W-:Y:S02]  /*139a0*/  IMAD R4, R21, UR4, R4 ;  /* 0x0000000415047c24 */ /* 0x000fe4000f8e0204 */
[----:B------:R-:W-:-:S04]  /*139b0*/  IMAD.HI.U32 R18, R20, R5, RZ ;  /* 0x0000000514127227 */ /* 0x000fc800078e00ff */
[----:B------:R-:W-:-:S04]  /*139c0*/  IMAD.X R4, RZ, RZ, ~R4, P0 ;  /* 0x000000ffff047224 */ /* 0x000fc800000e0e04 */
[----:B------:R-:W-:-:S04]  /*139d0*/  IMAD.WIDE.U32 R18, P0, R20, R4, R18 ;  /* 0x0000000414127225 */ /* 0x000fc80007800012 */
[C---:B------:R-:W-:Y:S02]  /*139e0*/  IMAD R3, R21.reuse, R4, RZ ;  /* 0x0000000415037224 */ /* 0x040fe400078e02ff */
[----:B------:R-:W-:-:S04]  /*139f0*/  IMAD.HI.U32 R5, P1, R21, R5, R18 ;  /* 0x0000000515057227 */ /* 0x000fc80007820012 */
[----:B------:R-:W-:Y:S01]  /*13a00*/  IMAD.HI.U32 R4, R21, R4, RZ ;  /* 0x0000000415047227 */ /* 0x000fe200078e00ff */
[----:B------:R-:W-:-:S04]  /*13a10*/  IADD3 R19, P2, R3, R5, RZ ;  /* 0x0000000503137210 */ /* 0x000fc80007f5e0ff */
[----:B------:R-:W-:Y:S01]  /*13a20*/  IADD3.X R3, R4, R21, RZ, P0, !PT ;  /* 0x0000001504037210 */ /* 0x000fe200007fe4ff */
[----:B------:R-:W-:-:S03]  /*13a30*/  IMAD.WIDE.U32 R4, R19, UR4, RZ ;  /* 0x0000000413047c25 */ /* 0x000fc6000f8e00ff */
[----:B------:R-:W-:Y:S01]  /*13a40*/  IADD3.X R3, RZ, RZ, R3, P2, P1 ;  /* 0x000000ffff037210 */ /* 0x000fe200017e2403 */
[----:B------:R-:W-:Y:S01]  /*13a50*/  IMAD R6, R19, UR5, R5 ;  /* 0x0000000513067c24 */ /* 0x000fe2000f8e0205 */
[----:B------:R-:W-:-:S03]  /*13a60*/  IADD3 R4, P0, RZ, -R4, RZ ;  /* 0x80000004ff047210 */ /* 0x000fc60007f1e0ff */
[----:B------:R-:W-:Y:S02]  /*13a70*/  IMAD R6, R3, UR4, R6 ;  /* 0x0000000403067c24 */ /* 0x000fe4000f8e0206 */
[----:B------:R-:W-:-:S04]  /*13a80*/  IMAD.HI.U32 R18, R19, R4, RZ ;  /* 0x0000000413127227 */ /* 0x000fc800078e00ff */
[----:B------:R-:W-:-:S04]  /*13a90*/  IMAD.X R6, RZ, RZ, ~R6, P0 ;  /* 0x000000ffff067224 */ /* 0x000fc800000e0e06 */
[----:B------:R-:W-:-:S04]  /*13aa0*/  IMAD.WIDE.U32 R18, P0, R19, R6, R18 ;  /* 0x0000000613127225 */ /* 0x000fc80007800012 */
[C---:B------:R-:W-:Y:S02]  /*13ab0*/  IMAD R5, R3.reuse, R6, RZ ;  /* 0x0000000603057224 */ /* 0x040fe400078e02ff */
[----:B------:R-:W-:-:S04]  /*13ac0*/  IMAD.HI.U32 R4, P1, R3, R4, R18 ;  /* 0x0000000403047227 */ /* 0x000fc80007820012 */
[----:B------:R-:W-:Y:S01]  /*13ad0*/  IMAD.HI.U32 R6, R3, R6, RZ ;  /* 0x0000000603067227 */ /* 0x000fe200078e00ff */
[----:B------:R-:W-:Y:S02]  /*13ae0*/  IADD3 R7, P2, R5, R4, RZ ;  /* 0x0000000405077210 */ /* 0x000fe40007f5e0ff */
[-C--:B------:R-:W-:Y:S01]  /*13af0*/  IADD3.X R5, RZ, ~R2.reuse, RZ, P4, !PT ;  /* 0x80000002ff057210 */ /* 0x080fe200027fe4ff */
[----:B------:R-:W-:Y:S01]  /*13b00*/  IMAD.MOV.U32 R19, RZ, RZ, RZ ;  /* 0x000000ffff137224 */ /* 0x000fe200078e00ff */
[----:B------:R-:W-:Y:S01]  /*13b10*/  IADD3.X R4, R6, R3, RZ, P0, !PT ;  /* 0x0000000306047210 */ /* 0x000fe200007fe4ff */
[----:B------:R-:W-:Y:S01]  /*13b20*/  IMAD.HI.U32 R18, R7, R13, RZ ;  /* 0x0000000d07127227 */ /* 0x000fe200078e00ff */
[----:B------:R-:W-:Y:S02]  /*13b30*/  SEL R5, R5, R2, !P3 ;  /* 0x0000000205057207 */ /* 0x000fe40005800000 */
[----:B------:R-:W-:Y:S02]  /*13b40*/  IADD3.X R4, RZ, RZ, R4, P2, P1 ;  /* 0x000000ffff047210 */ /* 0x000fe400017e2404 */
[----:B------:R-:W-:Y:S01]  /*13b50*/  LOP3.LUT R2, R2, UR15, RZ, 0x3c, !PT ;  /* 0x0000000f02027c12 */ /* 0x000fe2000f8e3cff */
[----:B------:R-:W-:-:S04]  /*13b60*/  IMAD.WIDE.U32 R6, R7, R5, R18 ;  /* 0x0000000507067225 */ /* 0x000fc800078e0012 */
[C---:B------:R-:W-:Y:S02]  /*13b70*/  IMAD R3, R4.reuse, R5, RZ ;  /* 0x0000000504037224 */ /* 0x040fe400078e02ff */
[----:B------:R-:W-:-:S04]  /*13b80*/  IMAD.HI.U32 R6, P0, R4, R13, R6 ;  /* 0x0000000d04067227 */ /* 0x000fc80007800006 */
[----:B------:R-:W-:Y:S01]  /*13b90*/  IMAD.HI.U32 R4, R4, R5, RZ ;  /* 0x0000000504047227 */ /* 0x000fe200078e00ff */
[----:B------:R-:W-:-:S04]  /*13ba0*/  IADD3 R3, P1, R3, R6, RZ ;  /* 0x0000000603037210 */ /* 0x000fc80007f3e0ff */
[----:B------:R-:W-:Y:S01]  /*13bb0*/  IADD3.X R4, R4, RZ, RZ, P0, !PT ;  /* 0x000000ff04047210 */ /* 0x000fe200007fe4ff */
[----:B------:R-:W-:-:S03]  /*13bc0*/  IMAD.WIDE.U32 R18, R3, UR4, RZ ;  /* 0x0000000403127c25 */ /* 0x000fc6000f8e00ff */
[----:B------:R-:W-:Y:S01]  /*13bd0*/  IADD3.X R4, RZ, R4, RZ, P1, !PT ;  /* 0x00000004ff047210 */ /* 0x000fe20000ffe4ff */
[----:B------:R-:W-:Y:S01]  /*13be0*/  IMAD R6, R3, UR5, R19 ;  /* 0x0000000503067c24 */ /* 0x000fe2000f8e0213 */
[----:B------:R-:W-:-:S03]  /*13bf0*/  IADD3 R13, P1, -R18, R13, RZ ;  /* 0x0000000d120d7210 */ /* 0x000fc60007f3e1ff */
[----:B------:R-:W-:Y:S01]  /*13c00*/  IMAD R6, R4, UR4, R6 ;  /* 0x0000000404067c24 */ /* 0x000fe2000f8e0206 */
[----:B------:R-:W-:-:S03]  /*13c10*/  ISETP.GE.U32.AND P0, PT, R13, UR4, PT ;  /* 0x000000040d007c0c */ /* 0x000fc6000bf06070 */
[----:B------:R-:W-:Y:S01]  /*13c20*/  IMAD.X R5, R5, 0x1, ~R6, P1 ;  /* 0x0000000105057824 */ /* 0x000fe200008e0e06 */
[----:B------:R-:W-:Y:S02]  /*13c30*/  IADD3 R18, P1, R13, -UR4, RZ ;  /* 0x800000040d127c10 */ /* 0x000fe4000ff3e0ff */
[----:B------:R-:W-:Y:S02]  /*13c40*/  IADD3 R6, P2, R3, 0x1, RZ ;  /* 0x0000000103067810 */ /* 0x000fe40007f5e0ff */
[C---:B------:R-:W-:Y:S02]  /*13c50*/  ISETP.GE.U32.AND.EX P0, PT, R5.reuse, UR5, PT, P0 ;  /* 0x0000000505007c0c */ /* 0x040fe4000bf06100 */
[----:B------:R-:W-:Y:S02]  /*13c60*/  IADD3.X R7, R5, ~UR5, RZ, P1, !PT ;  /* 0x8000000505077c10 */ /* 0x000fe40008ffe4ff */
[----:B------:R-:W-:Y:S02]  /*13c70*/  SEL R13, R18, R13, P0 ;  /* 0x0000000d120d7207 */ /* 0x000fe40000000000 */
[----:B------:R-:W-:-:S02]  /*13c80*/  IADD3.X R18, RZ, R4, RZ, P2, !PT ;  /* 0x00000004ff127210 */ /* 0x000fc400017fe4ff */
[----:B------:R-:W-:Y:S02]  /*13c90*/  SEL R6, R6, R3, P0 ;  /* 0x0000000306067207 */ /* 0x000fe40000000000 */
[----:B------:R-:W-:Y:S02]  /*13ca0*/  SEL R7, R7, R5, P0 ;  /* 0x0000000507077207 */ /* 0x000fe40000000000 */
[----:B------:R-:W-:Y:S02]  /*13cb0*/  ISETP.GE.U32.AND P1, PT, R13, UR4, PT ;  /* 0x000000040d007c0c */ /* 0x000fe4000bf26070 */
[----:B------:R-:W-:Y:S02]  /*13cc0*/  SEL R18, R18, R4, P0 ;  /* 0x0000000412127207 */ /* 0x000fe40000000000 */
[----:B------:R-:W-:Y:S02]  /*13cd0*/  IADD3 R3, P2, R6, 0x1, RZ ;  /* 0x0000000106037810 */ /* 0x000fe40007f5e0ff */
[----:B------:R-:W-:-:S02]  /*13ce0*/  ISETP.GE.U32.AND.EX P0, PT, R7, UR5, PT, P1 ;  /* 0x0000000507007c0c */ /* 0x000fc4000bf06110 */
[----:B------:R-:W-:Y:S02]  /*13cf0*/  IADD3.X R4, RZ, R18, RZ, P2, !PT ;  /* 0x00000012ff047210 */ /* 0x000fe400017fe4ff */
[----:B------:R-:W-:Y:S02]  /*13d00*/  SEL R3, R3, R6, P0 ;  /* 0x0000000603037207 */ /* 0x000fe40000000000 */
[----:B------:R-:W-:Y:S02]  /*13d10*/  SEL R18, R4, R18, P0 ;  /* 0x0000001204127207 */ /* 0x000fe40000000000 */
[-C--:B------:R-:W-:Y:S02]  /*13d20*/  IADD3 R4, P2, RZ, -R3.reuse, RZ ;  /* 0x80000003ff047210 */ /* 0x080fe40007f5e0ff */
[----:B------:R-:W-:Y:S02]  /*13d30*/  ISETP.GE.AND P1, PT, R2, RZ, PT ;  /* 0x000000ff0200720c */ /* 0x000fe40003f26270 */
[----:B------:R-:W-:Y:S01]  /*13d40*/  ISETP.NE.U32.AND P0, PT, RZ, UR14, PT ;  /* 0x0000000eff007c0c */ /* 0x000fe2000bf05070 */
[----:B------:R-:W-:Y:S01]  /*13d50*/  IMAD.X R2, RZ, RZ, ~R18, P2 ;  /* 0x000000ffff027224 */ /* 0x000fe200010e0e12 */
[----:B------:R-:W-:Y:S01]  /*13d60*/  SEL R4, R4, R3, !P1 ;  /* 0x0000000304047207 */ /* 0x000fe20004800000 */
[----:B------:R-:W-:Y:S01]  /*13d70*/  HFMA2.MMA R3, -RZ, RZ, 0, 0 ;  /* 0x00000000ff037435 */ /* 0x000fe200000001ff */
[----:B------:R-:W-:-:S02]  /*13d80*/  ISETP.NE.AND.EX P0, PT, RZ, UR15, PT, P0 ;  /* 0x0000000fff007c0c */ /* 0x000fc4000bf05300 */
[----:B------:R-:W-:Y:S02]  /*13d90*/  SEL R2, R2, R18, !P1 ;  /* 0x0000001202027207 */ /* 0x000fe40004800000 */
[----:B------:R-:W-:Y:S02]  /*13da0*/  SEL R4, R4, 0xffffffff, P0 ;  /* 0xffffffff04047807 */ /* 0x000fe40000000000 */
[----:B------:R-:W-:Y:S02]  /*13db0*/  SEL R5, R2, 0xffffffff, P0 ;  /* 0xffffffff02057807 */ /* 0x000fe40000000000 */
[----:B------:R-:W-:-:S04]  /*13dc0*/  MOV R2, R0 ;  /* 0x0000000000027202 */ /* 0x000fc80000000f00 */
[----:B------:R-:W-:Y:S05]  /*13dd0*/  RET.REL.NODEC R2 `(_ZN2at6native61_GLOBAL__N__2cc7adc6_23_UnfoldBackwardKernel_cu_75b981de_315735_unfold_backward_elementwise_kernelILi128ELi8EZNS1_32_unfold_backward_internal_kernelIN3c108BFloat16EEEvRNS_14TensorIteratorEllllllEUliE_EEviT1_) ;  /* 0xfffffec002887950 */ /* 0x000fea0003c3ffff */
.L_x_108:
[----:B------:R-:W-:-:S00]  /*13de0*/  BRA `(.L_x_108) ;  /* 0xfffffffc00fc7947 */ /* 0x000fc0000383ffff */
[----:B------:R-:W-:-:S00]  /*13df0*/  NOP ;  /* 0x0000000000007918 */ /* 0x000fc00000000000 */
        /* <DEDUP_REMOVED lines=8> */
.L_x_1724:


//--------------------- .text._ZN2at6native61_GLOBAL__N__2cc7adc6_23_UnfoldBackwardKernel_cu_75b981de_315735_unfold_backward_elementwise_kernelILi128ELi8EZNS1_32_unfold_backward_internal_kernelIbEEvRNS_14TensorIteratorEllllllEUliE_EEviT1_ --------------------------
	.section	.text._ZN2at6native61_GLOBAL__N__2cc7adc6_23_UnfoldBackwardKernel_cu_75b981de_315735_unfold_backward_elementwise_kernelILi128ELi8EZNS1_32_unfold_backward_internal_kernelIbEEvRNS_14TensorIteratorEllllllEUliE_EEviT1_,"ax",@progbits
	.align	128
.text._ZN2at6native61_GLOBAL__N__2cc7adc6_23_UnfoldBackwardKernel_cu_75b981de_315735_unfold_backward_elementwise_kernelILi128ELi8EZNS1_32_unfold_backward_internal_kernelIbEEvRNS_14TensorIteratorEllllllEUliE_EEviT1_:
        .type           _ZN2at6native61_GLOBAL__N__2cc7adc6_23_UnfoldBackwardKernel_cu_75b981de_315735_unfold_backward_elementwise_kernelILi128ELi8EZNS1_32_unfold_backward_internal_kernelIbEEvRNS_14TensorIteratorEllllllEUliE_EEviT1_,@function
        .size           _ZN2at6native61_GLOBAL__N__2cc7adc6_23_UnfoldBackwardKernel_cu_75b981de_315735_unfold_backward_elementwise_kernelILi128ELi8EZNS1_32_unfold_backward_internal_kernelIbEEvRNS_14TensorIteratorEllllllEUliE_EEviT1_,(.L_x_1726 - _ZN2at6native61_GLOBAL__N__2cc7adc6_23_UnfoldBackwardKernel_cu_75b981de_315735_unfold_backward_elementwise_kernelILi128ELi8EZNS1_32_unfold_backward_internal_kernelIbEEvRNS_14TensorIteratorEllllllEUliE_EEviT1_)
        .other          _ZN2at6native61_GLOBAL__N__2cc7adc6_23_UnfoldBackwardKernel_cu_75b981de_315735_unfold_backward_elementwise_kernelILi128ELi8EZNS1_32_unfold_backward_internal_kernelIbEEvRNS_14TensorIteratorEllllllEUliE_EEviT1_,@"STO_CUDA_ENTRY STV_DEFAULT"
_ZN2at6native61_GLOBAL__N__2cc7adc6_23_UnfoldBackwardKernel_cu_75b981de_315735_unfold_backward_elementwise_kernelILi128ELi8EZNS1_32_unfold_backward_internal_kernelIbEEvRNS_14TensorIteratorEllllllEUliE_EEviT1_:
[----:B------:R-:W-:Y:S01]  /*0000*/  LDC R1, c[0x0][0x28] ;  /* 0x00000a00ff017b82 */ /* 0x000fe20000000800 */
[----:B------:R-:W0:Y:S01]  /*0010*/  S2R R6, SR_CTAID.X ;  /* 0x0000000000067919 */ /* 0x000e220000002500 */
[----:B------:R-:W-:Y:S01]  /*0020*/  ULDC UR4, c[0x0][0x210] ;  /* 0x0000840000047ab9 */ /* 0x000fe20000000800 */
[----:B------:R-:W-:Y:S01]  /*0030*/  ULDC.64 UR8, c[0x0][0x208] ;  /* 0x0000820000087ab9 */ /* 0x000fe20000000a00 */
[----:B------:R-:W-:Y:S01]  /*0040*/  ULDC.64 UR6, c[0x0][0x498] ;  /* 0x0001260000067ab9 */ /* 0x000fe20000000a00 */
[----:B------:R-:W0:Y:S01]  /*0050*/  S2R R7, SR_TID.X ;  /* 0x0000000000077919 */ /* 0x000e220000002100 */
[----:B------:R-:W-:Y:S01]  /*0060*/  BSSY B0, `(.L_x_109) ;  /* 0x000034f000007945 */ /* 0x000fe20003800000 */
[----:B0-----:R-:W-:-:S05]  /*0070*/  IMAD R15, R6, 0x400, R7 ;  /* 0x00000400060f7824 */ /* 0x001fca00078e0207 */
[----:B------:R-:W-:-:S13]  /*0080*/  ISETP.GE.AND P0, PT, R15, UR4, PT ;  /* 0x000000040f007c0c */ /* 0x000fda000bf06270 */
[----:B------:R-:W-:Y:S05]  /*0090*/  @P0 BRA `(.L_x_110) ;  /* 0x00000034002c0947 */ /* 0x000fea0003800000 */
[----:B------:R-:W0:Y:S01]  /*00a0*/  LDC R9, c[0x0][0x218] ;  /* 0x00008600ff097b82 */ /* 0x000e220000000800 */
[----:B------:R-:W-:Y:S02]  /*00b0*/  IMAD.MOV.U32 R0, RZ, RZ, RZ ;  /* 0x000000ffff007224 */ /* 0x000fe400078e00ff */
[----:B------:R-:W-:Y:S02]  /*00c0*/  IMAD.MOV.U32 R8, RZ, RZ, RZ ;  /* 0x000000ffff087224 */ /* 0x000fe400078e00ff */
[----:B------:R-:W-:Y:S01]  /*00d0*/  IMAD.MOV.U32 R17, RZ, RZ, RZ ;  /* 0x000000ffff117224 */ /* 0x000fe200078e00ff */
[----:B0-----:R-:W-:-:S13]  /*00e0*/  ISETP.NE.AND P0, PT, R9, RZ, PT ;  /* 0x000000ff0900720c */ /* 0x001fda0003f05270 */
[----:B------:R-:W-:Y:S05]  /*00f0*/  @!P0 BRA `(.L_x_111) ;  /* 0x00000014006c8947 */ /* 0x000fea0003800000 */
        /* <DEDUP_REMOVED lines=330> */
[----:B------:R-:W-:Y:S02]  /*15a0*/  @P0 IMAD.MOV.U32 R4, RZ, RZ, RZ ;  /* 0x000000ffff040224 */ /* 0x000fe400078e00ff */
[----:B------:R-:W-:-:S04]  /*15b0*/  IMAD.MOV R9, RZ, RZ, -R5 ;  /* 0x000000ffff097224 */ /* 0x000fc800078e0a05 */
[----:B------:R-:W-:Y:S01]  /*15c0*/  IMAD R3, R9, UR10, R3 ;  /* 0x0000000a09037c24 */ /* 0x000fe2000f8e0203 */
[----:B------:R-:W1:Y:S01]  /*15d0*/  @P0 LDC R13, c[0x0][0x33c] ;  /* 0x0000cf00ff0d0b82 */ /* 0x000e620000000800 */
[----:B------:R-:W-:Y:S02]  /*15e0*/  ULDC.64 UR10, c[0x0][0x460] ;  /* 0x00011800000a7ab9 */ /* 0x000fe40000000a00 */
[C---:B------:R-:W-:Y:S02]  /*15f0*/  IMAD R17, R3.reuse, UR4, R17 ;  /* 0x0000000403117c24 */ /* 0x040fe4000f8e0211 */
[C---:B------:R-:W-:Y:S02]  /*1600*/  IMAD R8, R3.reuse, UR10, R8 ;  /* 0x0000000a03087c24 */ /* 0x040fe4000f8e0208 */
[----:B------:R-:W-:Y:S01]  /*1610*/  IMAD R0, R3, UR11, R0 ;  /* 0x0000000b03007c24 */ /* 0x000fe2000f8e0200 */
[----:B------:R-:W2:Y:S08]  /*1620*/  @P0 LDC.64 R14, c[0x0][0x468] ;  /* 0x00011a00ff0e0b82 */ /* 0x000eb00000000a00 */
        /* <DEDUP_REMOVED lines=8> */
.L_x_111:
        /* <DEDUP_REMOVED lines=20> */
[----:B------:R-:W-:Y:S05]  /*17f0*/  CALL.REL.NOINC `($__internal_1_$__cuda_sm20_div_s64) ;  /* 0x0000018c00c07944 */ /* 0x000fea0003c00000 */
[----:B------:R-:W-:Y:S02]  /*1800*/  IMAD.MOV.U32 R4, RZ, RZ, R2 ;  /* 0x000000ffff047224 */ /* 0x000fe400078e0002 */
[----:B------:R-:W-:Y:S01]  /*1810*/  IMAD.MOV.U32 R5, RZ, RZ, R3 ;  /* 0x000000ffff057224 */ /* 0x000fe200078e0003 */
[----:B------:R-:W-:Y:S06]  /*1820*/  BRA `(.L_x_113) ;  /* 0x0000000000507947 */ /* 0x000fec0003800000 */
.L_x_114:
[----:B------:R-:W-:Y:S02]  /*1830*/  ULDC UR4, c[0x0][0x498] ;  /* 0x0001260000047ab9 */ /* 0x000fe40000000800 */
[----:B------:R-:W0:Y:S01]  /*1840*/  I2F.U32.RP R0, UR4 ;  /* 0x0000000400007d06 */ /* 0x000e220008209000 */
[----:B------:R-:W-:-:S07]  /*1850*/  ISETP.NE.U32.AND P2, PT, RZ, UR4, PT ;  /* 0x00000004ff007c0c */ /* 0x000fce000bf45070 */
[----:B0-----:R-:W0:Y:S02]  /*1860*/  MUFU.RCP R0, R0 ;  /* 0x0000000000007308 */ /* 0x001e240000001000 */
[----:B0-----:R-:W-:-:S06]  /*1870*/  IADD3 R2, R0, 0xffffffe, RZ ;  /* 0x0ffffffe00027810 */ /* 0x001fcc0007ffe0ff */
[----:B------:R0:W1:Y:S02]  /*1880*/  F2I.FTZ.U32.TRUNC.NTZ R3, R2 ;  /* 0x0000000200037305 */ /* 0x000064000021f000 */
[----:B0-----:R-:W-:Y:S02]  /*1890*/  IMAD.MOV.U32 R2, RZ, RZ, RZ ;  /* 0x000000ffff027224 */ /* 0x001fe400078e00ff */
[----:B-1----:R-:W-:-:S04]  /*18a0*/  IMAD.MOV R5, RZ, RZ, -R3 ;  /* 0x000000ffff057224 */ /* 0x002fc800078e0a03 */
[----:B------:R-:W-:-:S04]  /*18b0*/  IMAD R5, R5, UR4, RZ ;  /* 0x0000000405057c24 */ /* 0x000fc8000f8e02ff */
[----:B------:R-:W-:-:S04]  /*18c0*/  IMAD.HI.U32 R3, R3, R5, R2 ;  /* 0x0000000503037227 */ /* 0x000fc800078e0002 */
[----:B------:R-:W-:Y:S02]  /*18d0*/  IMAD.MOV.U32 R5, RZ, RZ, RZ ;  /* 0x000000ffff057224 */ /* 0x000fe400078e00ff */
[----:B------:R-:W-:-:S04]  /*18e0*/  IMAD.HI.U32 R4, R3, R10, RZ ;  /* 0x0000000a03047227 */ /* 0x000fc800078e00ff */
[----:B------:R-:W-:-:S04]  /*18f0*/  IMAD.MOV R3, RZ, RZ, -R4 ;  /* 0x000000ffff037224 */ /* 0x000fc800078e0a04 */
[----:B------:R-:W-:-:S05]  /*1900*/  IMAD R3, R3, UR4, R10 ;  /* 0x0000000403037c24 */ /* 0x000fca000f8e020a */
[----:B------:R-:W-:-:S13]  /*1910*/  ISETP.GE.U32.AND P0, PT, R3, UR4, PT ;  /* 0x0000000403007c0c */ /* 0x000fda000bf06070 */
[----:B------:R-:W-:Y:S01]  /*1920*/  @P0 VIADD R3, R3, -UR4 ;  /* 0x8000000403030c36 */ /* 0x000fe20008000000 */
[----:B------:R-:W-:-:S04]  /*1930*/  @P0 IADD3 R4, R4, 0x1, RZ ;  /* 0x0000000104040810 */ /* 0x000fc80007ffe0ff */
[----:B------:R-:W-:-:S13]  /*1940*/  ISETP.GE.U32.AND P1, PT, R3, UR4, PT ;  /* 0x0000000403007c0c */ /* 0x000fda000bf26070 */
[----:B------:R-:W-:Y:S01]  /*1950*/  @P1 VIADD R4, R4, 0x1 ;  /* 0x0000000104041836 */ /* 0x000fe20000000000 */
[----:B------:R-:W-:-:S07]  /*1960*/  @!P2 LOP3.LUT R4, RZ, UR4, RZ, 0x33, !PT ;  /* 0x00000004ff04ac12 */ /* 0x000fce000f8e33ff */
.L_x_113:
[----:B------:R-:W-:Y:S05]  /*1970*/  BSYNC B1 ;  /* 0x0000000000017941 */ /* 0x000fea0003800000 */
.L_x_112:
        /* <DEDUP_REMOVED lines=16> */
[----:B------:R-:W-:-:S05]  /*1a80*/  IADD3 R18, P1, R4, R9, RZ ;  /* 0x0000000904127210 */ /* 0x000fca0007f3e0ff */
[----:B------:R-:W-:-:S06]  /*1a90*/  IMAD.X R19, RZ, RZ, R5, P1 ;  /* 0x000000ffff137224 */ /* 0x000fcc00008e0605 */
[----:B------:R-:W-:Y:S05]  /*1aa0*/  @!P0 BRA `(.L_x_116) ;  /* 0x00000000001c8947 */ /* 0x000fea0003800000 */
[----:B------:R-:W-:Y:S01]  /*1ab0*/  MOV R10, R14 ;  /* 0x0000000e000a7202 */ /* 0x000fe20000000f00 */
[----:B------:R-:W-:Y:S01]  /*1ac0*/  IMAD.MOV.U32 R3, RZ, RZ, R15 ;  /* 0x000000ffff037224 */ /* 0x000fe200078e000f */
[----:B------:R-:W-:-:S07]  /*1ad0*/  MOV R0, 0x1af0 ;  /* 0x00001af000007802 */ /* 0x000fce0000000f00 */
[----:B------:R-:W-:Y:S05]  /*1ae0*/  CALL.REL.NOINC `($__internal_1_$__cuda_sm20_div_s64) ;  /* 0x0000018c00047944 */ /* 0x000fea0003c00000 */
[----:B------:R-:W-:Y:S02]  /*1af0*/  IMAD.MOV.U32 R4, RZ, RZ, R2 ;  /* 0x000000ffff047224 */ /* 0x000fe400078e0002 */
[----:B------:R-:W-:Y:S01]  /*1b00*/  IMAD.MOV.U32 R5, RZ, RZ, R3 ;  /* 0x000000ffff057224 */ /* 0x000fe200078e0003 */
[----:B------:R-:W-:Y:S06]  /*1b10*/  BRA `(.L_x_117) ;  /* 0x00000000004c7947 */ /* 0x000fec0003800000 */
.L_x_116:
        /* <DEDUP_REMOVED lines=8> */
[----:B------:R-:W-:-:S04]  /*1ba0*/  IMAD.HI.U32 R3, R5, R3, R4 ;  /* 0x0000000305037227 */ /* 0x000fc800078e0004 */
[----:B------:R-:W-:Y:S02]  /*1bb0*/  IMAD.MOV.U32 R5, RZ, RZ, RZ ;  /* 0x000000ffff057224 */ /* 0x000fe400078e00ff */
[----:B------:R-:W-:-:S04]  /*1bc0*/  IMAD.HI.U32 R4, R3, R14, RZ ;  /* 0x0000000e03047227 */ /* 0x000fc800078e00ff */
[----:B------:R-:W-:-:S04]  /*1bd0*/  IMAD.MOV R3, RZ, RZ, -R4 ;  /* 0x000000ffff037224 */ /* 0x000fc800078e0a04 */
[----:B------:R-:W-:-:S05]  /*1be0*/  IMAD R3, R2, R3, R14 ;  /* 0x0000000302037224 */ /* 0x000fca00078e020e */
[----:B------:R-:W-:-:S13]  /*1bf0*/  ISETP.GE.U32.AND P0, PT, R3, R2, PT ;  /* 0x000000020300720c */ /* 0x000fda0003f06070 */
[----:B------:R-:W-:Y:S02]  /*1c00*/  @P0 IMAD.IADD R3, R3, 0x1, -R2 ;  /* 0x0000000103030824 */ /* 0x000fe400078e0a02 */
[----:B------:R-:W-:-:S03]  /*1c10*/  @P0 VIADD R4, R4, 0x1 ;  /* 0x0000000104040836 */ /* 0x000fc60000000000 */
[----:B------:R-:W-:-:S13]  /*1c20*/  ISETP.GE.U32.AND P1, PT, R3, R2, PT ;  /* 0x000000020300720c */ /* 0x000fda0003f26070 */
[----:B------:R-:W-:Y:S02]  /*1c30*/  @P1 IADD3 R4, R4, 0x1, RZ ;  /* 0x0000000104041810 */ /* 0x000fe40007ffe0ff */
[----:B------:R-:W-:-:S07]  /*1c40*/  @!P2 LOP3.LUT R4, RZ, R2, RZ, 0x33, !PT ;  /* 0x00000002ff04a212 */ /* 0x000fce00078e33ff */
.L_x_117:
[----:B------:R-:W-:Y:S05]  /*1c50*/  BSYNC B1 ;  /* 0x0000000000017941 */ /* 0x000fea0003800000 */
.L_x_115:
        /* <DEDUP_REMOVED lines=11> */
[----:B------:R-:W2:Y:S01]  /*1d10*/  LDG.E.U8 R2, desc[UR8][R16.64] ;  /* 0x0000000810027981 */ /* 0x000ea2000c1e1100 */
[----:B------:R-:W-:Y:S01]  /*1d20*/  ISETP.GT.U32.AND P0, PT, R3, R18, PT ;  /* 0x000000120300720c */ /* 0x000fe20003f04070 */
[----:B------:R-:W-:Y:S01]  /*1d30*/  BSSY B2, `(.L_x_120) ;  /* 0x000005d000027945 */ /* 0x000fe20003800000 */
[----:B------:R-:W-:Y:S02]  /*1d40*/  IMAD.MOV.U32 R28, RZ, RZ, R19 ;  /* 0x000000ffff1c7224 */ /* 0x000fe400078e0013 */
        /* <DEDUP_REMOVED lines=10> */
[----:B------:R-:W-:Y:S01]  /*1df0*/  ISETP.GE.U32.AND.EX P0, PT, R4, RZ, PT, P0 ;  /* 0x000000ff0400720c */ /* 0x000fe20003f06100 */
[----:B------:R-:W-:Y:S01]  /*1e00*/  IMAD.MOV.U32 R4, RZ, RZ, R18 ;  /* 0x000000ffff047224 */ /* 0x000fe200078e0012 */
[----:B--2---:R-:W-:-:S09]  /*1e10*/  PRMT R5, R2, 0x7610, R5 ;  /* 0x0000761002057816 */ /* 0x004fd20000000005 */
[----:B------:R-:W-:Y:S05]  /*1e20*/  @!P1 BRA `(.L_x_121) ;  /* 0x0000000400349947 */ /* 0x000fea0003800000 */
[----:B------:R-:W0:Y:S01]  /*1e30*/  LDC.64 R24, c[0x0][0x498] ;  /* 0x00012600ff187b82 */ /* 0x000e220000000a00 */
[----:B------:R-:W-:Y:S01]  /*1e40*/  IADD3 R23, P1, RZ, -R18, RZ ;  /* 0x80000012ff177210 */ /* 0x000fe20007f3e0ff */
[----:B------:R-:W-:-:S03]  /*1e50*/  IMAD.MOV.U32 R4, RZ, RZ, R8 ;  /* 0x000000ffff047224 */ /* 0x000fc600078e0008 */
[----:B------:R-:W-:-:S03]  /*1e60*/  IADD3.X R5, RZ, ~R19, RZ, P1, !PT ;  /* 0x80000013ff057210 */ /* 0x000fc60000ffe4ff */
[----:B------:R-:W1:Y:S08]  /*1e70*/  LDC.64 R20, c[0x0][0x4a8] ;  /* 0x00012a00ff147b82 */ /* 0x000e700000000a00 */
[----:B------:R-:W2:Y:S08]  /*1e80*/  LDC.64 R12, c[0x0][0x4b0] ;  /* 0x00012c00ff0c7b82 */ /* 0x000eb00000000a00 */
[----:B------:R-:W3:Y:S01]  /*1e90*/  LDC.64 R10, c[0x0][0x480] ;  /* 0x00012000ff0a7b82 */ /* 0x000ee20000000a00 */
[----:B0-----:R-:W-:-:S02]  /*1ea0*/  IMAD R22, R5, R24, RZ ;  /* 0x0000001805167224 */ /* 0x001fc400078e02ff */
[----:B------:R-:W-:Y:S02]  /*1eb0*/  IMAD.MOV.U32 R5, RZ, RZ, RZ ;  /* 0x000000ffff057224 */ /* 0x000fe400078e00ff */
[----:B------:R-:W-:Y:S02]  /*1ec0*/  IMAD R29, R23, R25, R22 ;  /* 0x00000019171d7224 */ /* 0x000fe400078e0216 */
[-C--:B-1----:R-:W-:Y:S02]  /*1ed0*/  IMAD R28, R19, R20.reuse, RZ ;  /* 0x00000014131c7224 */ /* 0x082fe400078e02ff */
[----:B------:R-:W-:-:S04]  /*1ee0*/  IMAD.WIDE.U32 R26, R18, R20, R4 ;  /* 0x00000014121a7225 */ /* 0x000fc800078e0004 */
[----:B------:R-:W-:Y:S01]  /*1ef0*/  IMAD R31, R18, R21, R28 ;  /* 0x00000015121f7224 */ /* 0x000fe200078e021c */
[----:B------:R-:W-:Y:S01]  /*1f00*/  MOV R22, R26 ;  /* 0x0000001a00167202 */ /* 0x000fe20000000f00 */
[----:B------:R-:W-:-:S04]  /*1f10*/  IMAD.WIDE.U32 R4, R23, R24, R14 ;  /* 0x0000001817047225 */ /* 0x000fc800078e000e */
[----:B------:R-:W-:Y:S02]  /*1f20*/  IMAD.IADD R23, R27, 0x1, R31 ;  /* 0x000000011b177824 */ /* 0x000fe400078e021f */
[----:B------:R-:W-:Y:S02]  /*1f30*/  IMAD.IADD R5, R5, 0x1, R29 ;  /* 0x0000000105057824 */ /* 0x000fe400078e021d */
[----:B--2---:R-:W-:-:S04]  /*1f40*/  IMAD.WIDE.U32 R28, R4, R12, R22 ;  /* 0x0000000c041c7225 */ /* 0x004fc800078e0016 */
[----:B------:R-:W-:Y:S01]  /*1f50*/  IMAD R5, R5, R12, RZ ;  /* 0x0000000c05057224 */ /* 0x000fe200078e02ff */
[----:B---3--:R-:W-:-:S03]  /*1f60*/  IADD3 R28, P1, R28, R10, RZ ;  /* 0x0000000a1c1c7210 */ /* 0x008fc60007f3e0ff */
[----:B------:R-:W-:-:S05]  /*1f70*/  IMAD R5, R4, R13, R5 ;  /* 0x0000000d04057224 */ /* 0x000fca00078e0205 */
[----:B------:R-:W-:-:S05]  /*1f80*/  IADD3.X R29, R11, R29, R5, P1, !PT ;  /* 0x0000001d0b1d7210 */ /* 0x000fca0000ffe405 */
[----:B------:R-:W2:Y:S01]  /*1f90*/  LDG.E.U8.CONSTANT R28, desc[UR8][R28.64] ;  /* 0x000000081c1c7981 */ /* 0x000ea2000c1e9100 */
[----:B------:R-:W-:Y:S02]  /*1fa0*/  ISETP.NE.U32.AND P1, PT, R9, 0x1, PT ;  /* 0x000000010900780c */ /* 0x000fe40003f25070 */
[----:B------:R-:W-:Y:S02]  /*1fb0*/  PRMT R5, R2, 0x8880, RZ ;  /* 0x0000888002057816 */ /* 0x000fe400000000ff */
[----:B------:R-:W-:Y:S02]  /*1fc0*/  ISETP.NE.AND.EX P1, PT, RZ, RZ, PT, P1 ;  /* 0x000000ffff00720c */ /* 0x000fe40003f25310 */
[----:B--2---:R-:W-:-:S05]  /*1fd0*/  PRMT R4, R28, 0x8880, RZ ;  /* 0x000088801c047816 */ /* 0x004fca00000000ff */
[----:B------:R-:W-:Y:S01]  /*1fe0*/  IMAD.MOV.U32 R2, RZ, RZ, R4 ;  /* 0x000000ffff027224 */ /* 0x000fe200078e0004 */
[----:B------:R-:W-:-:S03]  /*1ff0*/  IADD3 R4, P2, R18, 0x1, RZ ;  /* 0x0000000112047810 */ /* 0x000fc60007f5e0ff */
[----:B------:R-:W-:Y:S02]  /*2000*/  IMAD.MOV R2, RZ, RZ, -R2 ;  /* 0x000000ffff027224 */ /* 0x000fe400078e0a02 */
[----:B------:R-:W-:-:S03]  /*2010*/  IMAD.X R28, RZ, RZ, R19, P2 ;  /* 0x000000ffff1c7224 */ /* 0x000fc600010e0613 */
[----:B------:R-:W-:-:S04]  /*2020*/  ISETP.NE.AND P3, PT, R5, R2, PT ;  /* 0x000000020500720c */ /* 0x000fc80003f65270 */
[----:B------:R-:W-:-:S04]  /*2030*/  SEL R2, RZ, 0x1, !P3 ;  /* 0x00000001ff027807 */ /* 0x000fc80005800000 */
[----:B------:R-:W-:Y:S01]  /*2040*/  PRMT R5, R2, 0x7610, R5 ;  /* 0x0000761002057816 */ /* 0x000fe20000000005 */
[----:B------:R-:W-:Y:S06]  /*2050*/  @!P1 BRA `(.L_x_121) ;  /* 0x0000000000a89947 */ /* 0x000fec0003800000 */
[----:B------:R-:W-:Y:S01]  /*2060*/  ISETP.NE.U32.AND P1, PT, R9, 0x2, PT ;  /* 0x000000020900780c */ /* 0x000fe20003f25070 */
[----:B------:R-:W-:Y:S01]  /*2070*/  IMAD R4, R19, R24, RZ ;  /* 0x0000001813047224 */ /* 0x000fe200078e02ff */
[----:B------:R-:W-:Y:S01]  /*2080*/  ULDC.64 UR4, c[0x0][0x498] ;  /* 0x0001260000047ab9 */ /* 0x000fe20000000a00 */
[----:B------:R-:W-:Y:S02]  /*2090*/  IADD3 R26, P2, R26, R20, RZ ;  /* 0x000000141a1a7210 */ /* 0x000fe40007f5e0ff */
[----:B------:R-:W-:Y:S01]  /*20a0*/  ISETP.NE.AND.EX P1, PT, RZ, RZ, PT, P1 ;  /* 0x000000ffff00720c */ /* 0x000fe20003f25310 */
[C---:B------:R-:W-:Y:S01]  /*20b0*/  IMAD R9, R18.reuse, R25, R4 ;  /* 0x0000001912097224 */ /* 0x040fe200078e0204 */
[----:B------:R-:W-:Y:S01]  /*20c0*/  IADD3.X R27, R23, R21, RZ, P2, !PT ;  /* 0x00000015171b7210 */ /* 0x000fe200017fe4ff */
[----:B------:R-:W-:-:S04]  /*20d0*/  IMAD.WIDE.U32 R4, R18, R24, UR4 ;  /* 0x0000000412047e25 */ /* 0x000fc8000f8e0018 */
[----:B------:R-:W-:Y:S01]  /*20e0*/  IMAD.IADD R29, R5, 0x1, R9 ;  /* 0x00000001051d7824 */ /* 0x000fe200078e0209 */
[----:B------:R-:W-:-:S05]  /*20f0*/  IADD3 R5, P3, R14, -R4, RZ ;  /* 0x800000040e057210 */ /* 0x000fca0007f7e0ff */
[----:B------:R-:W-:Y:S01]  /*2100*/  @P1 IADD3 R20, P2, R26, R20, RZ ;  /* 0x000000141a141210 */ /* 0x000fe20007f5e0ff */
[----:B------:R-:W-:Y:S01]  /*2110*/  IMAD.X R23, R15, 0x1, ~R29, P3 ;  /* 0x000000010f177824 */ /* 0x000fe200018e0e1d */
[----:B------:R-:W-:-:S03]  /*2120*/  @P1 IADD3 R9, P3, P4, R14, -R24, -R4 ;  /* 0x800000180e091210 */ /* 0x000fc60007c7e804 */
[----:B------:R-:W-:Y:S01]  /*2130*/  @P1 IMAD.X R21, R27, 0x1, R21, P2 ;  /* 0x000000011b151824 */ /* 0x000fe200010e0615 */
[----:B------:R-:W-:Y:S01]  /*2140*/  @P1 IADD3.X R25, R15, ~R25, ~R29, P3, P4 ;  /* 0x800000190f191210 */ /* 0x000fe20001fe8c1d */
[-C--:B------:R-:W-:Y:S02]  /*2150*/  IMAD R4, R23, R12.reuse, RZ ;  /* 0x0000000c17047224 */ /* 0x080fe400078e02ff */
[----:B------:R-:W-:-:S04]  /*2160*/  IMAD.WIDE.U32 R26, R5, R12, R26 ;  /* 0x0000000c051a7225 */ /* 0x000fc800078e001a */
[----:B------:R-:W-:Y:S01]  /*2170*/  IMAD R5, R5, R13, R4 ;  /* 0x0000000d05057224 */ /* 0x000fe200078e0204 */
[----:B------:R-:W-:Y:S01]  /*2180*/  IADD3 R4, P2, R26, R10, RZ ;  /* 0x0000000a1a047210 */ /* 0x000fe20007f5e0ff */
[-C--:B------:R-:W-:Y:S02]  /*2190*/  @P1 IMAD R22, R25, R12.reuse, RZ ;  /* 0x0000000c19161224 */ /* 0x080fe400078e02ff */
[----:B------:R-:W-:Y:S01]  /*21a0*/  @P1 IMAD.WIDE.U32 R20, R9, R12, R20 ;  /* 0x0000000c09141225 */ /* 0x000fe200078e0014 */
[----:B------:R-:W-:-:S03]  /*21b0*/  IADD3.X R5, R11, R27, R5, P2, !PT ;  /* 0x0000001b0b057210 */ /* 0x000fc600017fe405 */
[----:B------:R-:W-:Y:S01]  /*21c0*/  @P1 IMAD R22, R9, R13, R22 ;  /* 0x0000000d09161224 */ /* 0x000fe200078e0216 */
[----:B------:R-:W-:Y:S01]  /*21d0*/  @P1 IADD3 R10, P2, R20, R10, RZ ;  /* 0x0000000a140a1210 */ /* 0x000fe20007f5e0ff */
[----:B------:R-:W2:Y:S03]  /*21e0*/  LDG.E.U8.CONSTANT R4, desc[UR8][R4.64] ;  /* 0x0000000804047981 */ /* 0x000ea6000c1e9100 */
[----:B------:R-:W-:-:S05]  /*21f0*/  @P1 IADD3.X R11, R11, R21, R22, P2, !PT ;  /* 0x000000150b0b1210 */ /* 0x000fca00017fe416 */
[----:B------:R-:W3:Y:S01]  /*2200*/  @P1 LDG.E.U8.CONSTANT R10, desc[UR8][R10.64] ;  /* 0x000000080a0a1981 */ /* 0x000ee2000c1e9100 */
[----:B--2---:R-:W-:Y:S02]  /*2210*/  PRMT R9, R4, 0x8880, RZ ;  /* 0x0000888004097816 */ /* 0x004fe400000000ff */
[----:B------:R-:W-:-:S03]  /*2220*/  IADD3 R4, P3, R18, 0x2, RZ ;  /* 0x0000000212047810 */ /* 0x000fc60007f7e0ff */
[----:B------:R-:W-:Y:S02]  /*2230*/  IMAD.MOV R13, RZ, RZ, -R9 ;  /* 0x000000ffff0d7224 */ /* 0x000fe400078e0a09 */
[----:B------:R-:W-:Y:S01]  /*2240*/  IMAD.X R28, RZ, RZ, R19, P3 ;  /* 0x000000ffff1c7224 */ /* 0x000fe200018e0613 */
[----:B---3--:R-:W-:Y:S02]  /*2250*/  @P1 PRMT R12, R10, 0x8880, RZ ;  /* 0x000088800a0c1816 */ /* 0x008fe400000000ff */
[----:B------:R-:W-:Y:S02]  /*2260*/  ISETP.NE.AND P2, PT, R2, R13, PT ;  /* 0x0000000d0200720c */ /* 0x000fe40003f45270 */
[----:B------:R-:W-:Y:S01]  /*2270*/  @P1 IADD3 R4, P3, R18, 0x3, RZ ;  /* 0x0000000312041810 */ /* 0x000fe20007f7e0ff */
[----:B------:R-:W-:Y:S01]  /*2280*/  @P1 IMAD.MOV.U32 R9, RZ, RZ, R12 ;  /* 0x000000ffff091224 */ /* 0x000fe200078e000c */
[----:B------:R-:W-:-:S03]  /*2290*/  SEL R2, RZ, 0x1, !P2 ;  /* 0x00000001ff027807 */ /* 0x000fc60005000000 */
[----:B------:R-:W-:Y:S01]  /*22a0*/  @P1 IMAD.X R28, RZ, RZ, R19, P3 ;  /* 0x000000ffff1c1224 */ /* 0x000fe200018e0613 */
[----:B------:R-:W-:Y:S02]  /*22b0*/  @P1 IADD3 R9, -R9, RZ, RZ ;  /* 0x000000ff09091210 */ /* 0x000fe40007ffe1ff */
[C---:B------:R-:W-:Y:S02]  /*22c0*/  PRMT R5, R2.reuse, 0x7610, R5 ;  /* 0x0000761002057816 */ /* 0x040fe40000000005 */
[----:B------:R-:W-:-:S04]  /*22d0*/  @P1 ISETP.NE.AND P2, PT, R2, R9, PT ;  /* 0x000000090200120c */ /* 0x000fc80003f45270 */
[----:B------:R-:W-:-:S04]  /*22e0*/  @P1 SEL R2, RZ, 0x1, !P2 ;  /* 0x00000001ff021807 */ /* 0x000fc80005000000 */
[----:B------:R-:W-:-:S07]  /*22f0*/  @P1 PRMT R5, R2, 0x7610, R5 ;  /* 0x0000761002051816 */ /* 0x000fce0000000005 */
.L_x_121:
[----:B------:R-:W-:Y:S05]  /*2300*/  BSYNC B2 ;  /* 0x0000000000027941 */ /* 0x000fea0003800000 */
.L_x_120:
[----:B------:R-:W-:Y:S04]  /*2310*/  BSSY B2, `(.L_x_122) ;  /* 0x000011f000027945 */ /* 0x000fe80003800000 */
[----:B------:R-:W-:Y:S05]  /*2320*/  @!P0 BRA `(.L_x_123) ;  /* 0x0000001000748947 */ /* 0x000fea0003800000 */
[----:B------:R-:W-:Y:S01]  /*2330*/  IADD3 R9, P0, RZ, -R4, RZ ;  /* 0x80000004ff097210 */ /* 0x000fe20007f1e0ff */
[----:B------:R-:W-:Y:S01]  /*2340*/  ULDC.64 UR4, c[0x0][0x498] ;  /* 0x0001260000047ab9 */ /* 0x000fe20000000a00 */
[----:B------:R-:W-:Y:S01]  /*2350*/  ULDC.64 UR10, c[0x0][0x4b0] ;  /* 0x00012c00000a7ab9 */ /* 0x000fe20000000a00 */
[----:B------:R-:W0:Y:S01]  /*2360*/  LDC.64 R18, c[0x0][0x4a8] ;  /* 0x00012a00ff127b82 */ /* 0x000e220000000a00 */
[----:B------:R-:W-:Y:S01]  /*2370*/  ULDC.64 UR12, c[0x0][0x4a8] ;  /* 0x00012a00000c7ab9 */ /* 0x000fe20000000a00 */
[----:B------:R-:W-:Y:S01]  /*2380*/  IMAD.X R2, RZ, RZ, ~R28, P0 ;  /* 0x000000ffff027224 */ /* 0x000fe200000e0e1c */
[----:B------:R-:W-:Y:S01]  /*2390*/  IADD3 R13, P2, RZ, -UR4, RZ ;  /* 0x80000004ff0d7c10 */ /* 0x000fe2000ff5e0ff */
[----:B------:R-:W-:Y:S01]  /*23a0*/  IMAD.WIDE.U32 R14, R9, UR4, R14 ;  /* 0x00000004090e7c25 */ /* 0x000fe2000f8e000e */
[----:B------:R-:W-:Y:S03]  /*23b0*/  BSSY B3, `(.L_x_124) ;  /* 0x00000a7000037945 */ /* 0x000fe60003800000 */
[----:B------:R-:W-:-:S02]  /*23c0*/  IMAD R2, R2, UR4, RZ ;  /* 0x0000000402027c24 */ /* 0x000fc4000f8e02ff */
[----:B------:R-:W-:Y:S02]  /*23d0*/  IMAD R11, R28, UR12, RZ ;  /* 0x0000000c1c0b7c24 */ /* 0x000fe4000f8e02ff */
[----:B------:R-:W-:Y:S01]  /*23e0*/  IMAD R9, R9, UR5, R2 ;  /* 0x0000000509097c24 */ /* 0x000fe2000f8e0202 */
[C---:B------:R-:W-:Y:S01]  /*23f0*/  IADD3 R2, P0, R4.reuse, -0x1, RZ ;  /* 0xffffffff04027810 */ /* 0x040fe20007f1e0ff */
[----:B------:R-:W-:Y:S02]  /*2400*/  IMAD R21, R4, UR13, R11 ;  /* 0x0000000d04157c24 */ /* 0x000fe4000f8e020b */
[----:B------:R-:W-:Y:S01]  /*2410*/  IMAD.IADD R9, R15, 0x1, R9 ;  /* 0x000000010f097824 */ /* 0x000fe200078e0209 */
[----:B------:R-:W-:Y:S01]  /*2420*/  IADD3 R10, P3, -R2, R3, RZ ;  /* 0x00000003020a7210 */ /* 0x000fe20007f7e1ff */
[----:B------:R-:W-:Y:S01]  /*2430*/  IMAD.X R12, RZ, RZ, ~UR5, P2 ;  /* 0x80000005ff0c7e24 */ /* 0x000fe200090e06ff */
[----:B------:R-:W-:Y:S01]  /*2440*/  ULDC.64 UR4, c[0x0][0x480] ;  /* 0x0001200000047ab9 */ /* 0x000fe20000000a00 */
[----:B------:R-:W-:Y:S01]  /*2450*/  IMAD R9, R9, UR10, RZ ;  /* 0x0000000a09097c24 */ /* 0x000fe2000f8e02ff */
[----:B------:R-:W-:-:S03]  /*2460*/  ISETP.GT.U32.AND P1, PT, R10, 0xc, PT ;  /* 0x0000000c0a00780c */ /* 0x000fc60003f24070 */
[C---:B------:R-:W-:Y:S02]  /*2470*/  IMAD R9, R14.reuse, UR11, R9 ;  /* 0x0000000b0e097c24 */ /* 0x040fe4000f8e0209 */
[----:B------:R-:W-:-:S04]  /*2480*/  IMAD.WIDE.U32 R14, R14, UR10, RZ ;  /* 0x0000000a0e0e7c25 */ /* 0x000fc8000f8e00ff */
[----:B0-----:R-:W-:Y:S01]  /*2490*/  IMAD.WIDE.U32 R18, R13, UR10, R18 ;  /* 0x0000000a0d127c25 */ /* 0x001fe2000f8e0012 */
[----:B------:R-:W-:Y:S02]  /*24a0*/  IADD3 R15, R15, R9, RZ ;  /* 0x000000090f0f7210 */ /* 0x000fe40007ffe0ff */
[----:B------:R-:W-:Y:S01]  /*24b0*/  IADD3.X R9, R28, -0x1, RZ, P0, !PT ;  /* 0xffffffff1c097810 */ /* 0x000fe200007fe4ff */
[----:B------:R-:W-:-:S04]  /*24c0*/  IMAD.WIDE.U32 R10, R4, UR12, R14 ;  /* 0x0000000c040a7c25 */ /* 0x000fc8000f8e000e */
[----:B------:R-:W-:Y:S01]  /*24d0*/  IMAD.X R20, R0, 0x1, ~R9, P3 ;  /* 0x0000000100147824 */ /* 0x000fe200018e0e09 */
[----:B------:R-:W-:Y:S01]  /*24e0*/  IADD3 R10, P0, P2, R10, UR4, R8 ;  /* 0x000000040a0a7c10 */ /* 0x000fe2000fa1e008 */
[----:B------:R-:W-:Y:S02]  /*24f0*/  IMAD R4, R12, UR10, RZ ;  /* 0x0000000a0c047c24 */ /* 0x000fe4000f8e02ff */
[----:B------:R-:W-:Y:S01]  /*2500*/  IMAD.IADD R21, R11, 0x1, R21 ;  /* 0x000000010b157824 */ /* 0x000fe200078e0215 */
[----:B------:R-:W-:Y:S01]  /*2510*/  ISETP.GT.AND.EX P1, PT, R20, RZ, PT, P1 ;  /* 0x000000ff1400720c */ /* 0x000fe20003f24310 */
[----:B------:R-:W-:-:S03]  /*2520*/  IMAD R11, R13, UR11, R4 ;  /* 0x0000000b0d0b7c24 */ /* 0x000fc6000f8e0204 */
[----:B------:R-:W-:Y:S01]  /*2530*/  IADD3.X R21, R21, UR5, RZ, P0, P2 ;  /* 0x0000000515157c10 */ /* 0x000fe200087e44ff */
[----:B------:R-:W-:Y:S01]  /*2540*/  IMAD.IADD R12, R19, 0x1, R11 ;  /* 0x00000001130c7824 */ /* 0x000fe200078e020b */
[----:B------:R-:W-:-:S07]  /*2550*/  PLOP3.LUT P0, PT, PT, PT, PT, 0x80, 0x0 ;  /* 0x000000000000781c */ /* 0x000fce0003f0f070 */
[----:B------:R-:W-:Y:S06]  /*2560*/  @!P1 BRA `(.L_x_125) ;  /* 0x00000008002c9947 */ /* 0x000fec0003800000 */
[----:B------:R-:W-:Y:S02]  /*2570*/  IADD3 R11, P1, R3, -0xc, RZ ;  /* 0xfffffff4030b7810 */ /* 0x000fe40007f3e0ff */
[----:B------:R-:W-:Y:S02]  /*2580*/  PLOP3.LUT P0, PT, PT, PT, PT, 0x8, 0x0 ;  /* 0x000000000000781c */ /* 0x000fe40003f0e170 */
[----:B------:R-:W-:-:S11]  /*2590*/  IADD3.X R4, R0, -0x1, RZ, P1, !PT ;  /* 0xffffffff00047810 */ /* 0x000fd60000ffe4ff */
.L_x_126:
[----:B------:R-:W-:Y:S02]  /*25a0*/  MOV R20, R10 ;  /* 0x0000000a00147202 */ /* 0x000fe40000000f00 */
[----:B------:R-:W-:-:S03]  /*25b0*/  IADD3 R30, P1, R10, R18, RZ ;  /* 0x000000120a1e7210 */ /* 0x000fc60007f3e0ff */
[----:B------:R0:W2:Y:S02]  /*25c0*/  LDG.E.U8.CONSTANT R10, desc[UR8][R20.64] ;  /* 0x00000008140a7981 */ /* 0x0000a4000c1e9100 */
[----:B------:R-:W-:Y:S01]  /*25d0*/  IMAD.X R31, R21, 0x1, R12, P1 ;  /* 0x00000001151f7824 */ /* 0x000fe200008e060c */
[----:B------:R-:W-:-:S04]  /*25e0*/  IADD3 R32, P1, R30, R18, RZ ;  /* 0x000000121e207210 */ /* 0x000fc80007f3e0ff */
[----:B------:R-:W3:Y:S01]  /*25f0*/  LDG.E.U8.CONSTANT R13, desc[UR8][R30.64] ;  /* 0x000000081e0d7981 */ /* 0x000ee2000c1e9100 */
[----:B------:R-:W-:Y:S01]  /*2600*/  IMAD.X R33, R31, 0x1, R12, P1 ;  /* 0x000000011f217824 */ /* 0x000fe200008e060c */
[----:B------:R-:W-:-:S04]  /*2610*/  IADD3 R22, P1, R32, R18, RZ ;  /* 0x0000001220167210 */ /* 0x000fc80007f3e0ff */
[----:B------:R-:W4:Y:S01]  /*2620*/  LDG.E.U8.CONSTANT R8, desc[UR8][R32.64] ;  /* 0x0000000820087981 */ /* 0x000f22000c1e9100 */
[----:B------:R-:W-:Y:S01]  /*2630*/  IMAD.X R23, R33, 0x1, R12, P1 ;  /* 0x0000000121177824 */ /* 0x000fe200008e060c */
[----:B------:R-:W-:-:S04]  /*2640*/  IADD3 R26, P1, R22, R18, RZ ;  /* 0x00000012161a7210 */ /* 0x000fc80007f3e0ff */
[----:B------:R1:W5:Y:S01]  /*2650*/  LDG.E.U8.CONSTANT R14, desc[UR8][R22.64] ;  /* 0x00000008160e7981 */ /* 0x000362000c1e9100 */
[----:B------:R-:W-:Y:S01]  /*2660*/  IMAD.X R27, R23, 0x1, R12, P1 ;  /* 0x00000001171b7824 */ /* 0x000fe200008e060c */
[----:B------:R-:W-:-:S04]  /*2670*/  IADD3 R28, P1, R26, R18, RZ ;  /* 0x000000121a1c7210 */ /* 0x000fc80007f3e0ff */
[----:B------:R1:W5:Y:S01]  /*2680*/  LDG.E.U8.CONSTANT R15, desc[UR8][R26.64] ;  /* 0x000000081a0f7981 */ /* 0x000362000c1e9100 */
[----:B------:R-:W-:Y:S02]  /*2690*/  IADD3.X R29, R27, R12, RZ, P1, !PT ;  /* 0x0000000c1b1d7210 */ /* 0x000fe40000ffe4ff */
[----:B------:R-:W-:-:S03]  /*26a0*/  IADD3 R24, P1, R28, R18, RZ ;  /* 0x000000121c187210 */ /* 0x000fc60007f3e0ff */
[----:B------:R1:W5:Y:S02]  /*26b0*/  LDG.E.U8.CONSTANT R30, desc[UR8][R28.64] ;  /* 0x000000081c1e7981 */ /* 0x000364000c1e9100 */
[----:B------:R-:W-:Y:S01]  /*26c0*/  IMAD.X R25, R29, 0x1, R12, P1 ;  /* 0x000000011d197824 */ /* 0x000fe200008e060c */
[----:B0-----:R-:W-:-:S04]  /*26d0*/  IADD3 R20, P1, R24, R18, RZ ;  /* 0x0000001218147210 */ /* 0x001fc80007f3e0ff */
[----:B------:R0:W5:Y:S01]  /*26e0*/  LDG.E.U8.CONSTANT R31, desc[UR8][R24.64] ;  /* 0x00000008181f7981 */ /* 0x000162000c1e9100 */
[----:B------:R-:W-:Y:S01]  /*26f0*/  IMAD.X R21, R25, 0x1, R12, P1 ;  /* 0x0000000119157824 */ /* 0x000fe200008e060c */
[----:B-1----:R-:W-:-:S04]  /*2700*/  IADD3 R22, P1, R20, R18, RZ ;  /* 0x0000001214167210 */ /* 0x002fc80007f3e0ff */
[----:B------:R1:W5:Y:S01]  /*2710*/  LDG.E.U8.CONSTANT R32, desc[UR8][R20.64] ;  /* 0x0000000814207981 */ /* 0x000362000c1e9100 */
[----:B------:R-:W-:Y:S01]  /*2720*/  IMAD.X R23, R21, 0x1, R12, P1 ;  /* 0x0000000115177824 */ /* 0x000fe200008e060c */
[----:B------:R-:W-:-:S04]  /*2730*/  IADD3 R26, P1, R22, R18, RZ ;  /* 0x00000012161a7210 */ /* 0x000fc80007f3e0ff */
[----:B------:R1:W5:Y:S01]  /*2740*/  LDG.E.U8.CONSTANT R33, desc[UR8][R22.64] ;  /* 0x0000000816217981 */ /* 0x000362000c1e9100 */
[----:B------:R-:W-:Y:S01]  /*2750*/  IMAD.X R27, R23, 0x1, R12, P1 ;  /* 0x00000001171b7824 */ /* 0x000fe200008e060c */
[----:B------:R-:W-:-:S04]  /*2760*/  IADD3 R28, P1, R26, R18, RZ ;  /* 0x000000121a1c7210 */ /* 0x000fc80007f3e0ff */
[----:B------:R1:W5:Y:S01]  /*2770*/  LDG.E.U8.CONSTANT R34, desc[UR8][R26.64] ;  /* 0x000000081a227981 */ /* 0x000362000c1e9100 */
[----:B------:R-:W-:Y:S02]  /*2780*/  IADD3.X R29, R27, R12, RZ, P1, !PT ;  /* 0x0000000c1b1d7210 */ /* 0x000fe40000ffe4ff */
[----:B0-----:R-:W-:-:S03]  /*2790*/  IADD3 R24, P1, R28, R18, RZ ;  /* 0x000000121c187210 */ /* 0x001fc60007f3e0ff */
[----:B------:R0:W5:Y:S02]  /*27a0*/  LDG.E.U8.CONSTANT R35, desc[UR8][R28.64] ;  /* 0x000000081c237981 */ /* 0x000164000c1e9100 */
[----:B------:R-:W-:Y:S01]  /*27b0*/  IMAD.X R25, R29, 0x1, R12, P1 ;  /* 0x000000011d197824 */ /* 0x000fe200008e060c */
[----:B-1----:R-:W-:-:S04]  /*27c0*/  IADD3 R20, P1, R24, R18, RZ ;  /* 0x0000001218147210 */ /* 0x002fc80007f3e0ff */
[----:B------:R-:W5:Y:S01]  /*27d0*/  LDG.E.U8.CONSTANT R24, desc[UR8][R24.64] ;  /* 0x0000000818187981 */ /* 0x000f62000c1e9100 */
[----:B------:R-:W-:Y:S01]  /*27e0*/  IMAD.X R21, R25, 0x1, R12, P1 ;  /* 0x0000000119157824 */ /* 0x000fe200008e060c */
[----:B------:R-:W-:-:S04]  /*27f0*/  IADD3 R22, P1, R20, R18, RZ ;  /* 0x0000001214167210 */ /* 0x000fc80007f3e0ff */
[----:B------:R1:W5:Y:S01]  /*2800*/  LDG.E.U8.CONSTANT R20, desc[UR8][R20.64] ;  /* 0x0000000814147981 */ /* 0x000362000c1e9100 */
[----:B------:R-:W-:Y:S01]  /*2810*/  IMAD.X R23, R21, 0x1, R12, P1 ;  /* 0x0000000115177824 */ /* 0x000fe200008e060c */
[----:B------:R-:W-:-:S04]  /*2820*/  IADD3 R26, P1, R22, R18, RZ ;  /* 0x00000012161a7210 */ /* 0x000fc80007f3e0ff */
[----:B------:R-:W5:Y:S01]  /*2830*/  LDG.E.U8.CONSTANT R22, desc[UR8][R22.64] ;  /* 0x0000000816167981 */ /* 0x000f62000c1e9100 */
[----:B------:R-:W-:Y:S01]  /*2840*/  IMAD.X R27, R23, 0x1, R12, P1 ;  /* 0x00000001171b7824 */ /* 0x000fe200008e060c */
[----:B0-----:R-:W-:-:S04]  /*2850*/  IADD3 R28, P1, R26, R18, RZ ;  /* 0x000000121a1c7210 */ /* 0x001fc80007f3e0ff */
[----:B------:R-:W5:Y:S01]  /*2860*/  LDG.E.U8.CONSTANT R26, desc[UR8][R26.64] ;  /* 0x000000081a1a7981 */ /* 0x000f62000c1e9100 */
[----:B------:R-:W-:-:S05]  /*2870*/  IADD3.X R29, R27, R12, RZ, P1, !PT ;  /* 0x0000000c1b1d7210 */ /* 0x000fca0000ffe4ff */
[----:B------:R-:W5:Y:S01]  /*2880*/  LDG.E.U8.CONSTANT R25, desc[UR8][R28.64] ;  /* 0x000000081c197981 */ /* 0x000f62000c1e9100 */
[----:B------:R-:W-:-:S04]  /*2890*/  LOP3.LUT R5, R5, 0xffff, RZ, 0xc0, !PT ;  /* 0x0000ffff05057812 */ /* 0x000fc800078ec0ff */
[----:B-1----:R-:W-:Y:S02]  /*28a0*/  PRMT R21, R5, 0x8880, RZ ;  /* 0x0000888005157816 */ /* 0x002fe400000000ff */
[----:B------:R-:W-:-:S05]  /*28b0*/  IADD3 R2, P2, R2, 0x10, RZ ;  /* 0x0000001002027810 */ /* 0x000fca0007f5e0ff */
[----:B------:R-:W-:Y:S01]  /*28c0*/  IMAD.X R9, RZ, RZ, R9, P2 ;  /* 0x000000ffff097224 */ /* 0x000fe200010e0609 */
[----:B--2---:R-:W-:-:S05]  /*28d0*/  PRMT R10, R10, 0x8880, RZ ;  /* 0x000088800a0a7816 */ /* 0x004fca00000000ff */
[----:B------:R-:W-:Y:S02]  /*28e0*/  IMAD.MOV.U32 R5, RZ, RZ, R10 ;  /* 0x000000ffff057224 */ /* 0x000fe400078e000a */
[----:B------:R-:W-:Y:S01]  /*28f0*/  IMAD.MOV.U32 R10, RZ, RZ, R21 ;  /* 0x000000ffff0a7224 */ /* 0x000fe200078e0015 */
[----:B---3--:R-:W-:Y:S01]  /*2900*/  PRMT R13, R13, 0x8880, RZ ;  /* 0x000088800d0d7816 */ /* 0x008fe200000000ff */
[----:B------:R-:W-:-:S05]  /*2910*/  IMAD.MOV R5, RZ, RZ, -R5 ;  /* 0x000000ffff057224 */ /* 0x000fca00078e0a05 */
[----:B------:R-:W-:Y:S01]  /*2920*/  ISETP.NE.AND P1, PT, R10, R5, PT ;  /* 0x000000050a00720c */ /* 0x000fe20003f25270 */
[----:B------:R-:W-:Y:S01]  /*2930*/  IMAD.MOV.U32 R10, RZ, RZ, R13 ;  /* 0x000000ffff0a7224 */ /* 0x000fe200078e000d */
[----:B----4-:R-:W-:Y:S02]  /*2940*/  PRMT R8, R8, 0x8880, RZ ;  /* 0x0000888008087816 */ /* 0x010fe400000000ff */
[----:B------:R-:W-:Y:S02]  /*2950*/  SEL R5, RZ, 0x1, !P1 ;  /* 0x00000001ff057807 */ /* 0x000fe40004800000 */
[----:B------:R-:W-:Y:S02]  /*2960*/  IADD3 R10, -R10, RZ, RZ ;  /* 0x000000ff0a0a7210 */ /* 0x000fe40007ffe1ff */
[----:B-----5:R-:W-:Y:S02]  /*2970*/  PRMT R14, R14, 0x8880, RZ ;  /* 0x000088800e0e7816 */ /* 0x020fe400000000ff */
[----:B------:R-:W-:Y:S01]  /*2980*/  ISETP.NE.AND P1, PT, R5, R10, PT ;  /* 0x0000000a0500720c */ /* 0x000fe20003f25270 */
[----:B------:R-:W-:-:S03]  /*2990*/  IMAD.MOV R10, RZ, RZ, -R8 ;  /* 0x000000ffff0a7224 */ /* 0x000fc600078e0a08 */
[----:B------:R-:W-:Y:S01]  /*29a0*/  SEL R5, RZ, 0x1, !P1 ;  /* 0x00000001ff057807 */ /* 0x000fe20004800000 */
[----:B------:R-:W-:Y:S01]  /*29b0*/  IMAD.MOV.U32 R8, RZ, RZ, R14 ;  /* 0x000000ffff087224 */ /* 0x000fe200078e000e */
[----:B------:R-:W-:Y:S02]  /*29c0*/  PRMT R15, R15, 0x8880, RZ ;  /* 0x000088800f0f7816 */ /* 0x000fe400000000ff */
[----:B------:R-:W-:Y:S01]  /*29d0*/  ISETP.NE.AND P1, PT, R5, R10, PT ;  /* 0x0000000a0500720c */ /* 0x000fe20003f25270 */
[----:B------:R-:W-:-:S03]  /*29e0*/  IMAD.MOV R10, RZ, RZ, -R8 ;  /* 0x000000ffff0a7224 */ /* 0x000fc600078e0a08 */
[----:B------:R-:W-:Y:S01]  /*29f0*/  SEL R5, RZ, 0x1, !P1 ;  /* 0x00000001ff057807 */ /* 0x000fe20004800000 */
[----:B------:R-:W-:Y:S01]  /*2a00*/  IMAD.MOV.U32 R8, RZ, RZ, R15 ;  /* 0x000000ffff087224 */ /* 0x000fe200078e000f */
[----:B------:R-:W-:Y:S02]  /*2a10*/  PRMT R30, R30, 0x8880, RZ ;  /* 0x000088801e1e7816 */ /* 0x000fe400000000ff */
[----:B------:R-:W-:Y:S02]  /*2a20*/  ISETP.NE.AND P1, PT, R5, R10, PT ;  /* 0x0000000a0500720c */ /* 0x000fe40003f25270 */
[----:B------:R-:W-:Y:S02]  /*2a30*/  IADD3 R10, -R8, RZ, RZ ;  /* 0x000000ff080a7210 */ /* 0x000fe40007ffe1ff */
[----:B------:R-:W-:Y:S01]  /*2a40*/  SEL R5, RZ, 0x1, !P1 ;  /* 0x00000001ff057807 */ /* 0x000fe20004800000 */
[----:B------:R-:W-:Y:S01]  /*2a50*/  IMAD.MOV.U32 R8, RZ, RZ, R30 ;  /* 0x000000ffff087224 */ /* 0x000fe200078e001e */
[----:B------:R-:W-:-:S02]  /*2a60*/  PRMT R31, R31, 0x8880, RZ ;  /* 0x000088801f1f7816 */ /* 0x000fc400000000ff */
[----:B------:R-:W-:Y:S01]  /*2a70*/  ISETP.NE.AND P1, PT, R5, R10, PT ;  /* 0x0000000a0500720c */ /* 0x000fe20003f25270 */
[----:B------:R-:W-:-:S03]  /*2a80*/  IMAD.MOV R10, RZ, RZ, -R8 ;  /* 0x000000ffff0a7224 */ /* 0x000fc600078e0a08 */
[----:B------:R-:W-:Y:S01]  /*2a90*/  SEL R5, RZ, 0x1, !P1 ;  /* 0x00000001ff057807 */ /* 0x000fe20004800000 */
[----:B------:R-:W-:Y:S01]  /*2aa0*/  IMAD.MOV.U32 R8, RZ, RZ, R31 ;  /* 0x000000ffff087224 */ /* 0x000fe200078e001f */
[----:B------:R-:W-:Y:S02]  /*2ab0*/  PRMT R32, R32, 0x8880, RZ ;  /* 0x0000888020207816 */ /* 0x000fe400000000ff */
[----:B------:R-:W-:Y:S01]  /*2ac0*/  ISETP.NE.AND P1, PT, R5, R10, PT ;  /* 0x0000000a0500720c */ /* 0x000fe20003f25270 */
[----:B------:R-:W-:Y:S01]  /*2ad0*/  IMAD.MOV R10, RZ, RZ, -R8 ;  /* 0x000000ffff0a7224 */ /* 0x000fe200078e0a08 */
[----:B------:R-:W-:Y:S02]  /*2ae0*/  MOV R8, R32 ;  /* 0x0000002000087202 */ /* 0x000fe40000000f00 */
[----:B------:R-:W-:Y:S02]  /*2af0*/  SEL R5, RZ, 0x1, !P1 ;  /* 0x00000001ff057807 */ /* 0x000fe40004800000 */
[----:B------:R-:W-:-:S02]  /*2b00*/  PRMT R33, R33, 0x8880, RZ ;  /* 0x0000888021217816 */ /* 0x000fc400000000ff */
        /* <DEDUP_REMOVED lines=33> */
[----:B------:R-:W-:-:S03]  /*2d20*/  IMAD.MOV.U32 R8, RZ, RZ, R26 ;  /* 0x000000ffff087224 */ /* 0x000fc600078e001a */
[----:B------:R-:W-:Y:S02]  /*2d30*/  ISETP.NE.AND P1, PT, R5, R10, PT ;  /* 0x0000000a0500720c */ /* 0x000fe40003f25270 */
[----:B------:R-:W-:Y:S02]  /*2d40*/  IADD3 R10, -R8, RZ, RZ ;  /* 0x000000ff080a7210 */ /* 0x000fe40007ffe1ff */
[----:B------:R-:W-:-:S04]  /*2d50*/  SEL R5, RZ, 0x1, !P1 ;  /* 0x00000001ff057807 */ /* 0x000fc80004800000 */
[----:B------:R-:W-:Y:S02]  /*2d60*/  ISETP.NE.AND P1, PT, R5, R10, PT ;  /* 0x0000000a0500720c */ /* 0x000fe40003f25270 */
[----:B------:R-:W-:Y:S02]  /*2d70*/  PRMT R25, R25, 0x8880, RZ ;  /* 0x0000888019197816 */ /* 0x000fe400000000ff */
[----:B------:R-:W-:Y:S02]  /*2d80*/  SEL R5, RZ, 0x1, !P1 ;  /* 0x00000001ff057807 */ /* 0x000fe40004800000 */
[----:B------:R-:W-:Y:S01]  /*2d90*/  ISETP.GE.U32.AND P1, PT, R2, R11, PT ;  /* 0x0000000b0200720c */ /* 0x000fe20003f26070 */
[----:B------:R-:W-:-:S03]  /*2da0*/  IMAD.MOV.U32 R8, RZ, RZ, R25 ;  /* 0x000000ffff087224 */ /* 0x000fc600078e0019 */
[----:B------:R-:W-:Y:S01]  /*2db0*/  ISETP.GE.AND.EX P1, PT, R9, R4, PT, P1 ;  /* 0x000000040900720c */ /* 0x000fe20003f26310 */
[----:B------:R-:W-:Y:S01]  /*2dc0*/  IMAD.MOV R8, RZ, RZ, -R8 ;  /* 0x000000ffff087224 */ /* 0x000fe200078e0a08 */
[----:B------:R-:W-:-:S04]  /*2dd0*/  IADD3 R10, P3, R28, R18, RZ ;  /* 0x000000121c0a7210 */ /* 0x000fc80007f7e0ff */
[----:B------:R-:W-:Y:S01]  /*2de0*/  ISETP.NE.AND P2, PT, R5, R8, PT ;  /* 0x000000080500720c */ /* 0x000fe20003f45270 */
[----:B------:R-:W-:-:S03]  /*2df0*/  IMAD.X R21, R29, 0x1, R12, P3 ;  /* 0x000000011d157824 */ /* 0x000fc600018e060c */
[----:B------:R-:W-:-:S03]  /*2e00*/  SEL R5, RZ, 0x1, !P2 ;  /* 0x00000001ff057807 */ /* 0x000fc60005000000 */
[----:B------:R-:W-:Y:S06]  /*2e10*/  @!P1 BRA `(.L_x_126) ;  /* 0xfffffff400e09947 */ /* 0x000fec000383ffff */
.L_x_125:
[----:B------:R-:W-:Y:S05]  /*2e20*/  BSYNC B3 ;  /* 0x0000000000037941 */ /* 0x000fea0003800000 */
.L_x_124:
[----:B------:R-:W-:Y:S01]  /*2e30*/  IADD3 R4, P2, -R2, R3, RZ ;  /* 0x0000000302047210 */ /* 0x000fe20007f5e1ff */
[----:B------:R-:W-:Y:S03]  /*2e40*/  BSSY B3, `(.L_x_127) ;  /* 0x0000048000037945 */ /* 0x000fe60003800000 */
[----:B------:R-:W-:Y:S02]  /*2e50*/  ISETP.GT.U32.AND P1, PT, R4, 0x4, PT ;  /* 0x000000040400780c */ /* 0x000fe40003f24070 */
[----:B------:R-:W-:-:S04]  /*2e60*/  IADD3.X R4, ~R9, R0, RZ, P2, !PT ;  /* 0x0000000009047210 */ /* 0x000fc800017fe5ff */
[----:B------:R-:W-:-:S13]  /*2e70*/  ISETP.GT.AND.EX P1, PT, R4, RZ, PT, P1 ;  /* 0x000000ff0400720c */ /* 0x000fda0003f24310 */
[----:B------:R-:W-:Y:S05]  /*2e80*/  @!P1 BRA `(.L_x_128) ;  /* 0x00000004000c9947 */ /* 0x000fea0003800000 */
[----:B------:R-:W-:Y:S01]  /*2e90*/  IMAD.MOV.U32 R11, RZ, RZ, R21 ;  /* 0x000000ffff0b7224 */ /* 0x000fe200078e0015 */
[----:B------:R-:W-:-:S04]  /*2ea0*/  IADD3 R14, P0, R10, R18, RZ ;  /* 0x000000120a0e7210 */ /* 0x000fc80007f1e0ff */
[----:B------:R0:W2:Y:S01]  /*2eb0*/  LDG.E.U8.CONSTANT R32, desc[UR8][R10.64] ;  /* 0x000000080a207981 */ /* 0x0000a2000c1e9100 */
[----:B------:R-:W-:Y:S01]  /*2ec0*/  IMAD.X R15, R21, 0x1, R12, P0 ;  /* 0x00000001150f7824 */ /* 0x000fe200000e060c */
[----:B------:R-:W-:-:S04]  /*2ed0*/  IADD3 R26, P0, R14, R18, RZ ;  /* 0x000000120e1a7210 */ /* 0x000fc80007f1e0ff */
[----:B------:R1:W3:Y:S01]  /*2ee0*/  LDG.E.U8.CONSTANT R25, desc[UR8][R14.64] ;  /* 0x000000080e197981 */ /* 0x0002e2000c1e9100 */
[----:B------:R-:W-:Y:S01]  /*2ef0*/  IMAD.X R27, R15, 0x1, R12, P0 ;  /* 0x000000010f1b7824 */ /* 0x000fe200000e060c */
[----:B------:R-:W-:-:S04]  /*2f00*/  IADD3 R28, P0, R26, R18, RZ ;  /* 0x000000121a1c7210 */ /* 0x000fc80007f1e0ff */
[----:B------:R4:W5:Y:S01]  /*2f10*/  LDG.E.U8.CONSTANT R24, desc[UR8][R26.64] ;  /* 0x000000081a187981 */ /* 0x000962000c1e9100 */
[----:B------:R-:W-:Y:S01]  /*2f20*/  IMAD.X R29, R27, 0x1, R12, P0 ;  /* 0x000000011b1d7824 */ /* 0x000fe200000e060c */
[----:B------:R-:W-:-:S04]  /*2f30*/  IADD3 R30, P0, R28, R18, RZ ;  /* 0x000000121c1e7210 */ /* 0x000fc80007f1e0ff */
[----:B------:R-:W5:Y:S01]  /*2f40*/  LDG.E.U8.CONSTANT R23, desc[UR8][R28.64] ;  /* 0x000000081c177981 */ /* 0x000f62000c1e9100 */
[----:B------:R-:W-:Y:S02]  /*2f50*/  IADD3.X R31, R29, R12, RZ, P0, !PT ;  /* 0x0000000c1d1f7210 */ /* 0x000fe400007fe4ff */
[----:B------:R-:W-:-:S03]  /*2f60*/  IADD3 R20, P0, R30, R18, RZ ;  /* 0x000000121e147210 */ /* 0x000fc60007f1e0ff */
[----:B------:R-:W5:Y:S02]  /*2f70*/  LDG.E.U8.CONSTANT R22, desc[UR8][R30.64] ;  /* 0x000000081e167981 */ /* 0x000f64000c1e9100 */
[----:B------:R-:W-:Y:S01]  /*2f80*/  IMAD.X R21, R31, 0x1, R12, P0 ;  /* 0x000000011f157824 */ /* 0x000fe200000e060c */
[----:B0-----:R-:W-:-:S04]  /*2f90*/  IADD3 R10, P0, R20, R18, RZ ;  /* 0x00000012140a7210 */ /* 0x001fc80007f1e0ff */
[----:B------:R-:W5:Y:S01]  /*2fa0*/  LDG.E.U8.CONSTANT R13, desc[UR8][R20.64] ;  /* 0x00000008140d7981 */ /* 0x000f62000c1e9100 */
[----:B------:R-:W-:Y:S01]  /*2fb0*/  IMAD.X R11, R21, 0x1, R12, P0 ;  /* 0x00000001150b7824 */ /* 0x000fe200000e060c */
[----:B-1----:R-:W-:-:S04]  /*2fc0*/  IADD3 R14, P0, R10, R18, RZ ;  /* 0x000000120a0e7210 */ /* 0x002fc80007f1e0ff */
[----:B------:R3:W5:Y:S01]  /*2fd0*/  LDG.E.U8.CONSTANT R8, desc[UR8][R10.64] ;  /* 0x000000080a087981 */ /* 0x000762000c1e9100 */
[----:B------:R-:W-:-:S05]  /*2fe0*/  IMAD.X R15, R11, 0x1, R12, P0 ;  /* 0x000000010b0f7824 */ /* 0x000fca00000e060c */
[----:B------:R-:W5:Y:S01]  /*2ff0*/  LDG.E.U8.CONSTANT R4, desc[UR8][R14.64] ;  /* 0x000000080e047981 */ /* 0x000f62000c1e9100 */
[----:B------:R-:W-:-:S04]  /*3000*/  LOP3.LUT R5, R5, 0xffff, RZ, 0xc0, !PT ;  /* 0x0000ffff05057812 */ /* 0x000fc800078ec0ff */
[----:B----4-:R-:W-:Y:S02]  /*3010*/  PRMT R26, R5, 0x8880, RZ ;  /* 0x00008880051a7816 */ /* 0x010fe400000000ff */
[----:B------:R-:W-:-:S05]  /*3020*/  IADD3 R2, P3, R2, 0x8, RZ ;  /* 0x0000000802027810 */ /* 0x000fca0007f7e0ff */
[----:B------:R-:W-:Y:S01]  /*3030*/  IMAD.X R9, RZ, RZ, R9, P3 ;  /* 0x000000ffff097224 */ /* 0x000fe200018e0609 */
[----:B--2---:R-:W-:-:S05]  /*3040*/  PRMT R32, R32, 0x8880, RZ ;  /* 0x0000888020207816 */ /* 0x004fca00000000ff */
[----:B------:R-:W-:Y:S01]  /*3050*/  IMAD.MOV.U32 R5, RZ, RZ, R32 ;  /* 0x000000ffff057224 */ /* 0x000fe200078e0020 */
[----:B---3--:R-:W-:-:S04]  /*3060*/  PRMT R10, R25, 0x8880, RZ ;  /* 0x00008880190a7816 */ /* 0x008fc800000000ff */
[----:B------:R-:W-:Y:S01]  /*3070*/  IADD3 R5, -R5, RZ, RZ ;  /* 0x000000ff05057210 */ /* 0x000fe20007ffe1ff */
[----:B------:R-:W-:Y:S01]  /*3080*/  IMAD.MOV R20, RZ, RZ, -R10 ;  /* 0x000000ffff147224 */ /* 0x000fe200078e0a0a */
[----:B-----5:R-:W-:Y:S02]  /*3090*/  PRMT R24, R24, 0x8880, RZ ;  /* 0x0000888018187816 */ /* 0x020fe400000000ff */
[----:B------:R-:W-:-:S04]  /*30a0*/  ISETP.NE.AND P0, PT, R26, R5, PT ;  /* 0x000000051a00720c */ /* 0x000fc80003f05270 */
        /* <DEDUP_REMOVED lines=16> */
[----:B------:R-:W-:-:S03]  /*31b0*/  IMAD.MOV.U32 R10, RZ, RZ, R13 ;  /* 0x000000ffff0a7224 */ /* 0x000fc600078e000d */
[----:B------:R-:W-:Y:S01]  /*31c0*/  ISETP.NE.AND P0, PT, R5, R20, PT ;  /* 0x000000140500720c */ /* 0x000fe20003f05270 */
[----:B------:R-:W-:-:S03]  /*31d0*/  IMAD.MOV R10, RZ, RZ, -R10 ;  /* 0x000000ffff0a7224 */ /* 0x000fc600078e0a0a */
[----:B------:R-:W-:Y:S02]  /*31e0*/  SEL R5, RZ, 0x1, !P0 ;  /* 0x00000001ff057807 */ /* 0x000fe40004000000 */
[----:B------:R-:W-:Y:S02]  /*31f0*/  PRMT R8, R8, 0x8880, RZ ;  /* 0x0000888008087816 */ /* 0x000fe400000000ff */
[----:B------:R-:W-:Y:S02]  /*3200*/  ISETP.NE.AND P0, PT, R5, R10, PT ;  /* 0x0000000a0500720c */ /* 0x000fe40003f05270 */
[----:B------:R-:W-:Y:S02]  /*3210*/  PRMT R5, R4, 0x8880, RZ ;  /* 0x0000888004057816 */ /* 0x000fe400000000ff */
[----:B------:R-:W-:Y:S02]  /*3220*/  IADD3 R11, -R8, RZ, RZ ;  /* 0x000000ff080b7210 */ /* 0x000fe40007ffe1ff */
[----:B------:R-:W-:Y:S01]  /*3230*/  SEL R4, RZ, 0x1, !P0 ;  /* 0x00000001ff047807 */ /* 0x000fe20004000000 */
[----:B------:R-:W-:-:S03]  /*3240*/  IMAD.MOV R5, RZ, RZ, -R5 ;  /* 0x000000ffff057224 */ /* 0x000fc600078e0a05 */
[----:B------:R-:W-:-:S04]  /*3250*/  ISETP.NE.AND P0, PT, R4, R11, PT ;  /* 0x0000000b0400720c */ /* 0x000fc80003f05270 */
[----:B------:R-:W-:Y:S02]  /*3260*/  SEL R4, RZ, 0x1, !P0 ;  /* 0x00000001ff047807 */ /* 0x000fe40004000000 */
[----:B------:R-:W-:Y:S02]  /*3270*/  IADD3 R10, P2, R14, R18, RZ ;  /* 0x000000120e0a7210 */ /* 0x000fe40007f5e0ff */
[----:B------:R-:W-:Y:S02]  /*3280*/  ISETP.NE.AND P1, PT, R4, R5, PT ;  /* 0x000000050400720c */ /* 0x000fe40003f25270 */
[----:B------:R-:W-:Y:S01]  /*3290*/  PLOP3.LUT P0, PT, PT, PT, PT, 0x8, 0x0 ;  /* 0x000000000000781c */ /* 0x000fe20003f0e170 */
[----:B------:R-:W-:Y:S01]  /*32a0*/  IMAD.X R21, R15, 0x1, R12, P2 ;  /* 0x000000010f157824 */ /* 0x000fe200010e060c */
[----:B------:R-:W-:-:S11]  /*32b0*/  SEL R5, RZ, 0x1, !P1 ;  /* 0x00000001ff057807 */ /* 0x000fd60004800000 */
.L_x_128:
[----:B------:R-:W-:Y:S05]  /*32c0*/  BSYNC B3 ;  /* 0x0000000000037941 */ /* 0x000fea0003800000 */
.L_x_127:
[----:B------:R-:W-:-:S04]  /*32d0*/  ISETP.LT.U32.AND P1, PT, R2, R3, PT ;  /* 0x000000030200720c */ /* 0x000fc80003f21070 */
[----:B------:R-:W-:-:S13]  /*32e0*/  ISETP.LT.OR.EX P0, PT, R9, R0, P0, P1 ;  /* 0x000000000900720c */ /* 0x000fda0000701710 */
[----:B------:R-:W-:Y:S05]  /*32f0*/  @!P0 BRA `(.L_x_123) ;  /* 0x0000000000808947 */ /* 0x000fea0003800000 */
[----:B------:R-:W-:Y:S01]  /*3300*/  IMAD.MOV.U32 R2, RZ, RZ, R10 ;  /* 0x000000ffff027224 */ /* 0x000fe200078e000a */
        /* <DEDUP_REMOVED lines=9> */
[----:B------:R-:W-:-:S05]  /*33a0*/  IMAD.X R19, R11, 0x1, R12, P0 ;  /* 0x000000010b137824 */ /* 0x000fca00000e060c */
[----:B------:R-:W5:Y:S01]  /*33b0*/  LDG.E.U8.CONSTANT R18, desc[UR8][R18.64] ;  /* 0x0000000812127981 */ /* 0x000f62000c1e9100 */
[----:B------:R-:W-:-:S04]  /*33c0*/  LOP3.LUT R5, R5, 0xffff, RZ, 0xc0, !PT ;  /* 0x0000ffff05057812 */ /* 0x000fc800078ec0ff */
[----:B0-----:R-:W-:Y:S02]  /*33d0*/  PRMT R3, R5, 0x8880, RZ ;  /* 0x0000888005037816 */ /* 0x001fe400000000ff */
[----:B--2---:R-:W-:-:S05]  /*33e0*/  PRMT R0, R0, 0x8880, RZ ;  /* 0x0000888000007816 */ /* 0x004fca00000000ff */
[----:B------:R-:W-:Y:S01]  /*33f0*/  IMAD.MOV R0, RZ, RZ, -R0 ;  /* 0x000000ffff007224 */ /* 0x000fe200078e0a00 */
[----:B---3--:R-:W-:-:S04]  /*3400*/  PRMT R2, R8, 0x8880, RZ ;  /* 0x0000888008027816 */ /* 0x008fc800000000ff */
[----:B------:R-:W-:Y:S02]  /*3410*/  ISETP.NE.AND P0, PT, R3, R0, PT ;  /* 0x000000000300720c */ /* 0x000fe40003f05270 */
[----:B----4-:R-:W-:Y:S02]  /*3420*/  PRMT R4, R4, 0x8880, RZ ;  /* 0x0000888004047816 */ /* 0x010fe400000000ff */
[----:B------:R-:W-:Y:S02]  /*3430*/  SEL R0, RZ, 0x1, !P0 ;  /* 0x00000001ff007807 */ /* 0x000fe40004000000 */
[----:B------:R-:W-:Y:S01]  /*3440*/  IADD3 R3, -R2, RZ, RZ ;  /* 0x000000ff02037210 */ /* 0x000fe20007ffe1ff */
[----:B------:R-:W-:Y:S01]  /*3450*/  IMAD.MOV.U32 R2, RZ, RZ, R4 ;  /* 0x000000ffff027224 */ /* 0x000fe200078e0004 */
[----:B-----5:R-:W-:Y:S02]  /*3460*/  PRMT R18, R18, 0x8880, RZ ;  /* 0x0000888012127816 */ /* 0x020fe400000000ff */
[----:B------:R-:W-:Y:S01]  /*3470*/  ISETP.NE.AND P0, PT, R0, R3, PT ;  /* 0x000000030000720c */ /* 0x000fe20003f05270 */
[----:B------:R-:W-:-:S03]  /*3480*/  IMAD.MOV R3, RZ, RZ, -R2 ;  /* 0x000000ffff037224 */ /* 0x000fc600078e0a02 */
[----:B------:R-:W-:Y:S01]  /*3490*/  SEL R0, RZ, 0x1, !P0 ;  /* 0x00000001ff007807 */ /* 0x000fe20004000000 */
[----:B------:R-:W-:-:S03]  /*34a0*/  IMAD.MOV.U32 R2, RZ, RZ, R18 ;  /* 0x000000ffff027224 */ /* 0x000fc600078e0012 */
[----:B------:R-:W-:Y:S01]  /*34b0*/  ISETP.NE.AND P0, PT, R0, R3, PT ;  /* 0x000000030000720c */ /* 0x000fe20003f05270 */
[----:B------:R-:W-:-:S03]  /*34c0*/  IMAD.MOV R3, RZ, RZ, -R2 ;  /* 0x000000ffff037224 */ /* 0x000fc600078e0a02 */
[----:B------:R-:W-:-:S04]  /*34d0*/  SEL R0, RZ, 0x1, !P0 ;  /* 0x00000001ff007807 */ /* 0x000fc80004000000 */
[----:B------:R-:W-:-:S04]  /*34e0*/  ISETP.NE.AND P0, PT, R0, R3, PT ;  /* 0x000000030000720c */ /* 0x000fc80003f05270 */
[----:B------:R-:W-:-:S09]  /*34f0*/  SEL R5, RZ, 0x1, !P0 ;  /* 0x00000001ff057807 */ /* 0x000fd20004000000 */
.L_x_123:
[----:B------:R-:W-:Y:S05]  /*3500*/  BSYNC B2 ;  /* 0x0000000000027941 */ /* 0x000fea0003800000 */
.L_x_122:
[----:B------:R0:W-:Y:S02]  /*3510*/  STG.E.U8 desc[UR8][R16.64], R5 ;  /* 0x0000000510007986 */ /* 0x0001e4000c101108 */
.L_x_119:
[----:B------:R-:W-:Y:S05]  /*3520*/  BSYNC B1 ;  /* 0x0000000000017941 */ /* 0x000fea0003800000 */
.L_x_118:
[----:B------:R-:W-:-:S05]  /*3530*/  LEA R6, R6, R7, 0xa ;  /* 0x0000000706067211 */ /* 0x000fca00078e50ff */
[----:B------:R-:W-:-:S07]  /*3540*/  VIADD R15, R6, 0x80 ;  /* 0x00000080060f7836 */ /* 0x000fce0000000000 */
.L_x_110:
[----:B------:R-:W-:Y:S05]  /*3550*/  BSYNC B0 ;  /* 0x0000000000007941 */ /* 0x000fea0003800000 */
.L_x_109:
[----:B------:R-:W-:Y:S01]  /*3560*/  ULDC UR4, c[0x0][0x210] ;  /* 0x0000840000047ab9 */ /* 0x000fe20000000800 */
[----:B------:R-:W-:Y:S01]  /*3570*/  BSSY B0, `(.L_x_129) ;  /* 0x000034c000007945 */ /* 0x000fe20003800000 */
[----:B------:R-:W-:-:S13]  /*3580*/  ISETP.GE.AND P0, PT, R15, UR4, PT ;  /* 0x000000040f007c0c */ /* 0x000fda000bf06270 */
[----:B------:R-:W-:Y:S05]  /*3590*/  @P0 BRA `(.L_x_130) ;  /* 0x0000003400240947 */ /* 0x000fea0003800000 */
[----:B------:R-:W1:Y:S01]  /*35a0*/  LDC R6, c[0x0][0x218] ;  /* 0x00008600ff067b82 */ /* 0x000e620000000800 */
[----:B------:R-:W-:Y:S02]  /*35b0*/  IMAD.MOV.U32 R0, RZ, RZ, RZ ;  /* 0x000000ffff007224 */ /* 0x000fe400078e00ff */
[----:B------:R-:W-:Y:S02]  /*35c0*/  IMAD.MOV.U32 R8, RZ, RZ, RZ ;  /* 0x000000ffff087224 */ /* 0x000fe400078e00ff */
[----:B------:R-:W-:Y:S01]  /*35d0*/  IMAD.MOV.U32 R19, RZ, RZ, RZ ;  /* 0x000000ffff137224 */ /* 0x000fe200078e00ff */
[----:B-1----:R-:W-:-:S13]  /*35e0*/  ISETP.NE.AND P0, PT, R6, RZ, PT ;  /* 0x000000ff0600720c */ /* 0x002fda0003f05270 */
        /* <DEDUP_REMOVED lines=20> */
[----:B0-----:R-:W-:Y:S01]  /*3730*/  SHF.R.U32.HI R5, RZ, UR4, R4 ;  /* 0x00000004ff057c19 */ /* 0x001fe20008011604 */
        /* <DEDUP_REMOVED lines=310> */
[----:B------:R-:W-:-:S07]  /*4aa0*/  @P0 IMAD.MOV.U32 R4, RZ, RZ, RZ ;  /* 0x000000ffff040224 */ /* 0x000fce00078e00ff */
[----:B------:R-:W1:Y:S08]  /*4ab0*/  @P0 LDC R9, c[0x0][0x33c] ;  /* 0x0000cf00ff090b82 */ /* 0x000e700000000800 */
[----:B------:R-:W2:Y:S08]  /*4ac0*/  @P0 LDC.64 R10, c[0x0][0x468] ;  /* 0x00011a00ff0a0b82 */ /* 0x000eb00000000a00 */
[----:B------:R-:W3:Y:S01]  /*4ad0*/  @P0 LDC R12, c[0x0][0x470] ;  /* 0x00011c00ff0c0b82 */ /* 0x000ee20000000800 */
[----:B0-----:R-:W-:-:S05]  /*4ae0*/  @P0 IMAD.HI.U32 R2, R5, R6, R4 ;  /* 0x0000000605020227 */ /* 0x001fca00078e0004 */
[----:B------:R-:W-:Y:S01]  /*4af0*/  @P0 SHF.R.U32.HI R2, RZ, R7, R2 ;  /* 0x00000007ff020219 */ /* 0x000fe20000011602 */
[----:B------:R-:W-:-:S04]  /*4b00*/  IMAD.MOV R7, RZ, RZ, -R5 ;  /* 0x000000ffff077224 */ /* 0x000fc800078e0a05 */
        /* <DEDUP_REMOVED lines=10> */
.L_x_131:
[----:B------:R-:W-:Y:S01]  /*4bb0*/  ULDC.64 UR4, c[0x0][0x488] ;  /* 0x0001220000047ab9 */ /* 0x000fe20000000a00 */
[----:B------:R-:W1:Y:S01]  /*4bc0*/  LDC.64 R2, c[0x0][0x490] ;  /* 0x00012400ff027b82 */ /* 0x000e620000000a00 */
[----:B0-----:R-:W-:-:S04]  /*4bd0*/  IADD3 R16, P0, R0, UR4, RZ ;  /* 0x0000000400107c10 */ /* 0x001fc8000ff1e0ff */
[----:B------:R-:W-:Y:S01]  /*4be0*/  IADD3.X R17, RZ, UR5, RZ, P0, !PT ;  /* 0x00000005ff117c10 */ /* 0x000fe200087fe4ff */
[----:B------:R-:W-:-:S05]  /*4bf0*/  ULDC.64 UR4, c[0x0][0x478] ;  /* 0x00011e0000047ab9 */ /* 0x000fca0000000a00 */
[----:B------:R-:W1:Y:S01]  /*4c00*/  LDG.E.64.CONSTANT R16, desc[UR8][R16.64] ;  /* 0x0000000810107981 */ /* 0x000e62000c1e9b00 */
[----:B------:R-:W-:Y:S01]  /*4c10*/  IADD3 R18, P1, R19, UR4, RZ ;  /* 0x0000000413127c10 */ /* 0x000fe2000ff3e0ff */
[----:B------:R-:W-:Y:S04]  /*4c20*/  BSSY B1, `(.L_x_132) ;  /* 0x0000025000017945 */ /* 0x000fe80003800000 */
[----:B------:R-:W-:Y:S01]  /*4c30*/  IMAD.X R19, RZ, RZ, UR5, P1 ;  /* 0x00000005ff137e24 */ /* 0x000fe200088e06ff */
[----:B-1----:R-:W-:-:S04]  /*4c40*/  ISETP.GT.U32.AND P0, PT, R16, R2, PT ;  /* 0x000000021000720c */ /* 0x002fc80003f04070 */
        /* <DEDUP_REMOVED lines=14> */
.L_x_134:
[----:B------:R-:W-:Y:S02]  /*4d30*/  ULDC UR4, c[0x0][0x498] ;  /* 0x0001260000047ab9 */ /* 0x000fe40000000800 */
[----:B------:R-:W0:Y:S01]  /*4d40*/  I2F.U32.RP R5, UR4 ;  /* 0x0000000400057d06 */ /* 0x000e220008209000 */
[----:B------:R-:W-:-:S07]  /*4d50*/  ISETP.NE.U32.AND P2, PT, RZ, UR4, PT ;  /* 0x00000004ff007c0c */ /* 0x000fce000bf45070 */
[----:B0-----:R-:W0:Y:S02]  /*4d60*/  MUFU.RCP R5, R5 ;  /* 0x0000000500057308 */ /* 0x001e240000001000 */
[----:B0-----:R-:W-:Y:S01]  /*4d70*/  IADD3 R2, R5, 0xffffffe, RZ ;  /* 0x0ffffffe05027810 */ /* 0x001fe20007ffe0ff */
[----:B------:R-:W-:-:S05]  /*4d80*/  IMAD.MOV.U32 R5, RZ, RZ, RZ ;  /* 0x000000ffff057224 */ /* 0x000fca00078e00ff */
[----:B------:R0:W1:Y:S02]  /*4d90*/  F2I.FTZ.U32.TRUNC.NTZ R3, R2 ;  /* 0x0000000200037305 */ /* 0x000064000021f000 */
[----:B0-----:R-:W-:Y:S02]  /*4da0*/  IMAD.MOV.U32 R2, RZ, RZ, RZ ;  /* 0x000000ffff027224 */ /* 0x001fe400078e00ff */
[----:B-1----:R-:W-:-:S04]  /*4db0*/  IMAD.MOV R7, RZ, RZ, -R3 ;  /* 0x000000ffff077224 */ /* 0x002fc800078e0a03 */
[----:B------:R-:W-:-:S04]  /*4dc0*/  IMAD R7, R7, UR4, RZ ;  /* 0x0000000407077c24 */ /* 0x000fc8000f8e02ff */
[----:B------:R-:W-:-:S06]  /*4dd0*/  IMAD.HI.U32 R7, R3, R7, R2 ;  /* 0x0000000703077227 */ /* 0x000fcc00078e0002 */
        /* <DEDUP_REMOVED lines=9> */
.L_x_133:
[----:B------:R-:W-:Y:S05]  /*4e70*/  BSYNC B1 ;  /* 0x0000000000017941 */ /* 0x000fea0003800000 */
.L_x_132:
        /* <DEDUP_REMOVED lines=26> */
.L_x_136:
        /* <DEDUP_REMOVED lines=19> */
.L_x_137:
[----:B------:R-:W-:Y:S05]  /*5150*/  BSYNC B1 ;  /* 0x0000000000017941 */ /* 0x000fea0003800000 */
.L_x_135:
        /* <DEDUP_REMOVED lines=30> */
[----:B------:R-:W-:-:S04]  /*5340*/  IADD3 R5, P1, RZ, -R6, RZ ;  /* 0x80000006ff057210 */ /* 0x000fc80007f3e0ff */
[----:B------:R-:W-:-:S03]  /*5350*/  IADD3.X R9, RZ, ~R7, RZ, P1, !PT ;  /* 0x80000007ff097210 */ /* 0x000fc60000ffe4ff */
[----:B------:R-:W1:Y:S08]  /*5360*/  LDC.64 R10, c[0x0][0x4a8] ;  /* 0x00012a00ff0a7b82 */ /* 0x000e700000000a00 */
[----:B------:R-:W2:Y:S08]  /*5370*/  LDC.64 R20, c[0x0][0x4b0] ;  /* 0x00012c00ff147b82 */ /* 0x000eb00000000a00 */
[----:B------:R-:W3:Y:S01]  /*5380*/  LDC.64 R22, c[0x0][0x480] ;  /* 0x00012000ff167b82 */ /* 0x000ee20000000a00 */
[----:B0-----:R-:W-:-:S02]  /*5390*/  IMAD R4, R9, R12, RZ ;  /* 0x0000000c09047224 */ /* 0x001fc400078e02ff */
[----:B------:R-:W-:Y:S02]  /*53a0*/  IMAD.MOV.U32 R9, RZ, RZ, RZ ;  /* 0x000000ffff097224 */ /* 0x000fe400078e00ff */
[-C--:B-1----:R-:W-:Y:S02]  /*53b0*/  IMAD R26, R7, R10.reuse, RZ ;  /* 0x0000000a071a7224 */ /* 0x082fe400078e02ff */
[----:B------:R-:W-:-:S04]  /*53c0*/  IMAD.WIDE.U32 R24, R6, R10, R8 ;  /* 0x0000000a06187225 */ /* 0x000fc800078e0008 */
[C---:B------:R-:W-:Y:S02]  /*53d0*/  IMAD R9, R5.reuse, R13, R4 ;  /* 0x0000000d05097224 */ /* 0x040fe400078e0204 */
[----:B------:R-:W-:Y:S02]  /*53e0*/  IMAD R27, R6, R11, R26 ;  /* 0x0000000b061b7224 */ /* 0x000fe400078e021a */
[----:B------:R-:W-:-:S04]  /*53f0*/  IMAD.WIDE.U32 R4, R5, R12, R16 ;  /* 0x0000000c05047225 */ /* 0x000fc800078e0010 */
[----:B------:R-:W-:Y:S02]  /*5400*/  IMAD.IADD R27, R25, 0x1, R27 ;  /* 0x00000001191b7824 */ /* 0x000fe400078e021b */
[----:B------:R-:W-:Y:S02]  /*5410*/  IMAD.IADD R5, R5, 0x1, R9 ;  /* 0x0000000105057824 */ /* 0x000fe400078e0209 */
[----:B------:R-:W-:Y:S02]  /*5420*/  IMAD.MOV.U32 R26, RZ, RZ, R24 ;  /* 0x000000ffff1a7224 */ /* 0x000fe400078e0018 */
[-C--:B--2---:R-:W-:Y:S02]  /*5430*/  IMAD R5, R5, R20.reuse, RZ ;  /* 0x0000001405057224 */ /* 0x084fe400078e02ff */
[----:B------:R-:W-:-:S04]  /*5440*/  IMAD.WIDE.U32 R28, R4, R20, R26 ;  /* 0x00000014041c7225 */ /* 0x000fc800078e001a */
[----:B------:R-:W-:Y:S01]  /*5450*/  IMAD R5, R4, R21, R5 ;  /* 0x0000001504057224 */ /* 0x000fe200078e0205 */
[----:B---3--:R-:W-:-:S04]  /*5460*/  IADD3 R28, P1, R28, R22, RZ ;  /* 0x000000161c1c7210 */ /* 0x008fc80007f3e0ff */
[----:B------:R-:W-:-:S05]  /*5470*/  IADD3.X R29, R23, R29, R5, P1, !PT ;  /* 0x0000001d171d7210 */ /* 0x000fca0000ffe405 */
[----:B------:R-:W2:Y:S01]  /*5480*/  LDG.E.U8.CONSTANT R28, desc[UR8][R28.64] ;  /* 0x000000081c1c7981 */ /* 0x000ea2000c1e9100 */
[----:B------:R-:W-:Y:S02]  /*5490*/  PRMT R5, R2, 0x8880, RZ ;  /* 0x0000888002057816 */ /* 0x000fe400000000ff */
[----:B------:R-:W-:-:S04]  /*54a0*/  ISETP.NE.U32.AND P1, PT, R14, 0x1, PT ;  /* 0x000000010e00780c */ /* 0x000fc80003f25070 */
[----:B------:R-:W-:Y:S02]  /*54b0*/  ISETP.NE.AND.EX P1, PT, RZ, RZ, PT, P1 ;  /* 0x000000ffff00720c */ /* 0x000fe40003f25310 */
[----:B--2---:R-:W-:-:S04]  /*54c0*/  PRMT R4, R28, 0x8880, RZ ;  /* 0x000088801c047816 */ /* 0x004fc800000000ff */
[----:B------:R-:W-:Y:S02]  /*54d0*/  MOV R2, R4 ;  /* 0x0000000400027202 */ /* 0x000fe40000000f00 */
        /* <DEDUP_REMOVED lines=12> */
[C---:B------:R-:W-:Y:S02]  /*55a0*/  IMAD R9, R6.reuse, R13, R4 ;  /* 0x0000000d06097224 */ /* 0x040fe400078e0204 */
[----:B------:R-:W-:-:S04]  /*55b0*/  IMAD.WIDE.U32 R4, R6, R12, UR4 ;  /* 0x0000000406047e25 */ /* 0x000fc8000f8e000c */
[----:B------:R-:W-:Y:S01]  /*55c0*/  IMAD.IADD R29, R5, 0x1, R9 ;  /* 0x00000001051d7824 */ /* 0x000fe200078e0209 */
[----:B------:R-:W-:Y:S01]  /*55d0*/  IADD3 R5, P3, R16, -R4, RZ ;  /* 0x8000000410057210 */ /* 0x000fe20007f7e0ff */
[----:B------:R-:W-:-:S03]  /*55e0*/  IMAD.X R25, R27, 0x1, R11, P2 ;  /* 0x000000011b197824 */ /* 0x000fc600010e060b */
[----:B------:R-:W-:Y:S02]  /*55f0*/  IADD3.X R27, R17, ~R29, RZ, P3, !PT ;  /* 0x8000001d111b7210 */ /* 0x000fe40001ffe4ff */
[----:B------:R-:W-:Y:S02]  /*5600*/  @P1 IADD3 R10, P2, R24, R10, RZ ;  /* 0x0000000a180a1210 */ /* 0x000fe40007f5e0ff */
[----:B------:R-:W-:Y:S01]  /*5610*/  @P1 IADD3 R9, P3, P4, R16, -R12, -R4 ;  /* 0x8000000c10091210 */ /* 0x000fe20007c7e804 */
[-C--:B------:R-:W-:Y:S02]  /*5620*/  IMAD R4, R27, R20.reuse, RZ ;  /* 0x000000141b047224 */ /* 0x080fe400078e02ff */
[----:B------:R-:W-:Y:S01]  /*5630*/  @P1 IMAD.X R11, R25, 0x1, R11, P2 ;  /* 0x00000001190b1824 */ /* 0x000fe200010e060b */
[----:B------:R-:W-:Y:S01]  /*5640*/  @P1 IADD3.X R13, R17, ~R13, ~R29, P3, P4 ;  /* 0x8000000d110d1210 */ /* 0x000fe20001fe8c1d */
        /* <DEDUP_REMOVED lines=13> */
[----:B------:R-:W-:Y:S01]  /*5720*/  IMAD.MOV R11, RZ, RZ, -R9 ;  /* 0x000000ffff0b7224 */ /* 0x000fe200078e0a09 */
[----:B---3--:R-:W-:-:S04]  /*5730*/  @P1 PRMT R10, R22, 0x8880, RZ ;  /* 0x00008880160a1816 */ /* 0x008fc800000000ff */
[----:B------:R-:W-:Y:S01]  /*5740*/  ISETP.NE.AND P2, PT, R2, R11, PT ;  /* 0x0000000b0200720c */ /* 0x000fe20003f45270 */
[----:B------:R-:W-:-:S03]  /*5750*/  @P1 IMAD.MOV.U32 R9, RZ, RZ, R10 ;  /* 0x000000ffff091224 */ /* 0x000fc600078e000a */
[----:B------:R-:W-:Y:S01]  /*5760*/  SEL R2, RZ, 0x1, !P2 ;  /* 0x00000001ff027807 */ /* 0x000fe20005000000 */
[----:B------:R-:W-:-:S03]  /*5770*/  @P1 IMAD.MOV R9, RZ, RZ, -R9 ;  /* 0x000000ffff091224 */ /* 0x000fc600078e0a09 */
[C---:B------:R-:W-:Y:S02]  /*5780*/  PRMT R5, R2.reuse, 0x7610, R5 ;  /* 0x0000761002057816 */ /* 0x040fe40000000005 */
[----:B------:R-:W-:Y:S02]  /*5790*/  @P1 ISETP.NE.AND P2, PT, R2, R9, PT ;  /* 0x000000090200120c */ /* 0x000fe40003f45270 */
[----:B------:R-:W-:Y:S02]  /*57a0*/  IADD3.X R9, RZ, R7, RZ, P3, !PT ;  /* 0x00000007ff097210 */ /* 0x000fe40001ffe4ff */
[----:B------:R-:W-:Y:S02]  /*57b0*/  @P1 IADD3 R4, P3, R6, 0x3, RZ ;  /* 0x0000000306041810 */ /* 0x000fe40007f7e0ff */
[----:B------:R-:W-:-:S03]  /*57c0*/  @P1 SEL R2, RZ, 0x1, !P2 ;  /* 0x00000001ff021807 */ /* 0x000fc60005000000 */
[----:B------:R-:W-:Y:S01]  /*57d0*/  @P1 IMAD.X R9, RZ, RZ, R7, P3 ;  /* 0x000000ffff091224 */ /* 0x000fe200018e0607 */
[----:B------:R-:W-:-:S07]  /*57e0*/  @P1 PRMT R5, R2, 0x7610, R5 ;  /* 0x0000761002051816 */ /* 0x000fce0000000005 */
.L_x_141:
[----:B------:R-:W-:Y:S05]  /*57f0*/  BSYNC B2 ;  /* 0x0000000000027941 */ /* 0x000fea0003800000 */
.L_x_140:
[----:B------:R-:W-:Y:S04]  /*5800*/  BSSY B2, `(.L_x_142) ;  /* 0x000011f000027945 */ /* 0x000fe80003800000 */
[----:B------:R-:W-:Y:S05]  /*5810*/  @!P0 BRA `(.L_x_143) ;  /* 0x0000001000748947 */ /* 0x000fea0003800000 */
[----:B------:R-:W-:Y:S01]  /*5820*/  IADD3 R11, P0, RZ, -R4, RZ ;  /* 0x80000004ff0b7210 */ /* 0x000fe20007f1e0ff */
[----:B------:R-:W-:Y:S01]  /*5830*/  ULDC.64 UR4, c[0x0][0x498] ;  /* 0x0001260000047ab9 */ /* 0x000fe20000000a00 */
[----:B------:R-:W-:Y:S01]  /*5840*/  ULDC.64 UR10, c[0x0][0x4b0] ;  /* 0x00012c00000a7ab9 */ /* 0x000fe20000000a00 */
[----:B------:R-:W-:Y:S01]  /*5850*/  ULDC.64 UR12, c[0x0][0x4a8] ;  /* 0x00012a00000c7ab9 */ /* 0x000fe20000000a00 */
[----:B------:R-:W-:Y:S01]  /*5860*/  IADD3 R13, P3, RZ, -UR4, RZ ;  /* 0x80000004ff0d7c10 */ /* 0x000fe2000ff7e0ff */
[----:B------:R-:W-:Y:S01]  /*5870*/  IMAD.X R2, RZ, RZ, ~R9, P0 ;  /* 0x000000ffff027224 */ /* 0x000fe200000e0e09 */
[----:B------:R-:W-:Y:S01]  /*5880*/  BSSY B3, `(.L_x_144) ;  /* 0x00000aa000037945 */ /* 0x000fe20003800000 */
[----:B------:R-:W-:Y:S02]  /*5890*/  IMAD.WIDE.U32 R6, R11, UR4, R16 ;  /* 0x000000040b067c25 */ /* 0x000fe4000f8e0010 */
[----:B------:R-:W0:Y:S02]  /*58a0*/  LDC.64 R16, c[0x0][0x4a8] ;  /* 0x00012a00ff107b82 */ /* 0x000e240000000a00 */
[----:B------:R-:W-:-:S04]  /*58b0*/  IMAD R2, R2, UR4, RZ ;  /* 0x0000000402027c24 */ /* 0x000fc8000f8e02ff */
[----:B------:R-:W-:Y:S01]  /*58c0*/  IMAD R11, R11, UR5, R2 ;  /* 0x000000050b0b7c24 */ /* 0x000fe2000f8e0202 */
[----:B------:R-:W-:-:S03]  /*58d0*/  IADD3 R2, P0, R4, -0x1, RZ ;  /* 0xffffffff04027810 */ /* 0x000fc60007f1e0ff */
[----:B------:R-:W-:Y:S01]  /*58e0*/  IMAD.IADD R7, R7, 0x1, R11 ;  /* 0x0000000107077824 */ /* 0x000fe200078e020b */
[----:B------:R-:W-:-:S03]  /*58f0*/  IADD3 R10, P2, -R2, R3, RZ ;  /* 0x00000003020a7210 */ /* 0x000fc60007f5e1ff */
[----:B------:R-:W-:Y:S01]  /*5900*/  IMAD R7, R7, UR10, RZ ;  /* 0x0000000a07077c24 */ /* 0x000fe2000f8e02ff */
[----:B------:R-:W-:-:S03]  /*5910*/  ISETP.GT.U32.AND P1, PT, R10, 0xc, PT ;  /* 0x0000000c0a00780c */ /* 0x000fc60003f24070 */
[C---:B------:R-:W-:Y:S02]  /*5920*/  IMAD R11, R6.reuse, UR11, R7 ;  /* 0x0000000b060b7c24 */ /* 0x040fe4000f8e0207 */
[----:B------:R-:W-:-:S04]  /*5930*/  IMAD.WIDE.U32 R6, R6, UR10, RZ ;  /* 0x0000000a06067c25 */ /* 0x000fc8000f8e00ff */
[----:B------:R-:W-:Y:S01]  /*5940*/  IMAD.IADD R11, R7, 0x1, R11 ;  /* 0x00000001070b7824 */ /* 0x000fe200078e020b */
[C---:B------:R-:W-:Y:S01]  /*5950*/  IADD3.X R7, R9.reuse, -0x1, RZ, P0, !PT ;  /* 0xffffffff09077810 */ /* 0x040fe200007fe4ff */
[----:B------:R-:W-:Y:S01]  /*5960*/  IMAD R9, R9, UR12, RZ ;  /* 0x0000000c09097c24 */ /* 0x000fe2000f8e02ff */
[----:B------:R-:W-:Y:S01]  /*5970*/  MOV R10, R6 ;  /* 0x00000006000a7202 */ /* 0x000fe20000000f00 */
[----:B------:R-:W-:Y:S01]  /*5980*/  IMAD.X R6, RZ, RZ, ~UR5, P3 ;  /* 0x80000005ff067e24 */ /* 0x000fe200098e06ff */
[----:B------:R-:W-:Y:S01]  /*5990*/  ULDC.64 UR4, c[0x0][0x480] ;  /* 0x0001200000047ab9 */ /* 0x000fe20000000a00 */
[----:B------:R-:W-:Y:S02]  /*59a0*/  IMAD.X R12, R0, 0x1, ~R7, P2 ;  /* 0x00000001000c7824 */ /* 0x000fe400010e0e07 */
[C---:B------:R-:W-:Y:S02]  /*59b0*/  IMAD R9, R4.reuse, UR13, R9 ;  /* 0x0000000d04097c24 */ /* 0x040fe4000f8e0209 */
[----:B------:R-:W-:Y:S01]  /*59c0*/  IMAD.WIDE.U32 R10, R4, UR12, R10 ;  /* 0x0000000c040a7c25 */ /* 0x000fe2000f8e000a */
[----:B------:R-:W-:-:S03]  /*59d0*/  ISETP.GT.AND.EX P1, PT, R12, RZ, PT, P1 ;  /* 0x000000ff0c00720c */ /* 0x000fc60003f24310 */
[----:B------:R-:W-:Y:S01]  /*59e0*/  IMAD R6, R6, UR10, RZ ;  /* 0x0000000a06067c24 */ /* 0x000fe2000f8e02ff */
[----:B------:R-:W-:Y:S01]  /*59f0*/  IADD3 R8, P0, P2, R10, UR4, R8 ;  /* 0x000000040a087c10 */ /* 0x000fe2000fa1e008 */
[----:B------:R-:W-:Y:S02]  /*5a00*/  IMAD.IADD R21, R11, 0x1, R9 ;  /* 0x000000010b157824 */ /* 0x000fe400078e0209 */
[C---:B------:R-:W-:Y:S02]  /*5a10*/  IMAD R9, R13.reuse, UR11, R6 ;  /* 0x0000000b0d097c24 */ /* 0x040fe4000f8e0206 */
[----:B0-----:R-:W-:Y:S01]  /*5a20*/  IMAD.WIDE.U32 R16, R13, UR10, R16 ;  /* 0x0000000a0d107c25 */ /* 0x001fe2000f8e0010 */
[----:B------:R-:W-:Y:S02]  /*5a30*/  IADD3.X R21, R21, UR5, RZ, P0, P2 ;  /* 0x0000000515157c10 */ /* 0x000fe400087e44ff */
[----:B------:R-:W-:Y:S01]  /*5a40*/  PLOP3.LUT P0, PT, PT, PT, PT, 0x80, 0x0 ;  /* 0x000000000000781c */ /* 0x000fe20003f0f070 */
[----:B------:R-:W-:Y:S01]  /*5a50*/  IMAD.IADD R10, R17, 0x1, R9 ;  /* 0x00000001110a7824 */ /* 0x000fe200078e0209 */
[----:B------:R-:W-:Y:S11]  /*5a60*/  @!P1 BRA `(.L_x_145) ;  /* 0x00000008002c9947 */ /* 0x000ff60003800000 */
[----:B------:R-:W-:Y:S02]  /*5a70*/  IADD3 R9, P1, R3, -0xc, RZ ;  /* 0xfffffff403097810 */ /* 0x000fe40007f3e0ff */
[----:B------:R-:W-:Y:S02]  /*5a80*/  PLOP3.LUT P0, PT, PT, PT, PT, 0x8, 0x0 ;  /* 0x000000000000781c */ /* 0x000fe40003f0e170 */
[----:B------:R-:W-:-:S11]  /*5a90*/  IADD3.X R4, R0, -0x1, RZ, P1, !PT ;  /* 0xffffffff00047810 */ /* 0x000fd60000ffe4ff */
.L_x_146:
[----:B------:R-:W-:Y:S02]  /*5aa0*/  MOV R20, R8 ;  /* 0x0000000800147202 */ /* 0x000fe40000000f00 */
[----:B------:R-:W-:-:S03]  /*5ab0*/  IADD3 R24, P1, R8, R16, RZ ;  /* 0x0000001008187210 */ /* 0x000fc60007f3e0ff */
[----:B------:R0:W2:Y:S02]  /*5ac0*/  LDG.E.U8.CONSTANT R8, desc[UR8][R20.64] ;  /* 0x0000000814087981 */ /* 0x0000a4000c1e9100 */
[----:B------:R-:W-:Y:S01]  /*5ad0*/  IMAD.X R25, R21, 0x1, R10, P1 ;  /* 0x0000000115197824 */ /* 0x000fe200008e060a */
[----:B------:R-:W-:-:S04]  /*5ae0*/  IADD3 R30, P1, R24, R16, RZ ;  /* 0x00000010181e7210 */ /* 0x000fc80007f3e0ff */
[----:B------:R1:W3:Y:S01]  /*5af0*/  LDG.E.U8.CONSTANT R11, desc[UR8][R24.64] ;  /* 0x00000008180b7981 */ /* 0x0002e2000c1e9100 */
[----:B------:R-:W-:Y:S01]  /*5b00*/  IMAD.X R31, R25, 0x1, R10, P1 ;  /* 0x00000001191f7824 */ /* 0x000fe200008e060a */
[----:B------:R-:W-:-:S04]  /*5b10*/  IADD3 R32, P1, R30, R16, RZ ;  /* 0x000000101e207210 */ /* 0x000fc80007f3e0ff */
[----:B------:R-:W4:Y:S01]  /*5b20*/  LDG.E.U8.CONSTANT R6, desc[UR8][R30.64] ;  /* 0x000000081e067981 */ /* 0x000f22000c1e9100 */
[----:B------:R-:W-:Y:S01]  /*5b30*/  IMAD.X R33, R31, 0x1, R10, P1 ;  /* 0x000000011f217824 */ /* 0x000fe200008e060a */
[----:B------:R-:W-:-:S04]  /*5b40*/  IADD3 R28, P1, R32, R16, RZ ;  /* 0x00000010201c7210 */ /* 0x000fc80007f3e0ff */
[----:B------:R-:W5:Y:S01]  /*5b50*/  LDG.E.U8.CONSTANT R12, desc[UR8][R32.64] ;  /* 0x00000008200c7981 */ /* 0x000f62000c1e9100 */
        /* <DEDUP_REMOVED lines=124> */
.L_x_145:
[----:B------:R-:W-:Y:S05]  /*6320*/  BSYNC B3 ;  /* 0x0000000000037941 */ /* 0x000fea0003800000 */
.L_x_144:
        /* <DEDUP_REMOVED lines=10> */
[----:B------:R-:W-:-:S05]  /*63d0*/  IADD3 R24, P0, R22, R16, RZ ;  /* 0x0000001016187210 */ /* 0x000fca0007f1e0ff */
[----:B------:R-:W-:Y:S02]  /*63e0*/  IMAD.X R25, R23, 0x1, R10, P0 ;  /* 0x0000000117197824 */ /* 0x000fe400000e060a */
[----:B------:R1:W3:Y:S01]  /*63f0*/  LDG.E.U8.CONSTANT R23, desc[UR8][R22.64] ;  /* 0x0000000816177981 */ /* 0x0002e2000c1e9100 */
[----:B------:R-:W-:-:S03]  /*6400*/  IADD3 R26, P0, R24, R16, RZ ;  /* 0x00000010181a7210 */ /* 0x000fc60007f1e0ff */
[----:B------:R-:W4:Y:S02]  /*6410*/  LDG.E.U8.CONSTANT R21, desc[UR8][R24.64] ;  /* 0x0000000818157981 */ /* 0x000f24000c1e9100 */
[----:B------:R-:W-:Y:S01]  /*6420*/  IMAD.X R27, R25, 0x1, R10, P0 ;  /* 0x00000001191b7824 */ /* 0x000fe200000e060a */
[----:B------:R-:W-:-:S04]  /*6430*/  IADD3 R28, P0, R26, R16, RZ ;  /* 0x000000101a1c7210 */ /* 0x000fc80007f1e0ff */
[----:B------:R-:W5:Y:S01]  /*6440*/  LDG.E.U8.CONSTANT R20, desc[UR8][R26.64] ;  /* 0x000000081a147981 */ /* 0x000f62000c1e9100 */
[----:B------:R-:W-:Y:S02]  /*6450*/  IADD3.X R29, R27, R10, RZ, P0, !PT ;  /* 0x0000000a1b1d7210 */ /* 0x000fe400007fe4ff */
[----:B------:R-:W-:-:S03]  /*6460*/  IADD3 R30, P0, R28, R16, RZ ;  /* 0x000000101c1e7210 */ /* 0x000fc60007f1e0ff */
[----:B------:R-:W5:Y:S02]  /*6470*/  LDG.E.U8.CONSTANT R14, desc[UR8][R28.64] ;  /* 0x000000081c0e7981 */ /* 0x000f64000c1e9100 */
[----:B------:R-:W-:Y:S01]  /*6480*/  IMAD.X R31, R29, 0x1, R10, P0 ;  /* 0x000000011d1f7824 */ /* 0x000fe200000e060a */
[----:B------:R-:W-:-:S04]  /*6490*/  IADD3 R12, P0, R30, R16, RZ ;  /* 0x000000101e0c7210 */ /* 0x000fc80007f1e0ff */
[----:B------:R-:W5:Y:S01]  /*64a0*/  LDG.E.U8.CONSTANT R11, desc[UR8][R30.64] ;  /* 0x000000081e0b7981 */ /* 0x000f62000c1e9100 */
[----:B------:R-:W-:Y:S01]  /*64b0*/  IMAD.X R13, R31, 0x1, R10, P0 ;  /* 0x000000011f0d7824 */ /* 0x000fe200000e060a */
[----:B0-----:R-:W-:-:S04]  /*64c0*/  IADD3 R8, P0, R12, R16, RZ ;  /* 0x000000100c087210 */ /* 0x001fc80007f1e0ff */
[----:B------:R-:W5:Y:S01]  /*64d0*/  LDG.E.U8.CONSTANT R6, desc[UR8][R12.64] ;  /* 0x000000080c067981 */ /* 0x000f62000c1e9100 */
[----:B------:R-:W-:-:S05]  /*64e0*/  IMAD.X R9, R13, 0x1, R10, P0 ;  /* 0x000000010d097824 */ /* 0x000fca00000e060a */
[----:B------:R0:W5:Y:S01]  /*64f0*/  LDG.E.U8.CONSTANT R4, desc[UR8][R8.64] ;  /* 0x0000000808047981 */ /* 0x000162000c1e9100 */
[----:B------:R-:W-:Y:S02]  /*6500*/  LOP3.LUT R5, R5, 0xffff, RZ, 0xc0, !PT ;  /* 0x0000ffff05057812 */ /* 0x000fe400078ec0ff */
[----:B------:R-:W-:Y:S02]  /*6510*/  IADD3 R2, P3, R2, 0x8, RZ ;  /* 0x0000000802027810 */ /* 0x000fe40007f7e0ff */
[----:B-1----:R-:W-:-:S03]  /*6520*/  PRMT R22, R5, 0x8880, RZ ;  /* 0x0000888005167816 */ /* 0x002fc600000000ff */
[----:B------:R-:W-:Y:S01]  /*6530*/  IMAD.X R7, RZ, RZ, R7, P3 ;  /* 0x000000ffff077224 */ /* 0x000fe200018e0607 */
[----:B0-----:R-:W-:Y:S02]  /*6540*/  IADD3 R8, P2, R8, R16, RZ ;  /* 0x0000001008087210 */ /* 0x001fe40007f5e0ff */
[----:B--2---:R-:W-:-:S05]  /*6550*/  PRMT R32, R32, 0x8880, RZ ;  /* 0x0000888020207816 */ /* 0x004fca00000000ff */
[----:B------:R-:W-:Y:S01]  /*6560*/  IMAD.MOV.U32 R5, RZ, RZ, R32 ;  /* 0x000000ffff057224 */ /* 0x000fe200078e0020 */
[----:B---3--:R-:W-:-:S04]  /*6570*/  PRMT R12, R23, 0x8880, RZ ;  /* 0x00008880170c7816 */ /* 0x008fc800000000ff */
[----:B------:R-:W-:Y:S02]  /*6580*/  IADD3 R5, -R5, RZ, RZ ;  /* 0x000000ff05057210 */ /* 0x000fe40007ffe1ff */
[----:B----4-:R-:W-:Y:S02]  /*6590*/  PRMT R21, R21, 0x8880, RZ ;  /* 0x0000888015157816 */ /* 0x010fe400000000ff */
[----:B------:R-:W-:Y:S01]  /*65a0*/  ISETP.NE.AND P0, PT, R22, R5, PT ;  /* 0x000000051600720c */ /* 0x000fe20003f05270 */
[----:B------:R-:W-:Y:S02]  /*65b0*/  IMAD.MOV R22, RZ, RZ, -R12 ;  /* 0x000000ffff167224 */ /* 0x000fe400078e0a0c */
[----:B------:R-:W-:Y:S01]  /*65c0*/  IMAD.MOV.U32 R12, RZ, RZ, R21 ;  /* 0x000000ffff0c7224 */ /* 0x000fe200078e0015 */
[----:B------:R-:W-:Y:S01]  /*65d0*/  SEL R5, RZ, 0x1, !P0 ;  /* 0x00000001ff057807 */ /* 0x000fe20004000000 */
[----:B------:R-:W-:Y:S01]  /*65e0*/  IMAD.X R21, R9, 0x1, R10, P2 ;  /* 0x0000000109157824 */ /* 0x000fe200010e060a */
[----:B-----5:R-:W-:Y:S01]  /*65f0*/  PRMT R13, R20, 0x8880, RZ ;  /* 0x00008880140d7816 */ /* 0x020fe200000000ff */
[----:B------:R-:W-:Y:S01]  /*6600*/  IMAD.MOV R20, RZ, RZ, -R12 ;  /* 0x000000ffff147224 */ /* 0x000fe200078e0a0c */
[----:B------:R-:W-:-:S03]  /*6610*/  ISETP.NE.AND P0, PT, R5, R22, PT ;  /* 0x000000160500720c */ /* 0x000fc60003f05270 */
[----:B------:R-:W-:Y:S01]  /*6620*/  IMAD.MOV.U32 R12, RZ, RZ, R13 ;  /* 0x000000ffff0c7224 */ /* 0x000fe200078e000d */
[----:B------:R-:W-:Y:S02]  /*6630*/  SEL R5, RZ, 0x1, !P0 ;  /* 0x00000001ff057807 */ /* 0x000fe40004000000 */
[----:B------:R-:W-:Y:S02]  /*6640*/  PRMT R13, R14, 0x8880, RZ ;  /* 0x000088800e0d7816 */ /* 0x000fe400000000ff */
[----:B------:R-:W-:Y:S02]  /*6650*/  ISETP.NE.AND P0, PT, R5, R20, PT ;  /* 0x000000140500720c */ /* 0x000fe40003f05270 */
[----:B------:R-:W-:Y:S01]  /*6660*/  IADD3 R14, -R12, RZ, RZ ;  /* 0x000000ff0c0e7210 */ /* 0x000fe20007ffe1ff */
[----:B------:R-:W-:Y:S01]  /*6670*/  IMAD.MOV.U32 R12, RZ, RZ, R13 ;  /* 0x000000ffff0c7224 */ /* 0x000fe200078e000d */
[----:B------:R-:W-:Y:S02]  /*6680*/  SEL R5, RZ, 0x1, !P0 ;  /* 0x00000001ff057807 */ /* 0x000fe40004000000 */
[----:B------:R-:W-:Y:S01]  /*6690*/  PRMT R11, R11, 0x8880, RZ ;  /* 0x000088800b0b7816 */ /* 0x000fe200000000ff */
[----:B------:R-:W-:Y:S01]  /*66a0*/  IMAD.MOV R12, RZ, RZ, -R12 ;  /* 0x000000ffff0c7224 */ /* 0x000fe200078e0a0c */
[----:B------:R-:W-:-:S02]  /*66b0*/  ISETP.NE.AND P0, PT, R5, R14, PT ;  /* 0x0000000e0500720c */ /* 0x000fc40003f05270 */
[----:B------:R-:W-:Y:S02]  /*66c0*/  PRMT R6, R6, 0x8880, RZ ;  /* 0x0000888006067816 */ /* 0x000fe400000000ff */
[----:B------:R-:W-:-:S04]  /*66d0*/  SEL R5, RZ, 0x1, !P0 ;  /* 0x00000001ff057807 */ /* 0x000fc80004000000 */
[----:B------:R-:W-:Y:S01]  /*66e0*/  ISETP.NE.AND P0, PT, R5, R12, PT ;  /* 0x0000000c0500720c */ /* 0x000fe20003f05270 */
[----:B------:R-:W-:Y:S02]  /*66f0*/  IMAD.MOV R12, RZ, RZ, -R11 ;  /* 0x000000ffff0c7224 */ /* 0x000fe400078e0a0b */
[----:B------:R-:W-:Y:S01]  /*6700*/  IMAD.MOV R11, RZ, RZ, -R6 ;  /* 0x000000ffff0b7224 */ /* 0x000fe200078e0a06 */
[----:B------:R-:W-:-:S04]  /*6710*/  SEL R5, RZ, 0x1, !P0 ;  /* 0x00000001ff057807 */ /* 0x000fc80004000000 */
[----:B------:R-:W-:Y:S02]  /*6720*/  ISETP.NE.AND P0, PT, R5, R12, PT ;  /* 0x0000000c0500720c */ /* 0x000fe40003f05270 */
[----:B------:R-:W-:Y:S02]  /*6730*/  PRMT R5, R4, 0x8880, RZ ;  /* 0x0000888004057816 */ /* 0x000fe400000000ff */
[----:B------:R-:W-:Y:S02]  /*6740*/  SEL R4, RZ, 0x1, !P0 ;  /* 0x00000001ff047807 */ /* 0x000fe40004000000 */
[----:B------:R-:W-:Y:S02]  /*6750*/  IADD3 R5, -R5, RZ, RZ ;  /* 0x000000ff05057210 */ /* 0x000fe40007ffe1ff */
[----:B------:R-:W-:-:S04]  /*6760*/  ISETP.NE.AND P0, PT, R4, R11, PT ;  /* 0x0000000b0400720c */ /* 0x000fc80003f05270 */
[----:B------:R-:W-:Y:S02]  /*6770*/  SEL R4, RZ, 0x1, !P0 ;  /* 0x00000001ff047807 */ /* 0x000fe40004000000 */
[----:B------:R-:W-:Y:S02]  /*6780*/  PLOP3.LUT P0, PT, PT, PT, PT, 0x8, 0x0 ;  /* 0x000000000000781c */ /* 0x000fe40003f0e170 */
[----:B------:R-:W-:-:S04]  /*6790*/  ISETP.NE.AND P1, PT, R4, R5, PT ;  /* 0x000000050400720c */ /* 0x000fc80003f25270 */
[----:B------:R-:W-:-:S09]  /*67a0*/  SEL R5, RZ, 0x1, !P1 ;  /* 0x00000001ff057807 */ /* 0x000fd20004800000 */
.L_x_148:
[----:B------:R-:W-:Y:S05]  /*67b0*/  BSYNC B3 ;  /* 0x0000000000037941 */ /* 0x000fea0003800000 */
.L_x_147:
[----:B------:R-:W-:-:S04]  /*67c0*/  ISETP.LT.U32.AND P1, PT, R2, R3, PT ;  /* 0x000000030200720c */ /* 0x000fc80003f21070 */
[----:B------:R-:W-:-:S13]  /*67d0*/  ISETP.LT.OR.EX P0, PT, R7, R0, P0, P1 ;  /* 0x000000000700720c */ /* 0x000fda0000701710 */
[----:B------:R-:W-:Y:S05]  /*67e0*/  @!P0 BRA `(.L_x_143) ;  /* 0x0000000000808947 */ /* 0x000fea0003800000 */
[----:B------:R-:W-:Y:S01]  /*67f0*/  IMAD.MOV.U32 R2, RZ, RZ, R8 ;  /* 0x000000ffff027224 */ /* 0x000fe200078e0008 */
[----:B------:R-:W-:Y:S01]  /*6800*/  IADD3 R6, P0, R8, R16, RZ ;  /* 0x0000001008067210 */ /* 0x000fe20007f1e0ff */
[----:B------:R-:W-:-:S03]  /*6810*/  IMAD.MOV.U32 R3, RZ, RZ, R21 ;  /* 0x000000ffff037224 */ /* 0x000fc600078e0015 */
[----:B------:R-:W-:Y:S02]  /*6820*/  IADD3.X R7, R21, R10, RZ, P0, !PT ;  /* 0x0000000a15077210 */ /* 0x000fe400007fe4ff */
[----:B------:R0:W2:Y:S01]  /*6830*/  LDG.E.U8.CONSTANT R0, desc[UR8][R2.64] ;  /* 0x0000000802007981 */ /* 0x0000a2000c1e9100 */
[----:B------:R-:W-:-:S03]  /*6840*/  IADD3 R8, P0, R6, R16, RZ ;  /* 0x0000001006087210 */ /* 0x000fc60007f1e0ff */
[----:B------:R-:W3:Y:S02]  /*6850*/  LDG.E.U8.CONSTANT R6, desc[UR8][R6.64] ;  /* 0x0000000806067981 */ /* 0x000ee4000c1e9100 */
        /* <DEDUP_REMOVED lines=10> */
[----:B------:R-:W-:Y:S01]  /*6900*/  ISETP.NE.AND P0, PT, R3, R0, PT ;  /* 0x000000000300720c */ /* 0x000fe20003f05270 */
[----:B------:R-:W-:Y:S01]  /*6910*/  IMAD.MOV R3, RZ, RZ, -R2 ;  /* 0x000000ffff037224 */ /* 0x000fe200078e0a02 */
[----:B----4-:R-:W-:Y:S02]  /*6920*/  PRMT R4, R4, 0x8880, RZ ;  /* 0x0000888004047816 */ /* 0x010fe400000000ff */
[----:B------:R-:W-:Y:S02]  /*6930*/  SEL R0, RZ, 0x1, !P0 ;  /* 0x00000001ff007807 */ /* 0x000fe40004000000 */
[----:B------:R-:W-:Y:S02]  /*6940*/  MOV R2, R4 ;  /* 0x0000000400027202 */ /* 0x000fe40000000f00 */
[----:B------:R-:W-:Y:S02]  /*6950*/  ISETP.NE.AND P0, PT, R0, R3, PT ;  /* 0x000000030000720c */ /* 0x000fe40003f05270 */
[----:B-----5:R-:W-:Y:S01]  /*6960*/  PRMT R16, R16, 0x8880, RZ ;  /* 0x0000888010107816 */ /* 0x020fe200000000ff */
[----:B------:R-:W-:Y:S01]  /*6970*/  IMAD.MOV R3, RZ, RZ, -R2 ;  /* 0x000000ffff037224 */ /* 0x000fe200078e0a02 */
[----:B------:R-:W-:-:S03]  /*6980*/  SEL R0, RZ, 0x1, !P0 ;  /* 0x00000001ff007807 */ /* 0x000fc60004000000 */
[----:B------:R-:W-:Y:S01]  /*6990*/  IMAD.MOV.U32 R2, RZ, RZ, R16 ;  /* 0x000000ffff027224 */ /* 0x000fe200078e0010 */
[----:B------:R-:W-:-:S03]  /*69a0*/  ISETP.NE.AND P0, PT, R0, R3, PT ;  /* 0x000000030000720c */ /* 0x000fc60003f05270 */
[----:B------:R-:W-:Y:S01]  /*69b0*/  IMAD.MOV R3, RZ, RZ, -R2 ;  /* 0x000000ffff037224 */ /* 0x000fe200078e0a02 */
[----:B------:R-:W-:-:S04]  /*69c0*/  SEL R0, RZ, 0x1, !P0 ;  /* 0x00000001ff007807 */ /* 0x000fc80004000000 */
[----:B------:R-:W-:-:S04]  /*69d0*/  ISETP.NE.AND P0, PT, R0, R3, PT ;  /* 0x000000030000720c */ /* 0x000fc80003f05270 */
[----:B------:R-:W-:-:S09]  /*69e0*/  SEL R5, RZ, 0x1, !P0 ;  /* 0x00000001ff057807 */ /* 0x000fd20004000000 */
.L_x_143:
[----:B------:R-:W-:Y:S05]  /*69f0*/  BSYNC B2 ;  /* 0x0000000000027941 */ /* 0x000fea0003800000 */
.L_x_142:
[----:B------:R0:W-:Y:S02]  /*6a00*/  STG.E.U8 desc[UR8][R18.64], R5 ;  /* 0x0000000512007986 */ /* 0x0001e4000c101108 */
.L_x_139:
[----:B------:R-:W-:Y:S05]  /*6a10*/  BSYNC B1 ;  /* 0x0000000000017941 */ /* 0x000fea0003800000 */
.L_x_138:
[----:B------:R-:W-:-:S07]  /*6a20*/  VIADD R15, R15, 0x80 ;  /* 0x000000800f0f7836 */ /* 0x000fce0000000000 */
.L_x_130:
[----:B------:R-:W-:Y:S05]  /*6a30*/  BSYNC B0 ;  /* 0x0000000000007941 */ /* 0x000fea0003800000 */
.L_x_129:
[----:B------:R-:W-:Y:S01]  /*6a40*/  ULDC UR4, c[0x0][0x210] ;  /* 0x0000840000047ab9 */ /* 0x000fe20000000800 */
[----:B------:R-:W-:Y:S01]  /*6a50*/  BSSY B0, `(.L_x_149) ;  /* 0x000034c000007945 */ /* 0x000fe20003800000 */
[----:B------:R-:W-:-:S13]  /*6a60*/  ISETP.GE.AND P0, PT, R15, UR4, PT ;  /* 0x000000040f007c0c */ /* 0x000fda000bf06270 */
[----:B------:R-:W-:Y:S05]  /*6a70*/  @P0 BRA `(.L_x_150) ;  /* 0x0000003400240947 */ /* 0x000fea0003800000 */
[----:B------:R-:W1:Y:S01]  /*6a80*/  LDC R6, c[0x0][0x218] ;  /* 0x00008600ff067b82 */ /* 0x000e620000000800 */
[----:B------:R-:W-:Y:S01]  /*6a90*/  HFMA2.MMA R0, -RZ, RZ, 0, 0 ;  /* 0x00000000ff007435 */ /* 0x000fe200000001ff */
[----:B------:R-:W-:Y:S02]  /*6aa0*/  IMAD.MOV.U32 R8, RZ, RZ, RZ ;  /* 0x000000ffff087224 */ /* 0x000fe400078e00ff */
[----:B0-----:R-:W-:Y:S01]  /*6ab0*/  IMAD.MOV.U32 R19, RZ, RZ, RZ ;  /* 0x000000ffff137224 */ /* 0x001fe200078e00ff */
        /* <DEDUP_REMOVED lines=349> */
.L_x_151:
[----:B------:R-:W-:Y:S01]  /*8090*/  ULDC.64 UR4, c[0x0][0x488] ;  /* 0x0001220000047ab9 */ /* 0x000fe20000000a00 */
[----:B------:R-:W0:Y:S01]  /*80a0*/  LDC.64 R2, c[0x0][0x490] ;  /* 0x00012400ff027b82 */ /* 0x000e220000000a00 */
[----:B------:R-:W-:-:S05]  /*80b0*/  IADD3 R16, P0, R0, UR4, RZ ;  /* 0x0000000400107c10 */ /* 0x000fca000ff1e0ff */
[----:B------:R-:W-:Y:S01]  /*80c0*/  IMAD.X R17, RZ, RZ, UR5, P0 ;  /* 0x00000005ff117e24 */ /* 0x000fe200080e06ff */
        /* <DEDUP_REMOVED lines=20> */
.L_x_154:
        /* <DEDUP_REMOVED lines=8> */
[----:B-1----:R-:W-:-:S04]  /*8290*/  IMAD.MOV R7, RZ, RZ, -R3 ;  /* 0x000000ffff077224 */ /* 0x002fc800078e0a03 */
[----:B------:R-:W-:-:S05]  /*82a0*/  IMAD R7, R7, UR4, RZ ;  /* 0x0000000407077c24 */ /* 0x000fca000f8e02ff */
[----:B------:R-:W-:-:S06]  /*82b0*/  IMAD.HI.U32 R7, R3, R7, R2 ;  /* 0x0000000703077227 */ /* 0x000fcc00078e0002 */
[----:B------:R-:W-:-:S04]  /*82c0*/  IMAD.HI.U32 R4, R7, R10, RZ ;  /* 0x0000000a07047227 */ /* 0x000fc800078e00ff */
[----:B------:R-:W-:-:S04]  /*82d0*/  IMAD.MOV R0, RZ, RZ, -R4 ;  /* 0x000000ffff007224 */ /* 0x000fc800078e0a04 */
[----:B------:R-:W-:-:S05]  /*82e0*/  IMAD R0, R0, UR4, R10 ;  /* 0x0000000400007c24 */ /* 0x000fca000f8e020a */
[----:B------:R-:W-:-:S13]  /*82f0*/  ISETP.GE.U32.AND P0, PT, R0, UR4, PT ;  /* 0x0000000400007c0c */ /* 0x000fda000bf06070 */
[----:B------:R-:W-:Y:S02]  /*8300*/  @P0 VIADD R0, R0, -UR4 ;  /* 0x8000000400000c36 */ /* 0x000fe40008000000 */
[----:B------:R-:W-:-:S03]  /*8310*/  @P0 VIADD R4, R4, 0x1 ;  /* 0x0000000104040836 */ /* 0x000fc60000000000 */
[----:B------:R-:W-:-:S13]  /*8320*/  ISETP.GE.U32.AND P1, PT, R0, UR4, PT ;  /* 0x0000000400007c0c */ /* 0x000fda000bf26070 */
[----:B------:R-:W-:Y:S01]  /*8330*/  @P1 VIADD R4, R4, 0x1 ;  /* 0x0000000104041836 */ /* 0x000fe20000000000 */
[----:B------:R-:W-:-:S07]  /*8340*/  @!P2 LOP3.LUT R4, RZ, UR4, RZ, 0x33, !PT ;  /* 0x00000004ff04ac12 */ /* 0x000fce000f8e33ff */
.L_x_153:
[----:B------:R-:W-:Y:S05]  /*8350*/  BSYNC B1 ;  /* 0x0000000000017941 */ /* 0x000fea0003800000 */
.L_x_152:
        /* <DEDUP_REMOVED lines=19> */
[----:B------:R-:W-:Y:S01]  /*8490*/  IMAD.MOV.U32 R10, RZ, RZ, R16 ;  /* 0x000000ffff0a7224 */ /* 0x000fe200078e0010 */
[----:B------:R-:W-:Y:S01]  /*84a0*/  MOV R0, 0x84d0 ;  /* 0x000084d000007802 */ /* 0x000fe20000000f00 */
[----:B------:R-:W-:-:S07]  /*84b0*/  IMAD.MOV.U32 R3, RZ, RZ, R17 ;  /* 0x000000ffff037224 */ /* 0x000fce00078e0011 */
[----:B------:R-:W-:Y:S05]  /*84c0*/  CALL.REL.NOINC `($__internal_1_$__cuda_sm20_div_s64) ;  /* 0x00000120008c7944 */ /* 0x000fea0003c00000 */
[----:B------:R-:W-:Y:S01]  /*84d0*/  MOV R4, R2 ;  /* 0x0000000200047202 */ /* 0x000fe20000000f00 */
[----:B------:R-:W-:Y:S01]  /*84e0*/  IMAD.MOV.U32 R5, RZ, RZ, R3 ;  /* 0x000000ffff057224 */ /* 0x000fe200078e0003 */
[----:B------:R-:W-:Y:S06]  /*84f0*/  BRA `(.L_x_157) ;  /* 0x00000000004c7947 */ /* 0x000fec0003800000 */
.L_x_156:
[----:B------:R-:W0:Y:S01]  /*8500*/  I2F.U32.RP R0, R2 ;  /* 0x0000000200007306 */ /* 0x000e220000209000 */
[----:B------:R-:W-:Y:S01]  /*8510*/  IMAD.MOV.U32 R4, RZ, RZ, RZ ;  /* 0x000000ffff047224 */ /* 0x000fe200078e00ff */
[----:B------:R-:W-:-:S06]  /*8520*/  ISETP.NE.U32.AND P2, PT, R2, RZ, PT ;  /* 0x000000ff0200720c */ /* 0x000fcc0003f45070 */
[----:B0-----:R-:W0:Y:S02]  /*8530*/  MUFU.RCP R0, R0 ;  /* 0x0000000000007308 */ /* 0x001e240000001000 */
[----:B0-----:R-:W-:-:S06]  /*8540*/  VIADD R5, R0, 0xffffffe ;  /* 0x0ffffffe00057836 */ /* 0x001fcc0000000000 */
        /* <DEDUP_REMOVED lines=9> */
[----:B------:R-:W-:Y:S02]  /*85e0*/  @P0 IMAD.IADD R3, R3, 0x1, -R2 ;  /* 0x0000000103030824 */ /* 0x000fe400078e0a02 */
[----:B------:R-:W-:-:S03]  /*85f0*/  @P0 VIADD R4, R4, 0x1 ;  /* 0x0000000104040836 */ /* 0x000fc60000000000 */
[----:B------:R-:W-:-:S13]  /*8600*/  ISETP.GE.U32.AND P1, PT, R3, R2, PT ;  /* 0x000000020300720c */ /* 0x000fda0003f26070 */
[----:B------:R-:W-:Y:S01]  /*8610*/  @P1 VIADD R4, R4, 0x1 ;  /* 0x0000000104041836 */ /* 0x000fe20000000000 */
[----:B------:R-:W-:-:S07]  /*8620*/  @!P2 LOP3.LUT R4, RZ, R2, RZ, 0x33, !PT ;  /* 0x00000002ff04a212 */ /* 0x000fce00078e33ff */
.L_x_157:
[----:B------:R-:W-:Y:S05]  /*8630*/  BSYNC B1 ;  /* 0x0000000000017941 */ /* 0x000fea0003800000 */
.L_x_155:
        /* <DEDUP_REMOVED lines=25> */
[----:B------:R-:W-:Y:S01]  /*87d0*/  ISETP.GE.U32.AND.EX P0, PT, R4, RZ, PT, P0 ;  /* 0x000000ff0400720c */ /* 0x000fe20003f06100 */
[----:B------:R-:W-:Y:S01]  /*87e0*/  IMAD.MOV.U32 R4, RZ, RZ, R6 ;  /* 0x000000ffff047224 */ /* 0x000fe200078e0006 */
[----:B--2---:R-:W-:-:S09]  /*87f0*/  PRMT R5, R2, 0x7610, R5 ;  /* 0x0000761002057816 */ /* 0x004fd20000000005 */
[----:B------:R-:W-:Y:S05]  /*8800*/  @!P1 BRA `(.L_x_161) ;  /* 0x0000000400309947 */ /* 0x000fea0003800000 */
[----:B------:R-:W0:Y:S01]  /*8810*/  LDC.64 R12, c[0x0][0x498] ;  /* 0x00012600ff0c7b82 */ /* 0x000e220000000a00 */
[----:B------:R-:W-:-:S05]  /*8820*/  IADD3 R5, P1, RZ, -R6, RZ ;  /* 0x80000006ff057210 */ /* 0x000fca0007f3e0ff */
[----:B------:R-:W-:Y:S02]  /*8830*/  IMAD.X R9, RZ, RZ, ~R7, P1 ;  /* 0x000000ffff097224 */ /* 0x000fe400008e0e07 */
[----:B------:R-:W1:Y:S08]  /*8840*/  LDC.64 R10, c[0x0][0x4a8] ;  /* 0x00012a00ff0a7b82 */ /* 0x000e700000000a00 */
[----:B------:R-:W2:Y:S08]  /*8850*/  LDC.64 R20, c[0x0][0x4b0] ;  /* 0x00012c00ff147b82 */ /* 0x000eb00000000a00 */
[----:B------:R-:W3:Y:S01]  /*8860*/  LDC.64 R22, c[0x0][0x480] ;  /* 0x00012000ff167b82 */ /* 0x000ee20000000a00 */
[----:B0-----:R-:W-:-:S02]  /*8870*/  IMAD R4, R9, R12, RZ ;  /* 0x0000000c09047224 */ /* 0x001fc400078e02ff */
[----:B------:R-:W-:Y:S02]  /*8880*/  IMAD.MOV.U32 R9, RZ, RZ, RZ ;  /* 0x000000ffff097224 */ /* 0x000fe400078e00ff */
[-C--:B-1----:R-:W-:Y:S02]  /*8890*/  IMAD R26, R7, R10.reuse, RZ ;  /* 0x0000000a071a7224 */ /* 0x082fe400078e02ff */
[----:B------:R-:W-:-:S04]  /*88a0*/  IMAD.WIDE.U32 R24, R6, R10, R8 ;  /* 0x0000000a06187225 */ /* 0x000fc800078e0008 */
[----:B------:R-:W-:Y:S02]  /*88b0*/  IMAD R27, R6, R11, R26 ;  /* 0x0000000b061b7224 */ /* 0x000fe400078e021a */
[C---:B------:R-:W-:Y:S02]  /*88c0*/  IMAD R9, R5.reuse, R13, R4 ;  /* 0x0000000d05097224 */ /* 0x040fe400078e0204 */
[----:B------:R-:W-:Y:S01]  /*88d0*/  IMAD.WIDE.U32 R4, R5, R12, R16 ;  /* 0x0000000c05047225 */ /* 0x000fe200078e0010 */
[----:B------:R-:W-:-:S03]  /*88e0*/  IADD3 R27, R25, R27, RZ ;  /* 0x0000001b191b7210 */ /* 0x000fc60007ffe0ff */
        /* <DEDUP_REMOVED lines=14> */
[----:B------:R-:W-:Y:S01]  /*89d0*/  IMAD.MOV R2, RZ, RZ, -R2 ;  /* 0x000000ffff027224 */ /* 0x000fe200078e0a02 */
[----:B------:R-:W-:-:S04]  /*89e0*/  IADD3.X R9, RZ, R7, RZ, P2, !PT ;  /* 0x00000007ff097210 */ /* 0x000fc800017fe4ff */
        /* <DEDUP_REMOVED lines=13> */
[----:B------:R-:W-:-:S04]  /*8ac0*/  IMAD.X R25, R27, 0x1, R11, P2 ;  /* 0x000000011b197824 */ /* 0x000fc800010e060b */
        /* <DEDUP_REMOVED lines=18> */
[----:B------:R-:W-:Y:S02]  /*8bf0*/  IADD3 R4, P3, R6, 0x2, RZ ;  /* 0x0000000206047810 */ /* 0x000fe40007f7e0ff */
[----:B------:R-:W-:Y:S02]  /*8c00*/  IADD3 R11, -R9, RZ, RZ ;  /* 0x000000ff090b7210 */ /* 0x000fe40007ffe1ff */
[----:B---3--:R-:W-:Y:S02]  /*8c10*/  @P1 PRMT R10, R22, 0x8880, RZ ;  /* 0x00008880160a1816 */ /* 0x008fe400000000ff */
[----:B------:R-:W-:-:S03]  /*8c20*/  ISETP.NE.AND P2, PT, R2, R11, PT ;  /* 0x0000000b0200720c */ /* 0x000fc60003f45270 */
[----:B------:R-:W-:Y:S01]  /*8c30*/  @P1 IMAD.MOV.U32 R9, RZ, RZ, R10 ;  /* 0x000000ffff091224 */ /* 0x000fe200078e000a */
[----:B------:R-:W-:-:S03]  /*8c40*/  SEL R2, RZ, 0x1, !P2 ;  /* 0x00000001ff027807 */ /* 0x000fc60005000000 */
[----:B------:R-:W-:Y:S01]  /*8c50*/  @P1 IMAD.MOV R9, RZ, RZ, -R9 ;  /* 0x000000ffff091224 */ /* 0x000fe200078e0a09 */
[----:B------:R-:W-:-:S04]  /*8c60*/  PRMT R5, R2, 0x7610, R5 ;  /* 0x0000761002057816 */ /* 0x000fc80000000005 */
[----:B------:R-:W-:Y:S01]  /*8c70*/  @P1 ISETP.NE.AND P2, PT, R2, R9, PT ;  /* 0x000000090200120c */ /* 0x000fe20003f45270 */
[----:B------:R-:W-:Y:S01]  /*8c80*/  IMAD.X R9, RZ, RZ, R7, P3 ;  /* 0x000000ffff097224 */ /* 0x000fe200018e0607 */
[----:B------:R-:W-:Y:S02]  /*8c90*/  @P1 IADD3 R4, P3, R6, 0x3, RZ ;  /* 0x0000000306041810 */ /* 0x000fe40007f7e0ff */
[----:B------:R-:W-:-:S03]  /*8ca0*/  @P1 SEL R2, RZ, 0x1, !P2 ;  /* 0x00000001ff021807 */ /* 0x000fc60005000000 */
[----:B------:R-:W-:Y:S01]  /*8cb0*/  @P1 IMAD.X R9, RZ, RZ, R7, P3 ;  /* 0x000000ffff091224 */ /* 0x000fe200018e0607 */
[----:B------:R-:W-:-:S07]  /*8cc0*/  @P1 PRMT R5, R2, 0x7610, R5 ;  /* 0x0000761002051816 */ /* 0x000fce0000000005 */
.L_x_161:
[----:B------:R-:W-:Y:S05]  /*8cd0*/  BSYNC B2 ;  /* 0x0000000000027941 */ /* 0x000fea0003800000 */
.L_x_160:
[----:B------:R-:W-:Y:S04]  /*8ce0*/  BSSY B2, `(.L_x_162) ;  /* 0x000011f000027945 */ /* 0x000fe80003800000 */
[----:B------:R-:W-:Y:S05]  /*8cf0*/  @!P0 BRA `(.L_x_163) ;  /* 0x0000001000748947 */ /* 0x000fea0003800000 */
[----:B------:R-:W-:Y:S01]  /*8d00*/  IADD3 R11, P0, RZ, -R4, RZ ;  /* 0x80000004ff0b7210 */ /* 0x000fe20007f1e0ff */
[----:B------:R-:W-:Y:S01]  /*8d10*/  ULDC.64 UR4, c[0x0][0x498] ;  /* 0x0001260000047ab9 */ /* 0x000fe20000000a00 */
[----:B------:R-:W-:Y:S01]  /*8d20*/  ULDC.64 UR10, c[0x0][0x4b0] ;  /* 0x00012c00000a7ab9 */ /* 0x000fe20000000a00 */
[----:B------:R-:W-:Y:S01]  /*8d30*/  ULDC.64 UR12, c[0x0][0x4a8] ;  /* 0x00012a00000c7ab9 */ /* 0x000fe20000000a00 */
[----:B------:R-:W-:Y:S01]  /*8d40*/  IADD3.X R2, RZ, ~R9, RZ, P0, !PT ;  /* 0x80000009ff027210 */ /* 0x000fe200007fe4ff */
[----:B------:R-:W-:Y:S01]  /*8d50*/  IMAD.WIDE.U32 R6, R11, UR4, R16 ;  /* 0x000000040b067c25 */ /* 0x000fe2000f8e0010 */
[----:B------:R-:W-:Y:S01]  /*8d60*/  IADD3 R13, P3, RZ, -UR4, RZ ;  /* 0x80000004ff0d7c10 */ /* 0x000fe2000ff7e0ff */
[----:B------:R-:W0:Y:S01]  /*8d70*/  LDC.64 R16, c[0x0][0x4a8] ;  /* 0x00012a00ff107b82 */ /* 0x000e220000000a00 */
[----:B------:R-:W-:Y:S01]  /*8d80*/  BSSY B3, `(.L_x_164) ;  /* 0x00000a8000037945 */ /* 0x000fe20003800000 */
        /* <DEDUP_REMOVED lines=11> */
[----:B------:R-:W-:Y:S02]  /*8e40*/  IMAD R9, R9, UR12, RZ ;  /* 0x0000000c09097c24 */ /* 0x000fe4000f8e02ff */
[----:B------:R-:W-:Y:S01]  /*8e50*/  IMAD.MOV.U32 R10, RZ, RZ, R6 ;  /* 0x000000ffff0a7224 */ /* 0x000fe200078e0006 */
[----:B------:R-:W-:Y:S01]  /*8e60*/  IADD3.X R12, ~R7, R0, RZ, P2, !PT ;  /* 0x00000000070c7210 */ /* 0x000fe200017fe5ff */
[----:B------:R-:W-:Y:S01]  /*8e70*/  IMAD.X R6, RZ, RZ, ~UR5, P3 ;  /* 0x80000005ff067e24 */ /* 0x000fe200098e06ff */
[----:B------:R-:W-:Y:S01]  /*8e80*/  ULDC.64 UR4, c[0x0][0x480] ;  /* 0x0001200000047ab9 */ /* 0x000fe20000000a00 */
[----:B------:R-:W-:Y:S01]  /*8e90*/  IMAD R9, R4, UR13, R9 ;  /* 0x0000000d04097c24 */ /* 0x000fe2000f8e0209 */
[----:B------:R-:W-:Y:S01]  /*8ea0*/  ISETP.GT.AND.EX P1, PT, R12, RZ, PT, P1 ;  /* 0x000000ff0c00720c */ /* 0x000fe20003f24310 */
[----:B------:R-:W-:-:S04]  /*8eb0*/  IMAD.WIDE.U32 R10, R4, UR12, R10 ;  /* 0x0000000c040a7c25 */ /* 0x000fc8000f8e000a */
        /* <DEDUP_REMOVED lines=12> */
.L_x_166:
[----:B------:R-:W-:Y:S01]  /*8f80*/  IMAD.MOV.U32 R20, RZ, RZ, R8 ;  /* 0x000000ffff147224 */ /* 0x000fe200078e0008 */
[----:B------:R-:W-:-:S04]  /*8f90*/  IADD3 R24, P1, R8, R16, RZ ;  /* 0x0000001008187210 */ /* 0x000fc80007f3e0ff */
[----:B------:R0:W2:Y:S01]  /*8fa0*/  LDG.E.U8.CONSTANT R8, desc[UR8][R20.64] ;  /* 0x0000000814087981 */ /* 0x0000a2000c1e9100 */
[----:B------:R-:W-:Y:S01]  /*8fb0*/  IMAD.X R25, R21, 0x1, R10, P1 ;  /* 0x0000000115197824 */ /* 0x000fe200008e060a */
[----:B------:R-:W-:-:S04]  /*8fc0*/  IADD3 R30, P1, R24, R16, RZ ;  /* 0x00000010181e7210 */ /* 0x000fc80007f3e0ff */
[----:B------:R1:W3:Y:S01]  /*8fd0*/  LDG.E.U8.CONSTANT R11, desc[UR8][R24.64] ;  /* 0x00000008180b7981 */ /* 0x0002e2000c1e9100 */
[----:B------:R-:W-:Y:S02]  /*8fe0*/  IADD3.X R31, R25, R10, RZ, P1, !PT ;  /* 0x0000000a191f7210 */ /* 0x000fe40000ffe4ff */
[----:B------:R-:W-:-:S03]  /*8ff0*/  IADD3 R32, P1, R30, R16, RZ ;  /* 0x000000101e207210 */ /* 0x000fc60007f3e0ff */
[----:B------:R-:W4:Y:S02]  /*9000*/  LDG.E.U8.CONSTANT R6, desc[UR8][R30.64] ;  /* 0x000000081e067981 */ /* 0x000f24000c1e9100 */
[----:B------:R-:W-:Y:S01]  /*9010*/  IMAD.X R33, R31, 0x1, R10, P1 ;  /* 0x000000011f217824 */ /* 0x000fe200008e060a */
[----:B------:R-:W-:-:S04]  /*9020*/  IADD3 R28, P1, R32, R16, RZ ;  /* 0x00000010201c7210 */ /* 0x000fc80007f3e0ff */
[----:B------:R-:W5:Y:S01]  /*9030*/  LDG.E.U8.CONSTANT R12, desc[UR8][R32.64] ;  /* 0x00000008200c7981 */ /* 0x000f62000c1e9100 */
[----:B------:R-:W-:Y:S01]  /*9040*/  IMAD.X R29, R33, 0x1, R10, P1 ;  /* 0x00000001211d7824 */ /* 0x000fe200008e060a */
[----:B------:R-:W-:-:S04]  /*9050*/  IADD3 R26, P1, R28, R16, RZ ;  /* 0x000000101c1a7210 */ /* 0x000fc80007f3e0ff */
[----:B------:R1:W5:Y:S01]  /*9060*/  LDG.E.U8.CONSTANT R13, desc[UR8][R28.64] ;  /* 0x000000081c0d7981 */ /* 0x000362000c1e9100 */
[----:B------:R-:W-:Y:S01]  /*9070*/  IMAD.X R27, R29, 0x1, R10, P1 ;  /* 0x000000011d1b7824 */ /* 0x000fe200008e060a */
[----:B------:R-:W-:-:S04]  /*9080*/  IADD3 R22, P1, R26, R16, RZ ;  /* 0x000000101a167210 */ /* 0x000fc80007f3e0ff */
[----:B------:R1:W5:Y:S01]  /*9090*/  LDG.E.U8.CONSTANT R14, desc[UR8][R26.64] ;  /* 0x000000081a0e7981 */ /* 0x000362000c1e9100 */
[----:B------:R-:W-:Y:S01]  /*90a0*/  IMAD.X R23, R27, 0x1, R10, P1 ;  /* 0x000000011b177824 */ /* 0x000fe200008e060a */
[----:B0-----:R-:W-:-:S04]  /*90b0*/  IADD3 R20, P1, R22, R16, RZ ;  /* 0x0000001016147210 */ /* 0x001fc80007f3e0ff */
[----:B------:R0:W5:Y:S01]  /*90c0*/  LDG.E.U8.CONSTANT R30, desc[UR8][R22.64] ;  /* 0x00000008161e7981 */ /* 0x000162000c1e9100 */
[----:B------:R-:W-:Y:S02]  /*90d0*/  IADD3.X R21, R23, R10, RZ, P1, !PT ;  /* 0x0000000a17157210 */ /* 0x000fe40000ffe4ff */
[----:B-1----:R-:W-:-:S03]  /*90e0*/  IADD3 R24, P1, R20, R16, RZ ;  /* 0x0000001014187210 */ /* 0x002fc60007f3e0ff */
[----:B------:R1:W5:Y:S02]  /*90f0*/  LDG.E.U8.CONSTANT R31, desc[UR8][R20.64] ;  /* 0x00000008141f7981 */ /* 0x000364000c1e9100 */
        /* <DEDUP_REMOVED lines=9> */
[----:B------:R-:W-:Y:S01]  /*9190*/  IMAD.X R23, R27, 0x1, R10, P1 ;  /* 0x000000011b177824 */ /* 0x000fe200008e060a */
[----:B-1----:R-:W-:-:S04]  /*91a0*/  IADD3 R20, P1, R22, R16, RZ ;  /* 0x0000001016147210 */ /* 0x002fc80007f3e0ff */
[----:B------:R-:W5:Y:S01]  /*91b0*/  LDG.E.U8.CONSTANT R22, desc[UR8][R22.64] ;  /* 0x0000000816167981 */ /* 0x000f62000c1e9100 */
[----:B------:R-:W-:Y:S02]  /*91c0*/  IADD3.X R21, R23, R10, RZ, P1, !PT ;  /* 0x0000000a17157210 */ /* 0x000fe40000ffe4ff */
[----:B------:R-:W-:-:S03]  /*91d0*/  IADD3 R24, P1, R20, R16, RZ ;  /* 0x0000001014187210 */ /* 0x000fc60007f3e0ff */
[----:B------:R1:W5:Y:S02]  /*91e0*/  LDG.E.U8.CONSTANT R20, desc[UR8][R20.64] ;  /* 0x0000000814147981 */ /* 0x000364000c1e9100 */
[----:B------:R-:W-:Y:S01]  /*91f0*/  IMAD.X R25, R21, 0x1, R10, P1 ;  /* 0x0000000115197824 */ /* 0x000fe200008e060a */
[----:B------:R-:W-:-:S04]  /*9200*/  IADD3 R28, P1, R24, R16, RZ ;  /* 0x00000010181c7210 */ /* 0x000fc80007f3e0ff */
[----:B------:R-:W5:Y:S01]  /*9210*/  LDG.E.U8.CONSTANT R24, desc[UR8][R24.64] ;  /* 0x0000000818187981 */ /* 0x000f62000c1e9100 */
[----:B------:R-:W-:Y:S01]  /*9220*/  IMAD.X R29, R25, 0x1, R10, P1 ;  /* 0x00000001191d7824 */ /* 0x000fe200008e060a */
[----:B0-----:R-:W-:-:S04]  /*9230*/  IADD3 R26, P1, R28, R16, RZ ;  /* 0x000000101c1a7210 */ /* 0x001fc80007f3e0ff */
[----:B------:R-:W5:Y:S01]  /*9240*/  LDG.E.U8.CONSTANT R28, desc[UR8][R28.64] ;  /* 0x000000081c1c7981 */ /* 0x000f62000c1e9100 */
[----:B------:R-:W-:-:S05]  /*9250*/  IMAD.X R27, R29, 0x1, R10, P1 ;  /* 0x000000011d1b7824 */ /* 0x000fca00008e060a */
[----:B------:R-:W5:Y:S01]  /*9260*/  LDG.E.U8.CONSTANT R23, desc[UR8][R26.64] ;  /* 0x000000081a177981 */ /* 0x000f62000c1e9100 */
[----:B------:R-:W-:-:S04]  /*9270*/  LOP3.LUT R5, R5, 0xffff, RZ, 0xc0, !PT ;  /* 0x0000ffff05057812 */ /* 0x000fc800078ec0ff */
[----:B-1----:R-:W-:Y:S02]  /*9280*/  PRMT R21, R5, 0x8880, RZ ;  /* 0x0000888005157816 */ /* 0x002fe400000000ff */
[----:B------:R-:W-:-:S05]  /*9290*/  IADD3 R2, P2, R2, 0x10, RZ ;  /* 0x0000001002027810 */ /* 0x000fca0007f5e0ff */
[----:B------:R-:W-:Y:S01]  /*92a0*/  IMAD.X R7, RZ, RZ, R7, P2 ;  /* 0x000000ffff077224 */ /* 0x000fe200010e0607 */
[----:B--2---:R-:W-:-:S05]  /*92b0*/  PRMT R8, R8, 0x8880, RZ ;  /* 0x0000888008087816 */ /* 0x004fca00000000ff */
[----:B------:R-:W-:Y:S01]  /*92c0*/  IMAD.MOV.U32 R5, RZ, RZ, R8 ;  /* 0x000000ffff057224 */ /* 0x000fe200078e0008 */
[----:B------:R-:W-:Y:S02]  /*92d0*/  MOV R8, R21 ;  /* 0x0000001500087202 */ /* 0x000fe40000000f00 */
[----:B---3--:R-:W-:Y:S01]  /*92e0*/  PRMT R11, R11, 0x8880, RZ ;  /* 0x000088800b0b7816 */ /* 0x008fe200000000ff */
[----:B------:R-:W-:-:S05]  /*92f0*/  IMAD.MOV R5, RZ, RZ, -R5 ;  /* 0x000000ffff057224 */ /* 0x000fca00078e0a05 */
[----:B------:R-:W-:Y:S01]  /*9300*/  ISETP.NE.AND P1, PT, R8, R5, PT ;  /* 0x000000050800720c */ /* 0x000fe20003f25270 */
[----:B------:R-:W-:Y:S01]  /*9310*/  IMAD.MOV.U32 R8, RZ, RZ, R11 ;  /* 0x000000ffff087224 */ /* 0x000fe200078e000b */
[----:B----4-:R-:W-:Y:S02]  /*9320*/  PRMT R6, R6, 0x8880, RZ ;  /* 0x0000888006067816 */ /* 0x010fe400000000ff */
[----:B------:R-:W-:Y:S01]  /*9330*/  SEL R5, RZ, 0x1, !P1 ;  /* 0x00000001ff057807 */ /* 0x000fe20004800000 */
[----:B------:R-:W-:Y:S01]  /*9340*/  IMAD.MOV R8, RZ, RZ, -R8 ;  /* 0x000000ffff087224 */ /* 0x000fe200078e0a08 */
[----:B-----5:R-:W-:-:S04]  /*9350*/  PRMT R12, R12, 0x8880, RZ ;  /* 0x000088800c0c7816 */ /* 0x020fc800000000ff */
[----:B------:R-:W-:Y:S01]  /*9360*/  ISETP.NE.AND P1, PT, R5, R8, PT ;  /* 0x000000080500720c */ /* 0x000fe20003f25270 */
[----:B------:R-:W-:Y:S01]  /*9370*/  IMAD.MOV R8, RZ, RZ, -R6 ;  /* 0x000000ffff087224 */ /* 0x000fe200078e0a06 */
[----:B------:R-:W-:Y:S02]  /*9380*/  MOV R6, R12 ;  /* 0x0000000c00067202 */ /* 0x000fe40000000f00 */
[----:B------:R-:W-:Y:S02]  /*9390*/  SEL R5, RZ, 0x1, !P1 ;  /* 0x00000001ff057807 */ /* 0x000fe40004800000 */
[----:B------:R-:W-:Y:S02]  /*93a0*/  PRMT R13, R13, 0x8880, RZ ;  /* 0x000088800d0d7816 */ /* 0x000fe400000000ff */
        /* <DEDUP_REMOVED lines=65> */
[----:B------:R-:W-:Y:S02]  /*97c0*/  ISETP.NE.AND P2, PT, R5, R6, PT ;  /* 0x000000060500720c */ /* 0x000fe40003f45270 */
[----:B------:R-:W-:Y:S02]  /*97d0*/  IADD3.X R21, R27, R10, RZ, P3, !PT ;  /* 0x0000000a1b157210 */ /* 0x000fe40001ffe4ff */
[----:B------:R-:W-:-:S03]  /*97e0*/  SEL R5, RZ, 0x1, !P2 ;  /* 0x00000001ff057807 */ /* 0x000fc60005000000 */
[----:B------:R-:W-:Y:S06]  /*97f0*/  @!P1 BRA `(.L_x_166) ;  /* 0xfffffff400e09947 */ /* 0x000fec000383ffff */
.L_x_165:
[----:B------:R-:W-:Y:S05]  /*9800*/  BSYNC B3 ;  /* 0x0000000000037941 */ /* 0x000fea0003800000 */
.L_x_164:
[----:B------:R-:W-:Y:S01]  /*9810*/  IADD3 R4, P2, -R2, R3, RZ ;  /* 0x0000000302047210 */ /* 0x000fe20007f5e1ff */
[----:B------:R-:W-:Y:S03]  /*9820*/  BSSY B3, `(.L_x_167) ;  /* 0x0000047000037945 */ /* 0x000fe60003800000 */
[----:B------:R-:W-:Y:S01]  /*9830*/  ISETP.GT.U32.AND P1, PT, R4, 0x4, PT ;  /* 0x000000040400780c */ /* 0x000fe20003f24070 */
[----:B------:R-:W-:-:S05]  /*9840*/  IMAD.X R4, R0, 0x1, ~R7, P2 ;  /* 0x0000000100047824 */ /* 0x000fca00010e0e07 */
[----:B------:R-:W-:-:S13]  /*9850*/  ISETP.GT.AND.EX P1, PT, R4, RZ, PT, P1 ;  /* 0x000000ff0400720c */ /* 0x000fda0003f24310 */
[----:B------:R-:W-:Y:S05]  /*9860*/  @!P1 BRA `(.L_x_168) ;  /* 0x0000000400089947 */ /* 0x000fea0003800000 */
[----:B------:R-:W-:Y:S01]  /*9870*/  IMAD.MOV.U32 R9, RZ, RZ, R21 ;  /* 0x000000ffff097224 */ /* 0x000fe200078e0015 */
[----:B------:R-:W-:-:S04]  /*9880*/  IADD3 R22, P0, R8, R16, RZ ;  /* 0x0000001008167210 */ /* 0x000fc80007f1e0ff */
[----:B------:R0:W2:Y:S01]  /*9890*/  LDG.E.U8.CONSTANT R32, desc[UR8][R8.64] ;  /* 0x0000000808207981 */ /* 0x0000a2000c1e9100 */
[----:B------:R-:W-:Y:S01]  /*98a0*/  IMAD.X R23, R21, 0x1, R10, P0 ;  /* 0x0000000115177824 */ /* 0x000fe200000e060a */
[----:B------:R-:W-:-:S04]  /*98b0*/  IADD3 R24, P0, R22, R16, RZ ;  /* 0x0000001016187210 */ /* 0x000fc80007f1e0ff */
[----:B------:R-:W-:Y:S02]  /*98c0*/  IADD3.X R25, R23, R10, RZ, P0, !PT ;  /* 0x0000000a17197210 */ /* 0x000fe400007fe4ff */
[----:B------:R1:W3:Y:S01]  /*98d0*/  LDG.E.U8.CONSTANT R23, desc[UR8][R22.64] ;  /* 0x0000000816177981 */ /* 0x0002e2000c1e9100 */
[----:B------:R-:W-:-:S03]  /*98e0*/  IADD3 R26, P0, R24, R16, RZ ;  /* 0x00000010181a7210 */ /* 0x000fc60007f1e0ff */
[----:B------:R-:W4:Y:S02]  /*98f0*/  LDG.E.U8.CONSTANT R21, desc[UR8][R24.64] ;  /* 0x0000000818157981 */ /* 0x000f24000c1e9100 */
[----:B------:R-:W-:Y:S01]  /*9900*/  IMAD.X R27, R25, 0x1, R10, P0 ;  /* 0x00000001191b7824 */ /* 0x000fe200000e060a */
[----:B------:R-:W-:-:S04]  /*9910*/  IADD3 R28, P0, R26, R16, RZ ;  /* 0x000000101a1c7210 */ /* 0x000fc80007f1e0ff */
[----:B------:R-:W5:Y:S01]  /*9920*/  LDG.E.U8.CONSTANT R20, desc[UR8][R26.64] ;  /* 0x000000081a147981 */ /* 0x000f62000c1e9100 */
[----:B------:R-:W-:Y:S01]  /*9930*/  IMAD.X R29, R27, 0x1, R10, P0 ;  /* 0x000000011b1d7824 */ /* 0x000fe200000e060a */
[----:B------:R-:W-:-:S04]  /*9940*/  IADD3 R30, P0, R28, R16, RZ ;  /* 0x000000101c1e7210 */ /* 0x000fc80007f1e0ff */
[----:B------:R-:W5:Y:S01]  /*9950*/  LDG.E.U8.CONSTANT R14, desc[UR8][R28.64] ;  /* 0x000000081c0e7981 */ /* 0x000f62000c1e9100 */
[----:B------:R-:W-:Y:S01]  /*9960*/  IMAD.X R31, R29, 0x1, R10, P0 ;  /* 0x000000011d1f7824 */ /* 0x000fe200000e060a */
[----:B------:R-:W-:-:S04]  /*9970*/  IADD3 R12, P0, R30, R16, RZ ;  /* 0x000000101e0c7210 */ /* 0x000fc80007f1e0ff */
[----:B------:R-:W5:Y:S01]  /*9980*/  LDG.E.U8.CONSTANT R11, desc[UR8][R30.64] ;  /* 0x000000081e0b7981 */ /* 0x000f62000c1e9100 */
[----:B------:R-:W-:Y:S02]  /*9990*/  IADD3.X R13, R31, R10, RZ, P0, !PT ;  /* 0x0000000a1f0d7210 */ /* 0x000fe400007fe4ff */
[----:B0-----:R-:W-:-:S03]  /*99a0*/  IADD3 R8, P0, R12, R16, RZ ;  /* 0x000000100c087210 */ /* 0x001fc60007f1e0ff */
[----:B------:R-:W5:Y:S02]  /*99b0*/  LDG.E.U8.CONSTANT R6, desc[UR8][R12.64] ;  /* 0x000000080c067981 */ /* 0x000f64000c1e9100 */
        /* <DEDUP_REMOVED lines=9> */
[----:B---3--:R-:W-:-:S03]  /*9a50*/  PRMT R12, R23, 0x8880, RZ ;  /* 0x00008880170c7816 */ /* 0x008fc600000000ff */
[----:B------:R-:W-:Y:S01]  /*9a60*/  IMAD.MOV R5, RZ, RZ, -R5 ;  /* 0x000000ffff057224 */ /* 0x000fe200078e0a05 */
[----:B----4-:R-:W-:-:S04]  /*9a70*/  PRMT R21, R21, 0x8880, RZ ;  /* 0x0000888015157816 */ /* 0x010fc800000000ff */
[----:B------:R-:W-:Y:S02]  /*9a80*/  ISETP.NE.AND P0, PT, R22, R5, PT ;  /* 0x000000051600720c */ /* 0x000fe40003f05270 */
[----:B------:R-:W-:Y:S01]  /*9a90*/  IADD3 R22, -R12, RZ, RZ ;  /* 0x000000ff0c167210 */ /* 0x000fe20007ffe1ff */
        /* <DEDUP_REMOVED lines=19> */
[----:B------:R-:W-:Y:S01]  /*9bd0*/  IMAD.MOV R12, RZ, RZ, -R11 ;  /* 0x000000ffff0c7224 */ /* 0x000fe200078e0a0b */
[----:B------:R-:W-:Y:S02]  /*9be0*/  IADD3 R11, -R6, RZ, RZ ;  /* 0x000000ff060b7210 */ /* 0x000fe40007ffe1ff */
[----:B------:R-:W-:-:S04]  /*9bf0*/  SEL R5, RZ, 0x1, !P0 ;  /* 0x00000001ff057807 */ /* 0x000fc80004000000 */
[----:B------:R-:W-:Y:S02]  /*9c00*/  ISETP.NE.AND P0, PT, R5, R12, PT ;  /* 0x0000000c0500720c */ /* 0x000fe40003f05270 */
[----:B------:R-:W-:Y:S02]  /*9c10*/  PRMT R5, R4, 0x8880, RZ ;  /* 0x0000888004057816 */ /* 0x000fe400000000ff */
[----:B------:R-:W-:-:S03]  /*9c20*/  SEL R4, RZ, 0x1, !P0 ;  /* 0x00000001ff047807 */ /* 0x000fc60004000000 */
[----:B------:R-:W-:Y:S01]  /*9c30*/  IMAD.MOV R5, RZ, RZ, -R5 ;  /* 0x000000ffff057224 */ /* 0x000fe200078e0a05 */
[----:B------:R-:W-:-:S04]  /*9c40*/  ISETP.NE.AND P0, PT, R4, R11, PT ;  /* 0x0000000b0400720c */ /* 0x000fc80003f05270 */
[----:B------:R-:W-:Y:S02]  /*9c50*/  SEL R4, RZ, 0x1, !P0 ;  /* 0x00000001ff047807 */ /* 0x000fe40004000000 */
[----:B------:R-:W-:Y:S02]  /*9c60*/  PLOP3.LUT P0, PT, PT, PT, PT, 0x8, 0x0 ;  /* 0x000000000000781c */ /* 0x000fe40003f0e170 */
[----:B------:R-:W-:-:S04]  /*9c70*/  ISETP.NE.AND P1, PT, R4, R5, PT ;  /* 0x000000050400720c */ /* 0x000fc80003f25270 */
[----:B------:R-:W-:-:S09]  /*9c80*/  SEL R5, RZ, 0x1, !P1 ;  /* 0x00000001ff057807 */ /* 0x000fd20004800000 */
.L_x_168:
[----:B------:R-:W-:Y:S05]  /*9c90*/  BSYNC B3 ;  /* 0x0000000000037941 */ /* 0x000fea0003800000 */
.L_x_167:
[----:B------:R-:W-:-:S04]  /*9ca0*/  ISETP.LT.U32.AND P1, PT, R2, R3, PT ;  /* 0x000000030200720c */ /* 0x000fc80003f21070 */
[----:B------:R-:W-:-:S13]  /*9cb0*/  ISETP.LT.OR.EX P0, PT, R7, R0, P0, P1 ;  /* 0x000000000700720c */ /* 0x000fda0000701710 */
[----:B------:R-:W-:Y:S05]  /*9cc0*/  @!P0 BRA `(.L_x_163) ;  /* 0x0000000000808947 */ /* 0x000fea0003800000 */
[----:B------:R-:W-:Y:S01]  /*9cd0*/  MOV R2, R8 ;  /* 0x0000000800027202 */ /* 0x000fe20000000f00 */
[----:B------:R-:W-:Y:S01]  /*9ce0*/  IMAD.MOV.U32 R3, RZ, RZ, R21 ;  /* 0x000000ffff037224 */ /* 0x000fe200078e0015 */
[----:B------:R-:W-:-:S04]  /*9cf0*/  IADD3 R6, P0, R8, R16, RZ ;  /* 0x0000001008067210 */ /* 0x000fc80007f1e0ff */
[----:B------:R0:W2:Y:S01]  /*9d00*/  LDG.E.U8.CONSTANT R0, desc[UR8][R2.64] ;  /* 0x0000000802007981 */ /* 0x0000a2000c1e9100 */
[----:B------:R-:W-:Y:S01]  /*9d10*/  IMAD.X R7, R21, 0x1, R10, P0 ;  /* 0x0000000115077824 */ /* 0x000fe200000e060a */
[----:B------:R-:W-:-:S04]  /*9d20*/  IADD3 R8, P0, R6, R16, RZ ;  /* 0x0000001006087210 */ /* 0x000fc80007f1e0ff */
[----:B------:R-:W3:Y:S01]  /*9d30*/  LDG.E.U8.CONSTANT R6, desc[UR8][R6.64] ;  /* 0x0000000806067981 */ /* 0x000ee2000c1e9100 */
[----:B------:R-:W-:Y:S01]  /*9d40*/  IMAD.X R9, R7, 0x1, R10, P0 ;  /* 0x0000000107097824 */ /* 0x000fe200000e060a */
[----:B------:R-:W-:-:S04]  /*9d50*/  IADD3 R16, P0, R8, R16, RZ ;  /* 0x0000001008107210 */ /* 0x000fc80007f1e0ff */
[----:B------:R-:W4:Y:S01]  /*9d60*/  LDG.E.U8.CONSTANT R4, desc[UR8][R8.64] ;  /* 0x0000000808047981 */ /* 0x000f22000c1e9100 */
[----:B------:R-:W-:-:S05]  /*9d70*/  IADD3.X R17, R9, R10, RZ, P0, !PT ;  /* 0x0000000a09117210 */ /* 0x000fca00007fe4ff */
        /* <DEDUP_REMOVED lines=9> */
[----:B------:R-:W-:-:S03]  /*9e10*/  SEL R0, RZ, 0x1, !P0 ;  /* 0x00000001ff007807 */ /* 0x000fc60004000000 */
[----:B------:R-:W-:Y:S01]  /*9e20*/  IMAD.MOV.U32 R2, RZ, RZ, R4 ;  /* 0x000000ffff027224 */ /* 0x000fe200078e0004 */
[----:B------:R-:W-:Y:S02]  /*9e30*/  ISETP.NE.AND P0, PT, R0, R3, PT ;  /* 0x000000030000720c */ /* 0x000fe40003f05270 */
[----:B-----5:R-:W-:Y:S02]  /*9e40*/  PRMT R16, R16, 0x8880, RZ ;  /* 0x0000888010107816 */ /* 0x020fe400000000ff */
[----:B------:R-:W-:Y:S02]  /*9e50*/  IADD3 R3, -R2, RZ, RZ ;  /* 0x000000ff02037210 */ /* 0x000fe40007ffe1ff */
[----:B------:R-:W-:Y:S01]  /*9e60*/  SEL R0, RZ, 0x1, !P0 ;  /* 0x00000001ff007807 */ /* 0x000fe20004000000 */
[----:B------:R-:W-:-:S03]  /*9e70*/  IMAD.MOV.U32 R2, RZ, RZ, R16 ;  /* 0x000000ffff027224 */ /* 0x000fc600078e0010 */
[----:B------:R-:W-:Y:S01]  /*9e80*/  ISETP.NE.AND P0, PT, R0, R3, PT ;  /* 0x000000030000720c */ /* 0x000fe20003f05270 */
[----:B------:R-:W-:-:S03]  /*9e90*/  IMAD.MOV R3, RZ, RZ, -R2 ;  /* 0x000000ffff037224 */ /* 0x000fc600078e0a02 */
[----:B------:R-:W-:-:S04]  /*9ea0*/  SEL R0, RZ, 0x1, !P0 ;  /* 0x00000001ff007807 */ /* 0x000fc80004000000 */
[----:B------:R-:W-:-:S04]  /*9eb0*/  ISETP.NE.AND P0, PT, R0, R3, PT ;  /* 0x000000030000720c */ /* 0x000fc80003f05270 */
[----:B------:R-:W-:-:S09]  /*9ec0*/  SEL R5, RZ, 0x1, !P0 ;  /* 0x00000001ff057807 */ /* 0x000fd20004000000 */
.L_x_163:
[----:B------:R-:W-:Y:S05]  /*9ed0*/  BSYNC B2 ;  /* 0x0000000000027941 */ /* 0x000fea0003800000 */
.L_x_162:
[----:B------:R0:W-:Y:S02]  /*9ee0*/  STG.E.U8 desc[UR8][R18.64], R5 ;  /* 0x0000000512007986 */ /* 0x0001e4000c101108 */
.L_x_159:
[----:B------:R-:W-:Y:S05]  /*9ef0*/  BSYNC B1 ;  /* 0x0000000000017941 */ /* 0x000fea0003800000 */
.L_x_158:
[----:B------:R-:W-:-:S07]  /*9f00*/  VIADD R15, R15, 0x80 ;  /* 0x000000800f0f7836 */ /* 0x000fce0000000000 */
.L_x_150:
[----:B------:R-:W-:Y:S05]  /*9f10*/  BSYNC B0 ;  /* 0x0000000000007941 */ /* 0x000fea0003800000 */
.L_x_149:
        /* <DEDUP_REMOVED lines=357> */
.L_x_171:
        /* <DEDUP_REMOVED lines=21> */
[----:B------:R-:W-:Y:S01]  /*b6c0*/  MOV R4, R2 ;  /* 0x0000000200047202 */ /* 0x000fe20000000f00 */
[----:B------:R-:W-:Y:S01]  /*b6d0*/  IMAD.MOV.U32 R5, RZ, RZ, R3 ;  /* 0x000000ffff057224 */ /* 0x000fe200078e0003 */
[----:B------:R-:W-:Y:S06]  /*b6e0*/  BRA `(.L_x_173) ;  /* 0x0000000000507947 */ /* 0x000fec0003800000 */
.L_x_174:
[----:B------:R-:W-:Y:S02]  /*b6f0*/  ULDC UR4, c[0x0][0x498] ;  /* 0x0001260000047ab9 */ /* 0x000fe40000000800 */
[----:B------:R-:W0:Y:S01]  /*b700*/  I2F.U32.RP R5, UR4 ;  /* 0x0000000400057d06 */ /* 0x000e220008209000 */
[----:B------:R-:W-:-:S07]  /*b710*/  ISETP.NE.U32.AND P2, PT, RZ, UR4, PT ;  /* 0x00000004ff007c0c */ /* 0x000fce000bf45070 */
[----:B0-----:R-:W0:Y:S02]  /*b720*/  MUFU.RCP R5, R5 ;  /* 0x0000000500057308 */ /* 0x001e240000001000 */
[----:B0-----:R-:W-:Y:S02]  /*b730*/  VIADD R2, R5, 0xffffffe ;  /* 0x0ffffffe05027836 */ /* 0x001fe40000000000 */
[----:B------:R-:W-:-:S04]  /*b740*/  IMAD.MOV.U32 R5, RZ, RZ, RZ ;  /* 0x000000ffff057224 */ /* 0x000fc800078e00ff */
        /* <DEDUP_REMOVED lines=12> */
[----:B------:R-:W-:Y:S02]  /*b810*/  @P1 IADD3 R4, R4, 0x1, RZ ;  /* 0x0000000104041810 */ /* 0x000fe40007ffe0ff */
[----:B------:R-:W-:-:S07]  /*b820*/  @!P2 LOP3.LUT R4, RZ, UR4, RZ, 0x33, !PT ;  /* 0x00000004ff04ac12 */ /* 0x000fce000f8e33ff */
.L_x_173:
[----:B------:R-:W-:Y:S05]  /*b830*/  BSYNC B1 ;  /* 0x0000000000017941 */ /* 0x000fea0003800000 */
.L_x_172:
        /* <DEDUP_REMOVED lines=26> */
.L_x_176:
[----:B------:R-:W0:Y:S01]  /*b9e0*/  I2F.U32.RP R0, R2 ;  /* 0x0000000200007306 */ /* 0x000e220000209000 */
[----:B------:R-:W-:Y:S01]  /*b9f0*/  IMAD.MOV.U32 R4, RZ, RZ, RZ ;  /* 0x000000ffff047224 */ /* 0x000fe200078e00ff */
        /* <DEDUP_REMOVED lines=8> */
[----:B------:R-:W-:-:S04]  /*ba80*/  IMAD.HI.U32 R4, R3, R16, RZ ;  /* 0x0000001003047227 */ /* 0x000fc800078e00ff */
[----:B------:R-:W-:-:S04]  /*ba90*/  IMAD.MOV R3, RZ, RZ, -R4 ;  /* 0x000000ffff037224 */ /* 0x000fc800078e0a04 */
[----:B------:R-:W-:-:S05]  /*baa0*/  IMAD R3, R2, R3, R16 ;  /* 0x0000000302037224 */ /* 0x000fca00078e0210 */
[----:B------:R-:W-:-:S13]  /*bab0*/  ISETP.GE.U32.AND P0, PT, R3, R2, PT ;  /* 0x000000020300720c */ /* 0x000fda0003f06070 */
[----:B------:R-:W-:Y:S01]  /*bac0*/  @P0 IADD3 R3, R3, -R2, RZ ;  /* 0x8000000203030210 */ /* 0x000fe20007ffe0ff */
[----:B------:R-:W-:-:S03]  /*bad0*/  @P0 VIADD R4, R4, 0x1 ;  /* 0x0000000104040836 */ /* 0x000fc60000000000 */
[----:B------:R-:W-:-:S13]  /*bae0*/  ISETP.GE.U32.AND P1, PT, R3, R2, PT ;  /* 0x000000020300720c */ /* 0x000fda0003f26070 */
[----:B------:R-:W-:Y:S01]  /*baf0*/  @P1 VIADD R4, R4, 0x1 ;  /* 0x0000000104041836 */ /* 0x000fe20000000000 */
[----:B------:R-:W-:-:S07]  /*bb00*/  @!P2 LOP3.LUT R4, RZ, R2, RZ, 0x33, !PT ;  /* 0x00000002ff04a212 */ /* 0x000fce00078e33ff */
.L_x_177:
[----:B------:R-:W-:Y:S05]  /*bb10*/  BSYNC B1 ;  /* 0x0000000000017941 */ /* 0x000fea0003800000 */
.L_x_175:
        /* <DEDUP_REMOVED lines=33> */
[----:B------:R-:W2:Y:S01]  /*bd30*/  LDC.64 R20, c[0x0][0x4b0] ;  /* 0x00012c00ff147b82 */ /* 0x000ea20000000a00 */
[----:B0-----:R-:W-:Y:S01]  /*bd40*/  IMAD R4, R9, R12, RZ ;  /* 0x0000000c09047224 */ /* 0x001fe200078e02ff */
[----:B------:R-:W-:-:S06]  /*bd50*/  HFMA2.MMA R9, -RZ, RZ, 0, 0 ;  /* 0x00000000ff097435 */ /* 0x000fcc00000001ff */
[----:B------:R-:W0:Y:S01]  /*bd60*/  LDC.64 R22, c[0x0][0x480] ;  /* 0x00012000ff167b82 */ /* 0x000e220000000a00 */
        /* <DEDUP_REMOVED lines=11> */
[----:B0-----:R-:W-:-:S04]  /*be20*/  IADD3 R28, P1, R28, R22, RZ ;  /* 0x000000161c1c7210 */ /* 0x001fc80007f3e0ff */
        /* <DEDUP_REMOVED lines=45> */
[----:B------:R-:W-:Y:S02]  /*c100*/  ISETP.NE.AND P2, PT, R2, R11, PT ;  /* 0x0000000b0200720c */ /* 0x000fe40003f45270 */
[----:B------:R-:W-:Y:S02]  /*c110*/  @P1 MOV R9, R10 ;  /* 0x0000000a00091202 */ /* 0x000fe40000000f00 */
        /* <DEDUP_REMOVED lines=9> */
.L_x_181:
[----:B------:R-:W-:Y:S05]  /*c1b0*/  BSYNC B2 ;  /* 0x0000000000027941 */ /* 0x000fea0003800000 */
.L_x_180:
        /* <DEDUP_REMOVED lines=24> */
[----:B------:R-:W-:Y:S01]  /*c340*/  IADD3.X R6, RZ, ~UR5, RZ, P3, !PT ;  /* 0x80000005ff067c10 */ /* 0x000fe20009ffe4ff */
[----:B------:R-:W-:Y:S01]  /*c350*/  IMAD.X R12, R0, 0x1, ~R7, P2 ;  /* 0x00000001000c7824 */ /* 0x000fe200010e0e07 */
[----:B------:R-:W-:Y:S01]  /*c360*/  ULDC.64 UR4, c[0x0][0x480] ;  /* 0x0001200000047ab9 */ /* 0x000fe20000000a00 */
        /* <DEDUP_REMOVED lines=15> */
.L_x_186:
        /* <DEDUP_REMOVED lines=12> */
[----:B------:R-:W-:Y:S02]  /*c520*/  IADD3.X R29, R33, R10, RZ, P1, !PT ;  /* 0x0000000a211d7210 */ /* 0x000fe40000ffe4ff */
[----:B------:R-:W-:-:S03]  /*c530*/  IADD3 R26, P1, R28, R16, RZ ;  /* 0x000000101c1a7210 */ /* 0x000fc60007f3e0ff */
[----:B------:R1:W5:Y:S02]  /*c540*/  LDG.E.U8.CONSTANT R13, desc[UR8][R28.64] ;  /* 0x000000081c0d7981 */ /* 0x000364000c1e9100 */
        /* <DEDUP_REMOVED lines=8> */
[----:B------:R1:W5:Y:S01]  /*c5d0*/  LDG.E.U8.CONSTANT R31, desc[UR8][R20.64] ;  /* 0x00000008141f7981 */ /* 0x000362000c1e9100 */
        /* <DEDUP_REMOVED lines=27> */
[----:B--2---:R-:W-:-:S04]  /*c790*/  PRMT R8, R8, 0x8880, RZ ;  /* 0x0000888008087816 */ /* 0x004fc800000000ff */
[----:B------:R-:W-:Y:S01]  /*c7a0*/  MOV R5, R8 ;  /* 0x0000000800057202 */ /* 0x000fe20000000f00 */
[----:B------:R-:W-:Y:S01]  /*c7b0*/  IMAD.MOV.U32 R8, RZ, RZ, R21 ;  /* 0x000000ffff087224 */ /* 0x000fe200078e0015 */
[----:B---3--:R-:W-:-:S03]  /*c7c0*/  PRMT R11, R11, 0x8880, RZ ;  /* 0x000088800b0b7816 */ /* 0x008fc600000000ff */
        /* <DEDUP_REMOVED lines=65> */
[----:B------:R-:W-:-:S04]  /*cbe0*/  SEL R5, RZ, 0x1, !P1 ;  /* 0x00000001ff057807 */ /* 0x000fc80004800000 */
[----:B------:R-:W-:Y:S01]  /*cbf0*/  ISETP.NE.AND P1, PT, R5, R8, PT ;  /* 0x000000080500720c */ /* 0x000fe20003f25270 */
[----:B------:R-:W-:-:S03]  /*cc00*/  IMAD.MOV R8, RZ, RZ, -R6 ;  /* 0x000000ffff087224 */ /* 0x000fc600078e0a06 */
[----:B------:R-:W-:-:S04]  /*cc10*/  SEL R5, RZ, 0x1, !P1 ;  /* 0x00000001ff057807 */ /* 0x000fc80004800000 */
[----:B------:R-:W-:Y:S02]  /*cc20*/  ISETP.NE.AND P1, PT, R5, R8, PT ;  /* 0x000000080500720c */ /* 0x000fe40003f25270 */
[----:B------:R-:W-:Y:S02]  /*cc30*/  PRMT R23, R23, 0x8880, RZ ;  /* 0x0000888017177816 */ /* 0x000fe400000000ff */
[----:B------:R-:W-:Y:S02]  /*cc40*/  SEL R5, RZ, 0x1, !P1 ;  /* 0x00000001ff057807 */ /* 0x000fe40004800000 */
[----:B------:R-:W-:Y:S01]  /*cc50*/  ISETP.GE.U32.AND P1, PT, R2, R9, PT ;  /* 0x000000090200720c */ /* 0x000fe20003f26070 */
[----:B------:R-:W-:-:S03]  /*cc60*/  IMAD.MOV.U32 R6, RZ, RZ, R23 ;  /* 0x000000ffff067224 */ /* 0x000fc600078e0017 */
[----:B------:R-:W-:Y:S02]  /*cc70*/  ISETP.GE.AND.EX P1, PT, R7, R4, PT, P1 ;  /* 0x000000040700720c */ /* 0x000fe40003f26310 */
[----:B------:R-:W-:Y:S02]  /*cc80*/  IADD3 R6, -R6, RZ, RZ ;  /* 0x000000ff06067210 */ /* 0x000fe40007ffe1ff */
[----:B------:R-:W-:Y:S02]  /*cc90*/  IADD3 R8, P3, R26, R16, RZ ;  /* 0x000000101a087210 */ /* 0x000fe40007f7e0ff */
[----:B------:R-:W-:-:S03]  /*cca0*/  ISETP.NE.AND P2, PT, R5, R6, PT ;  /* 0x000000060500720c */ /* 0x000fc60003f45270 */
[----:B------:R-:W-:Y:S01]  /*ccb0*/  IMAD.X R21, R27, 0x1, R10, P3 ;  /* 0x000000011b157824 */ /* 0x000fe200018e060a */
[----:B------:R-:W-:-:S03]  /*ccc0*/  SEL R5, RZ, 0x1, !P2 ;  /* 0x00000001ff057807 */ /* 0x000fc60005000000 */
[----:B------:R-:W-:Y:S06]  /*ccd0*/  @!P1 BRA `(.L_x_186) ;  /* 0xfffffff400e09947 */ /* 0x000fec000383ffff */
.L_x_185:
[----:B------:R-:W-:Y:S05]  /*cce0*/  BSYNC B3 ;  /* 0x0000000000037941 */ /* 0x000fea0003800000 */
.L_x_184:
        /* <DEDUP_REMOVED lines=9> */
[----:B------:R-:W-:Y:S02]  /*cd80*/  IADD3.X R23, R21, R10, RZ, P0, !PT ;  /* 0x0000000a15177210 */ /* 0x000fe400007fe4ff */
        /* <DEDUP_REMOVED lines=25> */
[----:B------:R-:W-:-:S05]  /*cf20*/  IMAD.MOV.U32 R5, RZ, RZ, R32 ;  /* 0x000000ffff057224 */ /* 0x000fca00078e0020 */
[----:B------:R-:W-:Y:S02]  /*cf30*/  IADD3 R5, -R5, RZ, RZ ;  /* 0x000000ff05057210 */ /* 0x000fe40007ffe1ff */
[----:B---3--:R-:W-:Y:S02]  /*cf40*/  PRMT R12, R23, 0x8880, RZ ;  /* 0x00008880170c7816 */ /* 0x008fe400000000ff */
[----:B------:R-:W-:Y:S02]  /*cf50*/  ISETP.NE.AND P0, PT, R22, R5, PT ;  /* 0x000000051600720c */ /* 0x000fe40003f05270 */
[----:B----4-:R-:W-:Y:S01]  /*cf60*/  PRMT R21, R21, 0x8880, RZ ;  /* 0x0000888015157816 */ /* 0x010fe200000000ff */
[----:B------:R-:W-:Y:S01]  /*cf70*/  IMAD.MOV R22, RZ, RZ, -R12 ;  /* 0x000000ffff167224 */ /* 0x000fe200078e0a0c */
[----:B------:R-:W-:-:S03]  /*cf80*/  SEL R5, RZ, 0x1, !P0 ;  /* 0x00000001ff057807 */ /* 0x000fc60004000000 */
[----:B------:R-:W-:Y:S01]  /*cf90*/  IMAD.MOV.U32 R12, RZ, RZ, R21 ;  /* 0x000000ffff0c7224 */ /* 0x000fe200078e0015 */
[----:B------:R-:W-:Y:S02]  /*cfa0*/  ISETP.NE.AND P0, PT, R5, R22, PT ;  /* 0x000000160500720c */ /* 0x000fe40003f05270 */
[----:B-----5:R-:W-:Y:S01]  /*cfb0*/  PRMT R13, R20, 0x8880, RZ ;  /* 0x00008880140d7816 */ /* 0x020fe200000000ff */
[----:B------:R-:W-:Y:S01]  /*cfc0*/  IMAD.MOV R20, RZ, RZ, -R12 ;  /* 0x000000ffff147224 */ /* 0x000fe200078e0a0c */
[----:B------:R-:W-:Y:S02]  /*cfd0*/  SEL R5, RZ, 0x1, !P0 ;  /* 0x00000001ff057807 */ /* 0x000fe40004000000 */
[----:B------:R-:W-:Y:S02]  /*cfe0*/  MOV R12, R13 ;  /* 0x0000000d000c7202 */ /* 0x000fe40000000f00 */
[----:B------:R-:W-:Y:S02]  /*cff0*/  ISETP.NE.AND P0, PT, R5, R20, PT ;  /* 0x000000140500720c */ /* 0x000fe40003f05270 */
[----:B------:R-:W-:Y:S01]  /*d000*/  PRMT R13, R14, 0x8880, RZ ;  /* 0x000088800e0d7816 */ /* 0x000fe200000000ff */
[----:B------:R-:W-:Y:S01]  /*d010*/  IMAD.MOV R14, RZ, RZ, -R12 ;  /* 0x000000ffff0e7224 */ /* 0x000fe200078e0a0c */
[----:B------:R-:W-:-:S02]  /*d020*/  SEL R5, RZ, 0x1, !P0 ;  /* 0x00000001ff057807 */ /* 0x000fc40004000000 */
[----:B------:R-:W-:Y:S01]  /*d030*/  PRMT R11, R11, 0x8880, RZ ;  /* 0x000088800b0b7816 */ /* 0x000fe200000000ff */
[----:B------:R-:W-:Y:S01]  /*d040*/  IMAD.MOV.U32 R12, RZ, RZ, R13 ;  /* 0x000000ffff0c7224 */ /* 0x000fe200078e000d */
[----:B------:R-:W-:Y:S02]  /*d050*/  ISETP.NE.AND P0, PT, R5, R14, PT ;  /* 0x0000000e0500720c */ /* 0x000fe40003f05270 */
[----:B------:R-:W-:Y:S01]  /*d060*/  PRMT R6, R6, 0x8880, RZ ;  /* 0x0000888006067816 */ /* 0x000fe200000000ff */
[----:B------:R-:W-:Y:S01]  /*d070*/  IMAD.MOV R12, RZ, RZ, -R12 ;  /* 0x000000ffff0c7224 */ /* 0x000fe200078e0a0c */
[----:B------:R-:W-:Y:S02]  /*d080*/  SEL R5, RZ, 0x1, !P0 ;  /* 0x00000001ff057807 */ /* 0x000fe40004000000 */
[----:B------:R-:W-:Y:S02]  /*d090*/  IADD3.X R21, R9, R10, RZ, P2, !PT ;  /* 0x0000000a09157210 */ /* 0x000fe400017fe4ff */
[----:B------:R-:W-:-:S02]  /*d0a0*/  ISETP.NE.AND P0, PT, R5, R12, PT ;  /* 0x0000000c0500720c */ /* 0x000fc40003f05270 */
[----:B------:R-:W-:Y:S01]  /*d0b0*/  IADD3 R12, -R11, RZ, RZ ;  /* 0x000000ff0b0c7210 */ /* 0x000fe20007ffe1ff */
[----:B------:R-:W-:Y:S01]  /*d0c0*/  IMAD.MOV R11, RZ, RZ, -R6 ;  /* 0x000000ffff0b7224 */ /* 0x000fe200078e0a06 */
        /* <DEDUP_REMOVED lines=10> */
.L_x_188:
[----:B------:R-:W-:Y:S05]  /*d170*/  BSYNC B3 ;  /* 0x0000000000037941 */ /* 0x000fea0003800000 */
.L_x_187:
[----:B------:R-:W-:-:S04]  /*d180*/  ISETP.LT.U32.AND P1, PT, R2, R3, PT ;  /* 0x000000030200720c */ /* 0x000fc80003f21070 */
[----:B------:R-:W-:-:S13]  /*d190*/  ISETP.LT.OR.EX P0, PT, R7, R0, P0, P1 ;  /* 0x000000000700720c */ /* 0x000fda0000701710 */
[----:B------:R-:W-:Y:S05]  /*d1a0*/  @!P0 BRA `(.L_x_183) ;  /* 0x0000000000808947 */ /* 0x000fea0003800000 */
[----:B------:R-:W-:Y:S01]  /*d1b0*/  IMAD.MOV.U32 R2, RZ, RZ, R8 ;  /* 0x000000ffff027224 */ /* 0x000fe200078e0008 */
[----:B------:R-:W-:Y:S01]  /*d1c0*/  IADD3 R6, P0, R8, R16, RZ ;  /* 0x0000001008067210 */ /* 0x000fe20007f1e0ff */
[----:B------:R-:W-:-:S05]  /*d1d0*/  IMAD.MOV.U32 R3, RZ, RZ, R21 ;  /* 0x000000ffff037224 */ /* 0x000fca00078e0015 */
[----:B------:R0:W2:Y:S01]  /*d1e0*/  LDG.E.U8.CONSTANT R0, desc[UR8][R2.64] ;  /* 0x0000000802007981 */ /* 0x0000a2000c1e9100 */
[----:B------:R-:W-:Y:S01]  /*d1f0*/  IMAD.X R7, R21, 0x1, R10, P0 ;  /* 0x0000000115077824 */ /* 0x000fe200000e060a */
[----:B------:R-:W-:-:S04]  /*d200*/  IADD3 R8, P0, R6, R16, RZ ;  /* 0x0000001006087210 */ /* 0x000fc80007f1e0ff */
[----:B------:R-:W-:Y:S01]  /*d210*/  IADD3.X R9, R7, R10, RZ, P0, !PT ;  /* 0x0000000a07097210 */ /* 0x000fe200007fe4ff */
[----:B------:R-:W3:Y:S01]  /*d220*/  LDG.E.U8.CONSTANT R6, desc[UR8][R6.64] ;  /* 0x0000000806067981 */ /* 0x000ee2000c1e9100 */
[----:B------:R-:W-:-:S03]  /*d230*/  IADD3 R16, P0, R8, R16, RZ ;  /* 0x0000001008107210 */ /* 0x000fc60007f1e0ff */
[----:B------:R-:W4:Y:S02]  /*d240*/  LDG.E.U8.CONSTANT R4, desc[UR8][R8.64] ;  /* 0x0000000808047981 */ /* 0x000f24000c1e9100 */
        /* <DEDUP_REMOVED lines=8> */
[----:B----4-:R-:W-:Y:S01]  /*d2d0*/  PRMT R4, R4, 0x8880, RZ ;  /* 0x0000888004047816 */ /* 0x010fe200000000ff */
[----:B------:R-:W-:Y:S01]  /*d2e0*/  IMAD.MOV R3, RZ, RZ, -R2 ;  /* 0x000000ffff037224 */ /* 0x000fe200078e0a02 */
        /* <DEDUP_REMOVED lines=12> */
.L_x_183:
[----:B------:R-:W-:Y:S05]  /*d3b0*/  BSYNC B2 ;  /* 0x0000000000027941 */ /* 0x000fea0003800000 */
.L_x_182:
[----:B------:R0:W-:Y:S02]  /*d3c0*/  STG.E.U8 desc[UR8][R18.64], R5 ;  /* 0x0000000512007986 */ /* 0x0001e4000c101108 */
.L_x_179:
[----:B------:R-:W-:Y:S05]  /*d3d0*/  BSYNC B1 ;  /* 0x0000000000017941 */ /* 0x000fea0003800000 */
.L_x_178:
[----:B------:R-:W-:-:S07]  /*d3e0*/  IADD3 R15, R15, 0x80, RZ ;  /* 0x000000800f0f7810 */ /* 0x000fce0007ffe0ff */
.L_x_170:
[----:B------:R-:W-:Y:S05]  /*d3f0*/  BSYNC B0 ;  /* 0x0000000000007941 */ /* 0x000fea0003800000 */
.L_x_169:
[----:B------:R-:W-:Y:S01]  /*d400*/  ULDC UR4, c[0x0][0x210] ;  /* 0x0000840000047ab9 */ /* 0x000fe20000000800 */
[----:B------:R-:W-:Y:S01]  /*d410*/  BSSY B0, `(.L_x_189) ;  /* 0x000034c000007945 */ /* 0x000fe20003800000 */
[----:B------:R-:W-:-:S13]  /*d420*/  ISETP.GE.AND P0, PT, R15, UR4, PT ;  /* 0x000000040f007c0c */ /* 0x000fda000bf06270 */
[----:B------:R-:W-:Y:S05]  /*d430*/  @P0 BRA `(.L_x_190) ;  /* 0x0000003400240947 */ /* 0x000fea0003800000 */
[----:B------:R-:W1:Y:S01]  /*d440*/  LDC R6, c[0x0][0x218] ;  /* 0x00008600ff067b82 */ /* 0x000e620000000800 */
[----:B------:R-:W-:Y:S02]  /*d450*/  IMAD.MOV.U32 R0, RZ, RZ, RZ ;  /* 0x000000ffff007224 */ /* 0x000fe400078e00ff */
[----:B------:R-:W-:Y:S02]  /*d460*/  IMAD.MOV.U32 R8, RZ, RZ, RZ ;  /* 0x000000ffff087224 */ /* 0x000fe400078e00ff */
[----:B0-----:R-:W-:Y:S01]  /*d470*/  IMAD.MOV.U32 R19, RZ, RZ, RZ ;  /* 0x000000ffff137224 */ /* 0x001fe200078e00ff */
        /* <DEDUP_REMOVED lines=349> */
.L_x_191:
        /* <DEDUP_REMOVED lines=24> */
.L_x_194:
[----:B------:R-:W-:Y:S02]  /*ebd0*/  ULDC UR4, c[0x0][0x498] ;  /* 0x0001260000047ab9 */ /* 0x000fe40000000800 */
[----:B------:R-:W0:Y:S01]  /*ebe0*/  I2F.U32.RP R5, UR4 ;  /* 0x0000000400057d06 */ /* 0x000e220008209000 */
[----:B------:R-:W-:-:S07]  /*ebf0*/  ISETP.NE.U32.AND P2, PT, RZ, UR4, PT ;  /* 0x00000004ff007c0c */ /* 0x000fce000bf45070 */
[----:B0-----:R-:W0:Y:S02]  /*ec00*/  MUFU.RCP R5, R5 ;  /* 0x0000000500057308 */ /* 0x001e240000001000 */
[----:B0-----:R-:W-:Y:S02]  /*ec10*/  VIADD R2, R5, 0xffffffe ;  /* 0x0ffffffe05027836 */ /* 0x001fe40000000000 */
[----:B------:R-:W-:-:S04]  /*ec20*/  IMAD.MOV.U32 R5, RZ, RZ, RZ ;  /* 0x000000ffff057224 */ /* 0x000fc800078e00ff */
[----:B------:R0:W1:Y:S02]  /*ec30*/  F2I.FTZ.U32.TRUNC.NTZ R3, R2 ;  /* 0x0000000200037305 */ /* 0x000064000021f000 */
[----:B0-----:R-:W-:Y:S01]  /*ec40*/  IMAD.MOV.U32 R2, RZ, RZ, RZ ;  /* 0x000000ffff027224 */ /* 0x001fe200078e00ff */
[----:B-1----:R-:W-:-:S05]  /*ec50*/  IADD3 R9, RZ, -R3, RZ ;  /* 0x80000003ff097210 */ /* 0x002fca0007ffe0ff */
        /* <DEDUP_REMOVED lines=11> */
.L_x_193:
[----:B------:R-:W-:Y:S05]  /*ed10*/  BSYNC B1 ;  /* 0x0000000000017941 */ /* 0x000fea0003800000 */
.L_x_192:
        /* <DEDUP_REMOVED lines=20> */
[----:B------:R-:W-:Y:S01]  /*ee60*/  MOV R0, 0xee90 ;  /* 0x0000ee9000007802 */ /* 0x000fe20000000f00 */
[----:B------:R-:W-:-:S07]  /*ee70*/  IMAD.MOV.U32 R3, RZ, RZ, R7 ;  /* 0x000000ffff037224 */ /* 0x000fce00078e0007 */
[----:B------:R-:W-:Y:S05]  /*ee80*/  CALL.REL.NOINC `($__internal_1_$__cuda_sm20_div_s64) ;  /* 0x000000b8001c7944 */ /* 0x000fea0003c00000 */
[----:B------:R-:W-:Y:S01]  /*ee90*/  IMAD.MOV.U32 R4, RZ, RZ, R2 ;  /* 0x000000ffff047224 */ /* 0x000fe200078e0002 */
[----:B------:R-:W-:Y:S01]  /*eea0*/  MOV R5, R3 ;  /* 0x0000000300057202 */ /* 0x000fe20000000f00 */
[----:B------:R-:W-:Y:S06]  /*eeb0*/  BRA `(.L_x_197) ;  /* 0x00000000004c7947 */ /* 0x000fec0003800000 */
.L_x_196:
        /* <DEDUP_REMOVED lines=8> */
[----:B------:R-:W-:Y:S01]  /*ef40*/  IMAD.HI.U32 R3, R5, R3, R4 ;  /* 0x0000000305037227 */ /* 0x000fe200078e0004 */
[----:B------:R-:W-:-:S05]  /*ef50*/  HFMA2.MMA R5, -RZ, RZ, 0, 0 ;  /* 0x00000000ff057435 */ /* 0x000fca00000001ff */
        /* <DEDUP_REMOVED lines=9> */
.L_x_197:
[----:B------:R-:W-:Y:S05]  /*eff0*/  BSYNC B1 ;  /* 0x0000000000017941 */ /* 0x000fea0003800000 */
.L_x_195:
        /* <DEDUP_REMOVED lines=70> */
[----:B------:R-:W-:Y:S01]  /*f460*/  IMAD.X R25, R27, 0x1, R11, P2 ;  /* 0x000000011b197824 */ /* 0x000fe200010e060b */
[----:B------:R-:W-:Y:S02]  /*f470*/  IADD3 R29, R5, R9, RZ ;  /* 0x00000009051d7210 */ /* 0x000fe40007ffe0ff */
[----:B------:R-:W-:-:S03]  /*f480*/  IADD3 R5, P3, R6, -R4, RZ ;  /* 0x8000000406057210 */ /* 0x000fc60007f7e0ff */
[----:B------:R-:W-:Y:S02]  /*f490*/  @P1 IADD3 R10, P2, R24, R10, RZ ;  /* 0x0000000a180a1210 */ /* 0x000fe40007f5e0ff */
[----:B------:R-:W-:Y:S01]  /*f4a0*/  IMAD.X R27, R7, 0x1, ~R29, P3 ;  /* 0x00000001071b7824 */ /* 0x000fe200018e0e1d */
[----:B------:R-:W-:Y:S02]  /*f4b0*/  @P1 IADD3 R9, P3, P4, R6, -R12, -R4 ;  /* 0x8000000c06091210 */ /* 0x000fe40007c7e804 */
[----:B------:R-:W-:Y:S02]  /*f4c0*/  @P1 IMAD.X R11, R25, 0x1, R11, P2 ;  /* 0x00000001190b1824 */ /* 0x000fe400010e060b */
[-C--:B------:R-:W-:Y:S01]  /*f4d0*/  IMAD R4, R27, R20.reuse, RZ ;  /* 0x000000141b047224 */ /* 0x080fe200078e02ff */
        /* <DEDUP_REMOVED lines=24> */
[----:B------:R-:W-:Y:S02]  /*f660*/  @P1 SEL R2, RZ, 0x1, !P2 ;  /* 0x00000001ff021807 */ /* 0x000fe40005000000 */
[----:B------:R-:W-:Y:S02]  /*f670*/  @P1 IADD3.X R9, RZ, R17, RZ, P3, !PT ;  /* 0x00000011ff091210 */ /* 0x000fe40001ffe4ff */
[----:B------:R-:W-:-:S07]  /*f680*/  @P1 PRMT R5, R2, 0x7610, R5 ;  /* 0x0000761002051816 */ /* 0x000fce0000000005 */
.L_x_201:
[----:B------:R-:W-:Y:S05]  /*f690*/  BSYNC B2 ;  /* 0x0000000000027941 */ /* 0x000fea0003800000 */
.L_x_200:
        /* <DEDUP_REMOVED lines=36> */
[----:B------:R-:W-:Y:S02]  /*f8e0*/  PLOP3.LUT P0, PT, PT, PT, PT, 0x80, 0x0 ;  /* 0x000000000000781c */ /* 0x000fe40003f0f070 */
[----:B------:R-:W-:Y:S01]  /*f8f0*/  IADD3 R10, R17, R9, RZ ;  /* 0x00000009110a7210 */ /* 0x000fe20007ffe0ff */
[----:B------:R-:W-:Y:S10]  /*f900*/  @!P1 BRA `(.L_x_205) ;  /* 0x00000008002c9947 */ /* 0x000ff40003800000 */
[----:B------:R-:W-:Y:S02]  /*f910*/  IADD3 R9, P1, R3, -0xc, RZ ;  /* 0xfffffff403097810 */ /* 0x000fe40007f3e0ff */
[----:B------:R-:W-:Y:S02]  /*f920*/  PLOP3.LUT P0, PT, PT, PT, PT, 0x8, 0x0 ;  /* 0x000000000000781c */ /* 0x000fe40003f0e170 */
[----:B------:R-:W-:-:S11]  /*f930*/  IADD3.X R4, R0, -0x1, RZ, P1, !PT ;  /* 0xffffffff00047810 */ /* 0x000fd60000ffe4ff */
.L_x_206:
        /* <DEDUP_REMOVED lines=8> */
[----:B------:R-:W-:Y:S01]  /*f9c0*/  IADD3.X R33, R31, R10, RZ, P1, !PT ;  /* 0x0000000a1f217210 */ /* 0x000fe20000ffe4ff */
[----:B------:R-:W4:Y:S01]  /*f9d0*/  LDG.E.U8.CONSTANT R6, desc[UR8][R30.64] ;  /* 0x000000081e067981 */ /* 0x000f22000c1e9100 */
[----:B------:R-:W-:-:S03]  /*f9e0*/  IADD3 R28, P1, R32, R16, RZ ;  /* 0x00000010201c7210 */ /* 0x000fc60007f3e0ff */
[----:B------:R-:W5:Y:S02]  /*f9f0*/  LDG.E.U8.CONSTANT R12, desc[UR8][R32.64] ;  /* 0x00000008200c7981 */ /* 0x000f64000c1e9100 */
        /* <DEDUP_REMOVED lines=23> */
[----:B------:R-:W5:Y:S02]  /*fb70*/  LDG.E.U8.CONSTANT R22, desc[UR8][R22.64] ;  /* 0x0000000816167981 */ /* 0x000f64000c1e9100 */
        /* <DEDUP_REMOVED lines=13> */
[----:B------:R-:W-:-:S04]  /*fc50*/  IADD3 R2, P2, R2, 0x10, RZ ;  /* 0x0000001002027810 */ /* 0x000fc80007f5e0ff */
[----:B------:R-:W-:Y:S02]  /*fc60*/  IADD3.X R7, RZ, R7, RZ, P2, !PT ;  /* 0x00000007ff077210 */ /* 0x000fe400017fe4ff */
[----:B--2---:R-:W-:-:S05]  /*fc70*/  PRMT R8, R8, 0x8880, RZ ;  /* 0x0000888008087816 */ /* 0x004fca00000000ff */
[----:B------:R-:W-:Y:S02]  /*fc80*/  IMAD.MOV.U32 R5, RZ, RZ, R8 ;  /* 0x000000ffff057224 */ /* 0x000fe400078e0008 */
[----:B------:R-:W-:Y:S02]  /*fc90*/  IMAD.MOV.U32 R8, RZ, RZ, R21 ;  /* 0x000000ffff087224 */ /* 0x000fe400078e0015 */
[----:B------:R-:W-:Y:S01]  /*fca0*/  IMAD.MOV R5, RZ, RZ, -R5 ;  /* 0x000000ffff057224 */ /* 0x000fe200078e0a05 */
[----:B---3--:R-:W-:-:S04]  /*fcb0*/  PRMT R11, R11, 0x8880, RZ ;  /* 0x000088800b0b7816 */ /* 0x008fc800000000ff */
[----:B------:R-:W-:Y:S02]  /*fcc0*/  ISETP.NE.AND P1, PT, R8, R5, PT ;  /* 0x000000050800720c */ /* 0x000fe40003f25270 */
[----:B------:R-:W-:Y:S02]  /*fcd0*/  MOV R8, R11 ;  /* 0x0000000b00087202 */ /* 0x000fe40000000f00 */
[----:B------:R-:W-:-:S03]  /*fce0*/  SEL R5, RZ, 0x1, !P1 ;  /* 0x00000001ff057807 */ /* 0x000fc60004800000 */
[----:B------:R-:W-:Y:S01]  /*fcf0*/  IMAD.MOV R8, RZ, RZ, -R8 ;  /* 0x000000ffff087224 */ /* 0x000fe200078e0a08 */
[----:B----4-:R-:W-:Y:S02]  /*fd00*/  PRMT R6, R6, 0x8880, RZ ;  /* 0x0000888006067816 */ /* 0x010fe400000000ff */
[----:B-----5:R-:W-:Y:S02]  /*fd10*/  PRMT R12, R12, 0x8880, RZ ;  /* 0x000088800c0c7816 */ /* 0x020fe400000000ff */
        /* <DEDUP_REMOVED lines=58> */
[----:B------:R-:W-:-:S03]  /*100c0*/  IMAD.MOV.U32 R6, RZ, RZ, R28 ;  /* 0x000000ffff067224 */ /* 0x000fc600078e001c */
        /* <DEDUP_REMOVED lines=15> */
.L_x_205:
[----:B------:R-:W-:Y:S05]  /*101c0*/  BSYNC B3 ;  /* 0x0000000000037941 */ /* 0x000fea0003800000 */
.L_x_204:
[----:B------:R-:W-:Y:S01]  /*101d0*/  IADD3 R4, P2, -R2, R3, RZ ;  /* 0x0000000302047210 */ /* 0x000fe20007f5e1ff */
[----:B------:R-:W-:Y:S03]  /*101e0*/  BSSY B3, `(.L_x_207) ;  /* 0x0000047000037945 */ /* 0x000fe60003800000 */
[----:B------:R-:W-:Y:S01]  /*101f0*/  ISETP.GT.U32.AND P1, PT, R4, 0x4, PT ;  /* 0x000000040400780c */ /* 0x000fe20003f24070 */
[----:B------:R-:W-:-:S05]  /*10200*/  IMAD.X R4, R0, 0x1, ~R7, P2 ;  /* 0x0000000100047824 */ /* 0x000fca00010e0e07 */
[----:B------:R-:W-:-:S13]  /*10210*/  ISETP.GT.AND.EX P1, PT, R4, RZ, PT, P1 ;  /* 0x000000ff0400720c */ /* 0x000fda0003f24310 */
[----:B------:R-:W-:Y:S05]  /*10220*/  @!P1 BRA `(.L_x_208) ;  /* 0x0000000400089947 */ /* 0x000fea0003800000 */
[----:B------:R-:W-:Y:S02]  /*10230*/  MOV R9, R21 ;  /* 0x0000001500097202 */ /* 0x000fe40000000f00 */
[----:B------:R-:W-:-:S03]  /*10240*/  IADD3 R22, P0, R8, R16, RZ ;  /* 0x0000001008167210 */ /* 0x000fc60007f1e0ff */
[----:B------:R0:W2:Y:S02]  /*10250*/  LDG.E.U8.CONSTANT R32, desc[UR8][R8.64] ;  /* 0x0000000808207981 */ /* 0x0000a4000c1e9100 */
        /* <DEDUP_REMOVED lines=22> */
[----:B-1----:R-:W-:Y:S02]  /*103c0*/  PRMT R22, R5, 0x8880, RZ ;  /* 0x0000888005167816 */ /* 0x002fe400000000ff */
[----:B------:R-:W-:Y:S02]  /*103d0*/  IADD3.X R7, RZ, R7, RZ, P3, !PT ;  /* 0x00000007ff077210 */ /* 0x000fe40001ffe4ff */
[----:B0-----:R-:W-:Y:S02]  /*103e0*/  IADD3 R8, P2, R8, R16, RZ ;  /* 0x0000001008087210 */ /* 0x001fe40007f5e0ff */
[----:B--2---:R-:W-:-:S04]  /*103f0*/  PRMT R32, R32, 0x8880, RZ ;  /* 0x0000888020207816 */ /* 0x004fc800000000ff */
[----:B------:R-:W-:-:S05]  /*10400*/  MOV R5, R32 ;  /* 0x0000002000057202 */ /* 0x000fca0000000f00 */
[----:B------:R-:W-:Y:S01]  /*10410*/  IMAD.MOV R5, RZ, RZ, -R5 ;  /* 0x000000ffff057224 */ /* 0x000fe200078e0a05 */
[----:B---3--:R-:W-:-:S04]  /*10420*/  PRMT R12, R23, 0x8880, RZ ;  /* 0x00008880170c7816 */ /* 0x008fc800000000ff */
[----:B------:R-:W-:Y:S01]  /*10430*/  ISETP.NE.AND P0, PT, R22, R5, PT ;  /* 0x000000051600720c */ /* 0x000fe20003f05270 */
[----:B------:R-:W-:Y:S01]  /*10440*/  IMAD.MOV R22, RZ, RZ, -R12 ;  /* 0x000000ffff167224 */ /* 0x000fe200078e0a0c */
[----:B----4-:R-:W-:Y:S02]  /*10450*/  PRMT R21, R21, 0x8880, RZ ;  /* 0x0000888015157816 */ /* 0x010fe400000000ff */
[----:B------:R-:W-:-:S03]  /*10460*/  SEL R5, RZ, 0x1, !P0 ;  /* 0x00000001ff057807 */ /* 0x000fc60004000000 */
[----:B------:R-:W-:Y:S01]  /*10470*/  IMAD.MOV.U32 R12, RZ, RZ, R21 ;  /* 0x000000ffff0c7224 */ /* 0x000fe200078e0015 */
[----:B------:R-:W-:Y:S01]  /*10480*/  ISETP.NE.AND P0, PT, R5, R22, PT ;  /* 0x000000160500720c */ /* 0x000fe20003f05270 */
[----:B------:R-:W-:Y:S01]  /*10490*/  IMAD.X R21, R9, 0x1, R10, P2 ;  /* 0x0000000109157824 */ /* 0x000fe200010e060a */
[----:B-----5:R-:W-:Y:S02]  /*104a0*/  PRMT R13, R20, 0x8880, RZ ;  /* 0x00008880140d7816 */ /* 0x020fe400000000ff */
[----:B------:R-:W-:Y:S02]  /*104b0*/  IADD3 R20, -R12, RZ, RZ ;  /* 0x000000ff0c147210 */ /* 0x000fe40007ffe1ff */
[----:B------:R-:W-:Y:S01]  /*104c0*/  SEL R5, RZ, 0x1, !P0 ;  /* 0x00000001ff057807 */ /* 0x000fe20004000000 */
[----:B------:R-:W-:Y:S01]  /*104d0*/  IMAD.MOV.U32 R12, RZ, RZ, R13 ;  /* 0x000000ffff0c7224 */ /* 0x000fe200078e000d */
[----:B------:R-:W-:Y:S02]  /*104e0*/  PRMT R13, R14, 0x8880, RZ ;  /* 0x000088800e0d7816 */ /* 0x000fe400000000ff */
[----:B------:R-:W-:Y:S01]  /*104f0*/  ISETP.NE.AND P0, PT, R5, R20, PT ;  /* 0x000000140500720c */ /* 0x000fe20003f05270 */
[----:B------:R-:W-:Y:S01]  /*10500*/  IMAD.MOV R14, RZ, RZ, -R12 ;  /* 0x000000ffff0e7224 */ /* 0x000fe200078e0a0c */
[----:B------:R-:W-:Y:S01]  /*10510*/  PRMT R11, R11, 0x8880, RZ ;  /* 0x000088800b0b7816 */ /* 0x000fe200000000ff */
[----:B------:R-:W-:Y:S01]  /*10520*/  IMAD.MOV.U32 R12, RZ, RZ, R13 ;  /* 0x000000ffff0c7224 */ /* 0x000fe200078e000d */
[----:B------:R-:W-:-:S04]  /*10530*/  SEL R5, RZ, 0x1, !P0 ;  /* 0x00000001ff057807 */ /* 0x000fc80004000000 */
[----:B------:R-:W-:Y:S02]  /*10540*/  ISETP.NE.AND P0, PT, R5, R14, PT ;  /* 0x0000000e0500720c */ /* 0x000fe40003f05270 */
[----:B------:R-:W-:Y:S02]  /*10550*/  IADD3 R12, -R12, RZ, RZ ;  /* 0x000000ff0c0c7210 */ /* 0x000fe40007ffe1ff */
[----:B------:R-:W-:Y:S02]  /*10560*/  SEL R5, RZ, 0x1, !P0 ;  /* 0x00000001ff057807 */ /* 0x000fe40004000000 */
[----:B------:R-:W-:Y:S02]  /*10570*/  PRMT R6, R6, 0x8880, RZ ;  /* 0x0000888006067816 */ /* 0x000fe400000000ff */
[----:B------:R-:W-:Y:S01]  /*10580*/  ISETP.NE.AND P0, PT, R5, R12, PT ;  /* 0x0000000c0500720c */ /* 0x000fe20003f05270 */
[----:B------:R-:W-:Y:S02]  /*10590*/  IMAD.MOV R12, RZ, RZ, -R11 ;  /* 0x000000ffff0c7224 */ /* 0x000fe400078e0a0b */
        /* <DEDUP_REMOVED lines=11> */
.L_x_208:
[----:B------:R-:W-:Y:S05]  /*10650*/  BSYNC B3 ;  /* 0x0000000000037941 */ /* 0x000fea0003800000 */
.L_x_207:
        /* <DEDUP_REMOVED lines=30> */
[----:B------:R-:W-:Y:S02]  /*10840*/  ISETP.NE.AND P0, PT, R0, R3, PT ;  /* 0x000000030000720c */ /* 0x000fe40003f05270 */
[----:B------:R-:W-:Y:S02]  /*10850*/  IADD3 R3, -R2, RZ, RZ ;  /* 0x000000ff02037210 */ /* 0x000fe40007ffe1ff */
[----:B------:R-:W-:-:S04]  /*10860*/  SEL R0, RZ, 0x1, !P0 ;  /* 0x00000001ff007807 */ /* 0x000fc80004000000 */
[----:B------:R-:W-:-:S04]  /*10870*/  ISETP.NE.AND P0, PT, R0, R3, PT ;  /* 0x000000030000720c */ /* 0x000fc80003f05270 */
[----:B------:R-:W-:-:S09]  /*10880*/  SEL R5, RZ, 0x1, !P0 ;  /* 0x00000001ff057807 */ /* 0x000fd20004000000 */
.L_x_203:
[----:B------:R-:W-:Y:S05]  /*10890*/  BSYNC B2 ;  /* 0x0000000000027941 */ /* 0x000fea0003800000 */
.L_x_202:
[----:B------:R0:W-:Y:S02]  /*108a0*/  STG.E.U8 desc[UR8][R18.64], R5 ;  /* 0x0000000512007986 */ /* 0x0001e4000c101108 */
.L_x_199:
[----:B------:R-:W-:Y:S05]  /*108b0*/  BSYNC B1 ;  /* 0x0000000000017941 */ /* 0x000fea0003800000 */
.L_x_198:
[----:B------:R-:W-:-:S07]  /*108c0*/  VIADD R15, R15, 0x80 ;  /* 0x000000800f0f7836 */ /* 0x000fce0000000000 */
.L_x_190:
[----:B------:R-:W-:Y:S05]  /*108d0*/  BSYNC B0 ;  /* 0x0000000000007941 */ /* 0x000fea0003800000 */
.L_x_189:
[----:B------:R-:W-:Y:S01]  /*108e0*/  ULDC UR4, c[0x0][0x210] ;  /* 0x0000840000047ab9 */ /* 0x000fe20000000800 */
[----:B------:R-:W-:Y:S01]  /*108f0*/  BSSY B0, `(.L_x_209) ;  /* 0x000034c000007945 */ /* 0x000fe20003800000 */
[----:B------:R-:W-:-:S13]  /*10900*/  ISETP.GE.AND P0, PT, R15, UR4, PT ;  /* 0x000000040f007c0c */ /* 0x000fda000bf06270 */
[----:B------:R-:W-:Y:S05]  /*10910*/  @P0 BRA `(.L_x_210) ;  /* 0x0000003400240947 */ /* 0x000fea0003800000 */
[----:B------:R-:W1:Y:S01]  /*10920*/  LDC R6, c[0x0][0x218] ;  /* 0x00008600ff067b82 */ /* 0x000e620000000800 */
[----:B0-----:R-:W-:Y:S01]  /*10930*/  HFMA2.MMA R17, -RZ, RZ, 0, 0 ;  /* 0x00000000ff117435 */ /* 0x001fe200000001ff */
[----:B------:R-:W-:Y:S02]  /*10940*/  IMAD.MOV.U32 R0, RZ, RZ, RZ ;  /* 0x000000ffff007224 */ /* 0x000fe400078e00ff */
[----:B------:R-:W-:Y:S01]  /*10950*/  IMAD.MOV.U32 R8, RZ, RZ, RZ ;  /* 0x000000ffff087224 */ /* 0x000fe200078e00ff */
        /* <DEDUP_REMOVED lines=349> */
.L_x_211:
        /* <DEDUP_REMOVED lines=24> */
.L_x_214:
        /* <DEDUP_REMOVED lines=15> */
[----:B------:R-:W-:Y:S01]  /*121a0*/  @P0 IADD3 R0, R0, -UR4, RZ ;  /* 0x8000000400000c10 */ /* 0x000fe2000fffe0ff */
[----:B------:R-:W-:-:S03]  /*121b0*/  @P0 VIADD R4, R4, 0x1 ;  /* 0x0000000104040836 */ /* 0x000fc60000000000 */
[----:B------:R-:W-:-:S13]  /*121c0*/  ISETP.GE.U32.AND P1, PT, R0, UR4, PT ;  /* 0x0000000400007c0c */ /* 0x000fda000bf26070 */
[----:B------:R-:W-:Y:S01]  /*121d0*/  @P1 VIADD R4, R4, 0x1 ;  /* 0x0000000104041836 */ /* 0x000fe20000000000 */
[----:B------:R-:W-:-:S07]  /*121e0*/  @!P2 LOP3.LUT R4, RZ, UR4, RZ, 0x33, !PT ;  /* 0x00000004ff04ac12 */ /* 0x000fce000f8e33ff */
.L_x_213:
[----:B------:R-:W-:Y:S05]  /*121f0*/  BSYNC B1 ;  /* 0x0000000000017941 */ /* 0x000fea0003800000 */
.L_x_212:
        /* <DEDUP_REMOVED lines=26> */
.L_x_216:
[----:B------:R-:W0:Y:S01]  /*123a0*/  I2F.U32.RP R0, R2 ;  /* 0x0000000200007306 */ /* 0x000e220000209000 */
[----:B------:R-:W-:Y:S01]  /*123b0*/  HFMA2.MMA R4, -RZ, RZ, 0, 0 ;  /* 0x00000000ff047435 */ /* 0x000fe200000001ff */
        /* <DEDUP_REMOVED lines=17> */
.L_x_217:
[----:B------:R-:W-:Y:S05]  /*124d0*/  BSYNC B1 ;  /* 0x0000000000017941 */ /* 0x000fea0003800000 */
.L_x_215:
        /* <DEDUP_REMOVED lines=14> */
[-C--:B------:R-:W-:Y:S02]  /*125c0*/  MOV R9, R19.reuse ;  /* 0x0000001300097202 */ /* 0x080fe40000000f00 */
        /* <DEDUP_REMOVED lines=25> */
[----:B------:R-:W-:-:S04]  /*12760*/  IMAD.WIDE.U32 R4, R5, R12, R6 ;  /* 0x0000000c05047225 */ /* 0x000fc800078e0006 */
[----:B------:R-:W-:Y:S01]  /*12770*/  IMAD R27, R14, R11, R26 ;  /* 0x0000000b0e1b7224 */ /* 0x000fe200078e021a */
[----:B------:R-:W-:Y:S01]  /*12780*/  IADD3 R5, R5, R9, RZ ;  /* 0x0000000905057210 */ /* 0x000fe20007ffe0ff */
[----:B------:R-:W-:Y:S02]  /*12790*/  IMAD.MOV.U32 R26, RZ, RZ, R24 ;  /* 0x000000ffff1a7224 */ /* 0x000fe400078e0018 */
[----:B------:R-:W-:Y:S02]  /*127a0*/  IMAD.IADD R27, R25, 0x1, R27 ;  /* 0x00000001191b7824 */ /* 0x000fe400078e021b */
        /* <DEDUP_REMOVED lines=29> */
[--C-:B------:R-:W-:Y:S01]  /*12980*/  IMAD.X R27, R7, 0x1, ~R29.reuse, P3 ;  /* 0x00000001071b7824 */ /* 0x100fe200018e0e1d */
[----:B------:R-:W-:Y:S02]  /*12990*/  @P1 IADD3 R9, P3, P4, R6, -R12, -R4 ;  /* 0x8000000c06091210 */ /* 0x000fe40007c7e804 */
[----:B------:R-:W-:Y:S01]  /*129a0*/  @P1 IADD3.X R11, R25, R11, RZ, P2, !PT ;  /* 0x0000000b190b1210 */ /* 0x000fe200017fe4ff */
        /* <DEDUP_REMOVED lines=28> */
.L_x_221:
[----:B------:R-:W-:Y:S05]  /*12b70*/  BSYNC B2 ;  /* 0x0000000000027941 */ /* 0x000fea0003800000 */
.L_x_220:
        /* <DEDUP_REMOVED lines=20> */
[----:B------:R-:W-:Y:S01]  /*12cc0*/  IMAD.MOV.U32 R10, RZ, RZ, R6 ;  /* 0x000000ffff0a7224 */ /* 0x000fe200078e0006 */
[----:B------:R-:W-:Y:S01]  /*12cd0*/  IADD3 R11, R7, R11, RZ ;  /* 0x0000000b070b7210 */ /* 0x000fe20007ffe0ff */
[----:B------:R-:W-:Y:S01]  /*12ce0*/  IMAD.X R6, RZ, RZ, ~UR5, P3 ;  /* 0x80000005ff067e24 */ /* 0x000fe200098e06ff */
[C---:B------:R-:W-:Y:S01]  /*12cf0*/  IADD3.X R7, R9.reuse, -0x1, RZ, P0, !PT ;  /* 0xffffffff09077810 */ /* 0x040fe200007fe4ff */
[----:B------:R-:W-:Y:S01]  /*12d00*/  IMAD R9, R9, UR12, RZ ;  /* 0x0000000c09097c24 */ /* 0x000fe2000f8e02ff */
[----:B------:R-:W-:Y:S01]  /*12d10*/  ULDC.64 UR4, c[0x0][0x480] ;  /* 0x0001200000047ab9 */ /* 0x000fe20000000a00 */
[----:B------:R-:W-:-:S04]  /*12d20*/  IMAD.WIDE.U32 R10, R4, UR12, R10 ;  /* 0x0000000c040a7c25 */ /* 0x000fc8000f8e000a */
[----:B------:R-:W-:Y:S01]  /*12d30*/  IMAD.X R12, R0, 0x1, ~R7, P2 ;  /* 0x00000001000c7824 */ /* 0x000fe200010e0e07 */
[----:B------:R-:W-:Y:S01]  /*12d40*/  IADD3 R8, P0, P2, R10, UR4, R8 ;  /* 0x000000040a087c10 */ /* 0x000fe2000fa1e008 */
[----:B------:R-:W-:Y:S02]  /*12d50*/  IMAD R9, R4, UR13, R9 ;  /* 0x0000000d04097c24 */ /* 0x000fe4000f8e0209 */
[----:B------:R-:W-:Y:S01]  /*12d60*/  IMAD R6, R6, UR10, RZ ;  /* 0x0000000a06067c24 */ /* 0x000fe2000f8e02ff */
[----:B------:R-:W-:Y:S01]  /*12d70*/  ISETP.GT.AND.EX P1, PT, R12, RZ, PT, P1 ;  /* 0x000000ff0c00720c */ /* 0x000fe20003f24310 */
[----:B0-----:R-:W-:Y:S01]  /*12d80*/  IMAD.WIDE.U32 R18, R13, UR10, R18 ;  /* 0x0000000a0d127c25 */ /* 0x001fe2000f8e0012 */
[----:B------:R-:W-:-:S03]  /*12d90*/  IADD3 R21, R11, R9, RZ ;  /* 0x000000090b157210 */ /* 0x000fc60007ffe0ff */
[----:B------:R-:W-:Y:S01]  /*12da0*/  IMAD R9, R13, UR11, R6 ;  /* 0x0000000b0d097c24 */ /* 0x000fe2000f8e0206 */
[----:B------:R-:W-:Y:S02]  /*12db0*/  IADD3.X R21, R21, UR5, RZ, P0, P2 ;  /* 0x0000000515157c10 */ /* 0x000fe400087e44ff */
[----:B------:R-:W-:Y:S01]  /*12dc0*/  PLOP3.LUT P0, PT, PT, PT, PT, 0x80, 0x0 ;  /* 0x000000000000781c */ /* 0x000fe20003f0f070 */
[----:B------:R-:W-:-:S04]  /*12dd0*/  IMAD.IADD R10, R19, 0x1, R9 ;  /* 0x00000001130a7824 */ /* 0x000fc800078e0209 */
[----:B------:R-:W-:Y:S08]  /*12de0*/  @!P1 BRA `(.L_x_225) ;  /* 0x00000008002c9947 */ /* 0x000ff00003800000 */
[----:B------:R-:W-:Y:S02]  /*12df0*/  IADD3 R9, P1, R3, -0xc, RZ ;  /* 0xfffffff403097810 */ /* 0x000fe40007f3e0ff */
[----:B------:R-:W-:Y:S02]  /*12e00*/  PLOP3.LUT P0, PT, PT, PT, PT, 0x8, 0x0 ;  /* 0x000000000000781c */ /* 0x000fe40003f0e170 */
[----:B------:R-:W-:-:S11]  /*12e10*/  IADD3.X R4, R0, -0x1, RZ, P1, !PT ;  /* 0xffffffff00047810 */ /* 0x000fd60000ffe4ff */
.L_x_226:
        /* <DEDUP_REMOVED lines=42> */
[----:B------:R-:W-:Y:S02]  /*130c0*/  IADD3.X R29, R25, R10, RZ, P1, !PT ;  /* 0x0000000a191d7210 */ /* 0x000fe40000ffe4ff */
[----:B0-----:R-:W-:-:S03]  /*130d0*/  IADD3 R26, P1, R28, R18, RZ ;  /* 0x000000121c1a7210 */ /* 0x001fc60007f3e0ff */
[----:B------:R-:W5:Y:S02]  /*130e0*/  LDG.E.U8.CONSTANT R28, desc[UR8][R28.64] ;  /* 0x000000081c1c7981 */ /* 0x000f64000c1e9100 */
        /* <DEDUP_REMOVED lines=8> */
[----:B---3--:R-:W-:Y:S01]  /*13170*/  PRMT R11, R11, 0x8880, RZ ;  /* 0x000088800b0b7816 */ /* 0x008fe200000000ff */
[----:B------:R-:W-:-:S03]  /*13180*/  IMAD.MOV.U32 R8, RZ, RZ, R21 ;  /* 0x000000ffff087224 */ /* 0x000fc600078e0015 */
[----:B------:R-:W-:-:S04]  /*13190*/  IADD3 R5, -R5, RZ, RZ ;  /* 0x000000ff05057210 */ /* 0x000fc80007ffe1ff */
        /* <DEDUP_REMOVED lines=71> */
[----:B------:R-:W-:Y:S02]  /*13610*/  ISETP.GE.U32.AND P1, PT, R2, R9, PT ;  /* 0x000000090200720c */ /* 0x000fe40003f26070 */
[----:B------:R-:W-:Y:S02]  /*13620*/  MOV R6, R23 ;  /* 0x0000001700067202 */ /* 0x000fe40000000f00 */
[----:B------:R-:W-:-:S03]  /*13630*/  ISETP.GE.AND.EX P1, PT, R7, R4, PT, P1 ;  /* 0x000000040700720c */ /* 0x000fc60003f26310 */
[----:B------:R-:W-:Y:S01]  /*13640*/  IMAD.MOV R6, RZ, RZ, -R6 ;  /* 0x000000ffff067224 */ /* 0x000fe200078e0a06 */
[----:B------:R-:W-:-:S04]  /*13650*/  IADD3 R8, P3, R26, R18, RZ ;  /* 0x000000121a087210 */ /* 0x000fc80007f7e0ff */
[----:B------:R-:W-:Y:S01]  /*13660*/  ISETP.NE.AND P2, PT, R5, R6, PT ;  /* 0x000000060500720c */ /* 0x000fe20003f45270 */
[----:B------:R-:W-:-:S03]  /*13670*/  IMAD.X R21, R27, 0x1, R10, P3 ;  /* 0x000000011b157824 */ /* 0x000fc600018e060a */
[----:B------:R-:W-:Y:S01]  /*13680*/  SEL R5, RZ, 0x1, !P2 ;  /* 0x00000001ff057807 */ /* 0x000fe20005000000 */
[----:B------:R-:W-:Y:S08]  /*13690*/  @!P1 BRA `(.L_x_226) ;  /* 0xfffffff400e09947 */ /* 0x000ff0000383ffff */
.L_x_225:
[----:B------:R-:W-:Y:S05]  /*136a0*/  BSYNC B3 ;  /* 0x0000000000037941 */ /* 0x000fea0003800000 */
.L_x_224:
        /* <DEDUP_REMOVED lines=14> */
[----:B------:R-:W4:Y:S01]  /*13790*/  LDG.E.U8.CONSTANT R21, desc[UR8][R24.64] ;  /* 0x0000000818157981 */ /* 0x000f22000c1e9100 */
[----:B------:R-:W-:Y:S02]  /*137a0*/  IADD3.X R27, R25, R10, RZ, P0, !PT ;  /* 0x0000000a191b7210 */ /* 0x000fe400007fe4ff */
[----:B------:R-:W-:-:S03]  /*137b0*/  IADD3 R28, P0, R26, R18, RZ ;  /* 0x000000121a1c7210 */ /* 0x000fc60007f1e0ff */
[----:B------:R-:W5:Y:S02]  /*137c0*/  LDG.E.U8.CONSTANT R20, desc[UR8][R26.64] ;  /* 0x000000081a147981 */ /* 0x000f64000c1e9100 */
[----:B------:R-:W-:Y:S01]  /*137d0*/  IMAD.X R29, R27, 0x1, R10, P0 ;  /* 0x000000011b1d7824 */ /* 0x000fe200000e060a */
[----:B------:R-:W-:-:S04]  /*137e0*/  IADD3 R30, P0, R28, R18, RZ ;  /* 0x000000121c1e7210 */ /* 0x000fc80007f1e0ff */
[----:B------:R-:W5:Y:S01]  /*137f0*/  LDG.E.U8.CONSTANT R14, desc[UR8][R28.64] ;  /* 0x000000081c0e7981 */ /* 0x000f62000c1e9100 */
[----:B------:R-:W-:Y:S01]  /*13800*/  IMAD.X R31, R29, 0x1, R10, P0 ;  /* 0x000000011d1f7824 */ /* 0x000fe200000e060a */
[----:B------:R-:W-:-:S04]  /*13810*/  IADD3 R12, P0, R30, R18, RZ ;  /* 0x000000121e0c7210 */ /* 0x000fc80007f1e0ff */
[----:B------:R-:W5:Y:S01]  /*13820*/  LDG.E.U8.CONSTANT R11, desc[UR8][R30.64] ;  /* 0x000000081e0b7981 */ /* 0x000f62000c1e9100 */
[----:B------:R-:W-:Y:S01]  /*13830*/  IMAD.X R13, R31, 0x1, R10, P0 ;  /* 0x000000011f0d7824 */ /* 0x000fe200000e060a */
[----:B0-----:R-:W-:-:S04]  /*13840*/  IADD3 R8, P0, R12, R18, RZ ;  /* 0x000000120c087210 */ /* 0x001fc80007f1e0ff */
[----:B------:R-:W5:Y:S01]  /*13850*/  LDG.E.U8.CONSTANT R6, desc[UR8][R12.64] ;  /* 0x000000080c067981 */ /* 0x000f62000c1e9100 */
[----:B------:R-:W-:-:S05]  /*13860*/  IADD3.X R9, R13, R10, RZ, P0, !PT ;  /* 0x0000000a0d097210 */ /* 0x000fca00007fe4ff */
[----:B------:R0:W5:Y:S01]  /*13870*/  LDG.E.U8.CONSTANT R4, desc[UR8][R8.64] ;  /* 0x0000000808047981 */ /* 0x000162000c1e9100 */
[----:B------:R-:W-:Y:S02]  /*13880*/  LOP3.LUT R5, R5, 0xffff, RZ, 0xc0, !PT ;  /* 0x0000ffff05057812 */ /* 0x000fe400078ec0ff */
[----:B------:R-:W-:Y:S02]  /*13890*/  IADD3 R2, P3, R2, 0x8, RZ ;  /* 0x0000000802027810 */ /* 0x000fe40007f7e0ff */
[----:B-1----:R-:W-:-:S03]  /*138a0*/  PRMT R22, R5, 0x8880, RZ ;  /* 0x0000888005167816 */ /* 0x002fc600000000ff */
[----:B------:R-:W-:Y:S01]  /*138b0*/  IMAD.X R7, RZ, RZ, R7, P3 ;  /* 0x000000ffff077224 */ /* 0x000fe200018e0607 */
[----:B0-----:R-:W-:Y:S02]  /*138c0*/  IADD3 R8, P2, R8, R18, RZ ;  /* 0x0000001208087210 */ /* 0x001fe40007f5e0ff */
[----:B--2---:R-:W-:-:S05]  /*138d0*/  PRMT R32, R32, 0x8880, RZ ;  /* 0x0000888020207816 */ /* 0x004fca00000000ff */
[----:B------:R-:W-:-:S04]  /*138e0*/  IMAD.MOV.U32 R5, RZ, RZ, R32 ;  /* 0x000000ffff057224 */ /* 0x000fc800078e0020 */
[----:B------:R-:W-:Y:S01]  /*138f0*/  IMAD.MOV R5, RZ, RZ, -R5 ;  /* 0x000000ffff057224 */ /* 0x000fe200078e0a05 */
[----:B---3--:R-:W-:Y:S02]  /*13900*/  PRMT R12, R23, 0x8880, RZ ;  /* 0x00008880170c7816 */ /* 0x008fe400000000ff */
[----:B----4-:R-:W-:Y:S02]  /*13910*/  PRMT R21, R21, 0x8880, RZ ;  /* 0x0000888015157816 */ /* 0x010fe400000000ff */
[----:B------:R-:W-:Y:S01]  /*13920*/  ISETP.NE.AND P0, PT, R22, R5, PT ;  /* 0x000000051600720c */ /* 0x000fe20003f05270 */
[----:B------:R-:W-:Y:S01]  /*13930*/  IMAD.MOV R22, RZ, RZ, -R12 ;  /* 0x000000ffff167224 */ /* 0x000fe200078e0a0c */
[----:B------:R-:W-:Y:S01]  /*13940*/  MOV R12, R21 ;  /* 0x00000015000c7202 */ /* 0x000fe20000000f00 */
[----:B------:R-:W-:Y:S01]  /*13950*/  IMAD.X R21, R9, 0x1, R10, P2 ;  /* 0x0000000109157824 */ /* 0x000fe200010e060a */
[----:B------:R-:W-:Y:S02]  /*13960*/  SEL R5, RZ, 0x1, !P0 ;  /* 0x00000001ff057807 */ /* 0x000fe40004000000 */
[----:B-----5:R-:W-:Y:S01]  /*13970*/  PRMT R13, R20, 0x8880, RZ ;  /* 0x00008880140d7816 */ /* 0x020fe200000000ff */
[----:B------:R-:W-:Y:S01]  /*13980*/  IMAD.MOV R20, RZ, RZ, -R12 ;  /* 0x000000ffff147224 */ /* 0x000fe200078e0a0c */
[----:B------:R-:W-:-:S03]  /*13990*/  ISETP.NE.AND P0, PT, R5, R22, PT ;  /* 0x000000160500720c */ /* 0x000fc60003f05270 */
[----:B------:R-:W-:Y:S01]  /*139a0*/  IMAD.MOV.U32 R12, RZ, RZ, R13 ;  /* 0x000000ffff0c7224 */ /* 0x000fe200078e000d */
[----:B------:R-:W-:Y:S02]  /*139b0*/  SEL R5, RZ, 0x1, !P0 ;  /* 0x00000001ff057807 */ /* 0x000fe40004000000 */
[----:B------:R-:W-:Y:S01]  /*139c0*/  PRMT R13, R14, 0x8880, RZ ;  /* 0x000088800e0d7816 */ /* 0x000fe200000000ff */
[----:B------:R-:W-:Y:S01]  /*139d0*/  IMAD.MOV R14, RZ, RZ, -R12 ;  /* 0x000000ffff0e7224 */ /* 0x000fe200078e0a0c */
[----:B------:R-:W-:Y:S02]  /*139e0*/  ISETP.NE.AND P0, PT, R5, R20, PT ;  /* 0x000000140500720c */ /* 0x000fe40003f05270 */
[----:B------:R-:W-:Y:S02]  /*139f0*/  MOV R12, R13 ;  /* 0x0000000d000c7202 */ /* 0x000fe40000000f00 */
        /* <DEDUP_REMOVED lines=19> */
.L_x_228:
[----:B------:R-:W-:Y:S05]  /*13b30*/  BSYNC B3 ;  /* 0x0000000000037941 */ /* 0x000fea0003800000 */
.L_x_227:
[----:B------:R-:W-:-:S04]  /*13b40*/  ISETP.LT.U32.AND P1, PT, R2, R3, PT ;  /* 0x000000030200720c */ /* 0x000fc80003f21070 */
[----:B------:R-:W-:-:S13]  /*13b50*/  ISETP.LT.OR.EX P0, PT, R7, R0, P0, P1 ;  /* 0x000000000700720c */ /* 0x000fda0000701710 */
[----:B------:R-:W-:Y:S05]  /*13b60*/  @!P0 BRA `(.L_x_223) ;  /* 0x0000000000808947 */ /* 0x000fea0003800000 */
[----:B------:R-:W-:Y:S01]  /*13b70*/  IADD3 R6, P0, R8, R18, RZ ;  /* 0x0000001208067210 */ /* 0x000fe20007f1e0ff */
[----:B------:R-:W-:Y:S01]  /*13b80*/  IMAD.MOV.U32 R2, RZ, RZ, R8 ;  /* 0x000000ffff027224 */ /* 0x000fe200078e0008 */
[----:B------:R-:W-:-:S03]  /*13b90*/  MOV R3, R21 ;  /* 0x0000001500037202 */ /* 0x000fc60000000f00 */
[--C-:B------:R-:W-:Y:S01]  /*13ba0*/  IMAD.X R7, R21, 0x1, R10.reuse, P0 ;  /* 0x0000000115077824 */ /* 0x100fe200000e060a */
[-C--:B------:R-:W-:Y:S01]  /*13bb0*/  IADD3 R8, P0, R6, R18.reuse, RZ ;  /* 0x0000001206087210 */ /* 0x080fe20007f1e0ff */
[----:B------:R0:W2:Y:S04]  /*13bc0*/  LDG.E.U8.CONSTANT R0, desc[UR8][R2.64] ;  /* 0x0000000802007981 */ /* 0x0000a8000c1e9100 */
[----:B------:R-:W-:Y:S01]  /*13bd0*/  IMAD.X R9, R7, 0x1, R10, P0 ;  /* 0x0000000107097824 */ /* 0x000fe200000e060a */
[----:B------:R-:W3:Y:S01]  /*13be0*/  LDG.E.U8.CONSTANT R6, desc[UR8][R6.64] ;  /* 0x0000000806067981 */ /* 0x000ee2000c1e9100 */
[----:B------:R-:W-:-:S03]  /*13bf0*/  IADD3 R18, P0, R8, R18, RZ ;  /* 0x0000001208127210 */ /* 0x000fc60007f1e0ff */
[----:B------:R-:W4:Y:S02]  /*13c00*/  LDG.E.U8.CONSTANT R4, desc[UR8][R8.64] ;  /* 0x0000000808047981 */ /* 0x000f24000c1e9100 */
[----:B------:R-:W-:-:S05]  /*13c10*/  IMAD.X R19, R9, 0x1, R10, P0 ;  /* 0x0000000109137824 */ /* 0x000fca00000e060a */
[----:B------:R-:W5:Y:S01]  /*13c20*/  LDG.E.U8.CONSTANT R18, desc[UR8][R18.64] ;  /* 0x0000000812127981 */ /* 0x000f62000c1e9100 */
[----:B------:R-:W-:-:S04]  /*13c30*/  LOP3.LUT R5, R5, 0xffff, RZ, 0xc0, !PT ;  /* 0x0000ffff05057812 */ /* 0x000fc800078ec0ff */
[----:B0-----:R-:W-:Y:S02]  /*13c40*/  PRMT R3, R5, 0x8880, RZ ;  /* 0x0000888005037816 */ /* 0x001fe400000000ff */
[----:B--2---:R-:W-:-:S04]  /*13c50*/  PRMT R0, R0, 0x8880, RZ ;  /* 0x0000888000007816 */ /* 0x004fc800000000ff */
        /* <DEDUP_REMOVED lines=12> */
[----:B------:R-:W-:-:S03]  /*13d20*/  ISETP.NE.AND P0, PT, R0, R3, PT ;  /* 0x000000030000720c */ /* 0x000fc60003f05270 */
[----:B------:R-:W-:Y:S01]  /*13d30*/  IMAD.MOV R3, RZ, RZ, -R2 ;  /* 0x000000ffff037224 */ /* 0x000fe200078e0a02 */
[----:B------:R-:W-:-:S04]  /*13d40*/  SEL R0, RZ, 0x1, !P0 ;  /* 0x00000001ff007807 */ /* 0x000fc80004000000 */
[----:B------:R-:W-:-:S04]  /*13d50*/  ISETP.NE.AND P0, PT, R0, R3, PT ;  /* 0x000000030000720c */ /* 0x000fc80003f05270 */
[----:B------:R-:W-:-:S09]  /*13d60*/  SEL R5, RZ, 0x1, !P0 ;  /* 0x00000001ff057807 */ /* 0x000fd20004000000 */
.L_x_223:
[----:B------:R-:W-:Y:S05]  /*13d70*/  BSYNC B2 ;  /* 0x0000000000027941 */ /* 0x000fea0003800000 */
.L_x_222:
[----:B------:R0:W-:Y:S02]  /*13d80*/  STG.E.U8 desc[UR8][R16.64], R5 ;  /* 0x0000000510007986 */ /* 0x0001e4000c101108 */
.L_x_219:
[----:B------:R-:W-:Y:S05]  /*13d90*/  BSYNC B1 ;  /* 0x0000000000017941 */ /* 0x000fea0003800000 */
.L_x_218:
[----:B------:R-:W-:-:S07]  /*13da0*/  VIADD R15, R15, 0x80 ;  /* 0x000000800f0f7836 */ /* 0x000fce0000000000 */
.L_x_210:
[----:B------:R-:W-:Y:S05]  /*13db0*/  BSYNC B0 ;  /* 0x0000000000007941 */ /* 0x000fea0003800000 */
.L_x_209:
        /* <DEDUP_REMOVED lines=357> */
.L_x_231:
        /* <DEDUP_REMOVED lines=21> */
[----:B------:R-:W-:Y:S01]  /*15560*/  IMAD.MOV.U32 R4, RZ, RZ, R2 ;  /* 0x000000ffff047224 */ /* 0x000fe200078e0002 */
[----:B------:R-:W-:Y:S01]  /*15570*/  MOV R5, R3 ;  /* 0x0000000300057202 */ /* 0x000fe20000000f00 */
[----:B------:R-:W-:Y:S06]  /*15580*/  BRA `(.L_x_233) ;  /* 0x0000000000507947 */ /* 0x000fec0003800000 */
.L_x_234:
[----:B------:R-:W-:Y:S02]  /*15590*/  ULDC UR4, c[0x0][0x498] ;  /* 0x0001260000047ab9 */ /* 0x000fe40000000800 */
[----:B------:R-:W0:Y:S01]  /*155a0*/  I2F.U32.RP R5, UR4 ;  /* 0x0000000400057d06 */ /* 0x000e220008209000 */
[----:B------:R-:W-:-:S07]  /*155b0*/  ISETP.NE.U32.AND P2, PT, RZ, UR4, PT ;  /* 0x00000004ff007c0c */ /* 0x000fce000bf45070 */
[----:B0-----:R-:W0:Y:S02]  /*155c0*/  MUFU.RCP R5, R5 ;  /* 0x0000000500057308 */ /* 0x001e240000001000 */
[----:B0-----:R-:W-:Y:S01]  /*155d0*/  VIADD R2, R5, 0xffffffe ;  /* 0x0ffffffe05027836 */ /* 0x001fe20000000000 */
[----:B------:R-:W-:-:S05]  /*155e0*/  HFMA2.MMA R5, -RZ, RZ, 0, 0 ;  /* 0x00000000ff057435 */ /* 0x000fca00000001ff */
[----:B------:R0:W1:Y:S02]  /*155f0*/  F2I.FTZ.U32.TRUNC.NTZ R3, R2 ;  /* 0x0000000200037305 */ /* 0x000064000021f000 */
[----:B0-----:R-:W-:Y:S02]  /*15600*/  IMAD.MOV.U32 R2, RZ, RZ, RZ ;  /* 0x000000ffff027224 */ /* 0x001fe400078e00ff */
[----:B-1----:R-:W-:-:S04]  /*15610*/  IMAD.MOV R9, RZ, RZ, -R3 ;  /* 0x000000ffff097224 */ /* 0x002fc800078e0a03 */
[----:B------:R-:W-:-:S04]  /*15620*/  IMAD R9, R9, UR4, RZ ;  /* 0x0000000409097c24 */ /* 0x000fc8000f8e02ff */
[----:B------:R-:W-:-:S06]  /*15630*/  IMAD.HI.U32 R9, R3, R9, R2 ;  /* 0x0000000903097227 */ /* 0x000fcc00078e0002 */
[----:B------:R-:W-:-:S05]  /*15640*/  IMAD.HI.U32 R4, R9, R10, RZ ;  /* 0x0000000a09047227 */ /* 0x000fca00078e00ff */
[----:B------:R-:W-:-:S05]  /*15650*/  IADD3 R0, -R4, RZ, RZ ;  /* 0x000000ff04007210 */ /* 0x000fca0007ffe1ff */
[----:B------:R-:W-:-:S05]  /*15660*/  IMAD R0, R0, UR4, R10 ;  /* 0x0000000400007c24 */ /* 0x000fca000f8e020a */
[----:B------:R-:W-:-:S13]  /*15670*/  ISETP.GE.U32.AND P0, PT, R0, UR4, PT ;  /* 0x0000000400007c0c */ /* 0x000fda000bf06070 */
[----:B------:R-:W-:Y:S02]  /*15680*/  @P0 VIADD R0, R0, -UR4 ;  /* 0x8000000400000c36 */ /* 0x000fe40008000000 */
[----:B------:R-:W-:-:S03]  /*15690*/  @P0 VIADD R4, R4, 0x1 ;  /* 0x0000000104040836 */ /* 0x000fc60000000000 */
[----:B------:R-:W-:-:S13]  /*156a0*/  ISETP.GE.U32.AND P1, PT, R0, UR4, PT ;  /* 0x0000000400007c0c */ /* 0x000fda000bf26070 */
[----:B------:R-:W-:Y:S01]  /*156b0*/  @P1 VIADD R4, R4, 0x1 ;  /* 0x0000000104041836 */ /* 0x000fe20000000000 */
[----:B------:R-:W-:-:S07]  /*156c0*/  @!P2 LOP3.LUT R4, RZ, UR4, RZ, 0x33, !PT ;  /* 0x00000004ff04ac12 */ /* 0x000fce000f8e33ff */
.L_x_233:
[----:B------:R-:W-:Y:S05]  /*156d0*/  BSYNC B1 ;  /* 0x0000000000017941 */ /* 0x000fea0003800000 */
.L_x_232:
        /* <DEDUP_REMOVED lines=20> */
[----:B------:R-:W-:Y:S02]  /*15820*/  MOV R3, R7 ;  /* 0x0000000700037202 */ /* 0x000fe40000000f00 */
[----:B------:R-:W-:-:S07]  /*15830*/  MOV R0, 0x15850 ;  /* 0x0001585000007802 */ /* 0x000fce0000000f00 */
[----:B------:R-:W-:Y:S05]  /*15840*/  CALL.REL.NOINC `($__internal_1_$__cuda_sm20_div_s64) ;  /* 0x0000004c00ac7944 */ /* 0x000fea0003c00000 */
[----:B------:R-:W-:Y:S02]  /*15850*/  IMAD.MOV.U32 R4, RZ, RZ, R2 ;  /* 0x000000ffff047224 */ /* 0x000fe400078e0002 */
[----:B------:R-:W-:Y:S01]  /*15860*/  IMAD.MOV.U32 R5, RZ, RZ, R3 ;  /* 0x000000ffff057224 */ /* 0x000fe200078e0003 */
[----:B------:R-:W-:Y:S06]  /*15870*/  BRA `(.L_x_237) ;  /* 0x00000000004c7947 */ /* 0x000fec0003800000 */
.L_x_236:
        /* <DEDUP_REMOVED lines=14> */
[----:B------:R-:W-:Y:S01]  /*15960*/  @P0 IMAD.IADD R3, R3, 0x1, -R2 ;  /* 0x0000000103030824 */ /* 0x000fe200078e0a02 */
[----:B------:R-:W-:-:S04]  /*15970*/  @P0 IADD3 R4, R4, 0x1, RZ ;  /* 0x0000000104040810 */ /* 0x000fc80007ffe0ff */
[----:B------:R-:W-:-:S13]  /*15980*/  ISETP.GE.U32.AND P1, PT, R3, R2, PT ;  /* 0x000000020300720c */ /* 0x000fda0003f26070 */
[----:B------:R-:W-:Y:S01]  /*15990*/  @P1 VIADD R4, R4, 0x1 ;  /* 0x0000000104041836 */ /* 0x000fe20000000000 */
[----:B------:R-:W-:-:S07]  /*159a0*/  @!P2 LOP3.LUT R4, RZ, R2, RZ, 0x33, !PT ;  /* 0x00000002ff04a212 */ /* 0x000fce00078e33ff */
.L_x_237:
[----:B------:R-:W-:Y:S05]  /*159b0*/  BSYNC B1 ;  /* 0x0000000000017941 */ /* 0x000fea0003800000 */
.L_x_235:
        /* <DEDUP_REMOVED lines=25> */
[----:B------:R-:W-:Y:S02]  /*15b50*/  ISETP.GE.U32.AND.EX P0, PT, R4, RZ, PT, P0 ;  /* 0x000000ff0400720c */ /* 0x000fe40003f06100 */
[----:B------:R-:W-:Y:S02]  /*15b60*/  MOV R4, R14 ;  /* 0x0000000e00047202 */ /* 0x000fe40000000f00 */
[----:B--2---:R-:W-:-:S07]  /*15b70*/  PRMT R5, R2, 0x7610, R5 ;  /* 0x0000761002057816 */ /* 0x004fce0000000005 */
        /* <DEDUP_REMOVED lines=28> */
[----:B------:R-:W-:-:S04]  /*15d40*/  IADD3 R4, P2, R14, 0x1, RZ ;  /* 0x000000010e047810 */ /* 0x000fc80007f5e0ff */
[----:B------:R-:W-:Y:S01]  /*15d50*/  IADD3 R2, -R2, RZ, RZ ;  /* 0x000000ff02027210 */ /* 0x000fe20007ffe1ff */
        /* <DEDUP_REMOVED lines=38> */
[----:B------:R-:W-:Y:S02]  /*15fc0*/  SEL R2, RZ, 0x1, !P2 ;  /* 0x00000001ff027807 */ /* 0x000fe40005000000 */
[----:B------:R-:W-:Y:S02]  /*15fd0*/  @P1 IADD3 R9, -R9, RZ, RZ ;  /* 0x000000ff09091210 */ /* 0x000fe40007ffe1ff */
[C---:B------:R-:W-:Y:S02]  /*15fe0*/  PRMT R5, R2.reuse, 0x7610, R5 ;  /* 0x0000761002057816 */ /* 0x040fe40000000005 */
[----:B------:R-:W-:Y:S01]  /*15ff0*/  @P1 ISETP.NE.AND P2, PT, R2, R9, PT ;  /* 0x000000090200120c */ /* 0x000fe20003f45270 */
[----:B------:R-:W-:Y:S01]  /*16000*/  IMAD.X R9, RZ, RZ, R19, P3 ;  /* 0x000000ffff097224 */ /* 0x000fe200018e0613 */
[----:B------:R-:W-:Y:S02]  /*16010*/  @P1 IADD3 R4, P3, R14, 0x3, RZ ;  /* 0x000000030e041810 */ /* 0x000fe40007f7e0ff */
[----:B------:R-:W-:-:S03]  /*16020*/  @P1 SEL R2, RZ, 0x1, !P2 ;  /* 0x00000001ff021807 */ /* 0x000fc60005000000 */
[----:B------:R-:W-:Y:S01]  /*16030*/  @P1 IMAD.X R9, RZ, RZ, R19, P3 ;  /* 0x000000ffff091224 */ /* 0x000fe200018e0613 */
[----:B------:R-:W-:-:S07]  /*16040*/  @P1 PRMT R5, R2, 0x7610, R5 ;  /* 0x0000761002051816 */ /* 0x000fce0000000005 */
.L_x_241:
[----:B------:R-:W-:Y:S05]  /*16050*/  BSYNC B2 ;  /* 0x0000000000027941 */ /* 0x000fea0003800000 */
.L_x_240:
        /* <DEDUP_REMOVED lines=13> */
[----:B------:R-:W-:-:S04]  /*16130*/  IADD3 R2, P0, R4, -0x1, RZ ;  /* 0xffffffff04027810 */ /* 0x000fc80007f1e0ff */
[----:B------:R-:W-:Y:S02]  /*16140*/  IADD3 R7, R7, R11, RZ ;  /* 0x0000000b07077210 */ /* 0x000fe40007ffe0ff */
[----:B------:R-:W-:-:S03]  /*16150*/  IADD3 R10, P2, -R2, R3, RZ ;  /* 0x00000003020a7210 */ /* 0x000fc60007f5e1ff */
[----:B------:R-:W-:Y:S01]  /*16160*/  IMAD R7, R7, UR10, RZ ;  /* 0x0000000a07077c24 */ /* 0x000fe2000f8e02ff */
[----:B------:R-:W-:Y:S01]  /*16170*/  ISETP.GT.U32.AND P1, PT, R10, 0xc, PT ;  /* 0x0000000c0a00780c */ /* 0x000fe20003f24070 */
[----:B0-----:R-:W-:-:S04]  /*16180*/  IMAD.WIDE.U32 R18, R13, UR10, R18 ;  /* 0x0000000a0d127c25 */ /* 0x001fc8000f8e0012 */
        /* <DEDUP_REMOVED lines=15> */
[----:B------:R-:W-:-:S03]  /*16280*/  IMAD R9, R13, UR11, R6 ;  /* 0x0000000b0d097c24 */ /* 0x000fc6000f8e0206 */
[----:B------:R-:W-:Y:S01]  /*16290*/  IADD3.X R21, R21, UR5, RZ, P0, P2 ;  /* 0x0000000515157c10 */ /* 0x000fe200087e44ff */
[----:B------:R-:W-:Y:S01]  /*162a0*/  IMAD.IADD R10, R19, 0x1, R9 ;  /* 0x00000001130a7824 */ /* 0x000fe200078e0209 */
[----:B------:R-:W-:Y:S01]  /*162b0*/  PLOP3.LUT P0, PT, PT, PT, PT, 0x80, 0x0 ;  /* 0x000000000000781c */ /* 0x000fe20003f0f070 */
[----:B------:R-:W-:-:S12]  /*162c0*/  @!P1 BRA `(.L_x_245) ;  /* 0x00000008002c9947 */ /* 0x000fd80003800000 */
[----:B------:R-:W-:Y:S02]  /*162d0*/  IADD3 R9, P1, R3, -0xc, RZ ;  /* 0xfffffff403097810 */ /* 0x000fe40007f3e0ff */
[----:B------:R-:W-:Y:S02]  /*162e0*/  PLOP3.LUT P0, PT, PT, PT, PT, 0x8, 0x0 ;  /* 0x000000000000781c */ /* 0x000fe40003f0e170 */
[----:B------:R-:W-:-:S11]  /*162f0*/  IADD3.X R4, R0, -0x1, RZ, P1, !PT ;  /* 0xffffffff00047810 */ /* 0x000fd60000ffe4ff */
.L_x_246:
[----:B------:R-:W-:Y:S01]  /*16300*/  IMAD.MOV.U32 R20, RZ, RZ, R8 ;  /* 0x000000ffff147224 */ /* 0x000fe200078e0008 */
[----:B------:R-:W-:-:S04]  /*16310*/  IADD3 R24, P1, R8, R18, RZ ;  /* 0x0000001208187210 */ /* 0x000fc80007f3e0ff */
[----:B------:R0:W2:Y:S01]  /*16320*/  LDG.E.U8.CONSTANT R8, desc[UR8][R20.64] ;  /* 0x0000000814087981 */ /* 0x0000a2000c1e9100 */
[----:B------:R-:W-:Y:S02]  /*16330*/  IADD3.X R25, R21, R10, RZ, P1, !PT ;  /* 0x0000000a15197210 */ /* 0x000fe40000ffe4ff */
[----:B------:R-:W-:-:S03]  /*16340*/  IADD3 R30, P1, R24, R18, RZ ;  /* 0x00000012181e7210 */ /* 0x000fc60007f3e0ff */
[----:B------:R1:W3:Y:S02]  /*16350*/  LDG.E.U8.CONSTANT R11, desc[UR8][R24.64] ;  /* 0x00000008180b7981 */ /* 0x0002e4000c1e9100 */
        /* <DEDUP_REMOVED lines=29> */
[----:B------:R-:W5:Y:S01]  /*16530*/  LDG.E.U8.CONSTANT R22, desc[UR8][R22.64] ;  /* 0x0000000816167981 */ /* 0x000f62000c1e9100 */
[----:B------:R-:W-:Y:S01]  /*16540*/  IMAD.X R21, R23, 0x1, R10, P1 ;  /* 0x0000000117157824 */ /* 0x000fe200008e060a */
[----:B------:R-:W-:-:S04]  /*16550*/  IADD3 R24, P1, R20, R18, RZ ;  /* 0x0000001214187210 */ /* 0x000fc80007f3e0ff */
[----:B------:R1:W5:Y:S01]  /*16560*/  LDG.E.U8.CONSTANT R20, desc[UR8][R20.64] ;  /* 0x0000000814147981 */ /* 0x000362000c1e9100 */
[----:B------:R-:W-:Y:S02]  /*16570*/  IADD3.X R25, R21, R10, RZ, P1, !PT ;  /* 0x0000000a15197210 */ /* 0x000fe40000ffe4ff */
[----:B------:R-:W-:-:S03]  /*16580*/  IADD3 R28, P1, R24, R18, RZ ;  /* 0x00000012181c7210 */ /* 0x000fc60007f3e0ff */
[----:B------:R-:W5:Y:S02]  /*16590*/  LDG.E.U8.CONSTANT R24, desc[UR8][R24.64] ;  /* 0x0000000818187981 */ /* 0x000f64000c1e9100 */
        /* <DEDUP_REMOVED lines=15> */
[----:B------:R-:W-:-:S03]  /*16690*/  IMAD.MOV.U32 R8, RZ, RZ, R11 ;  /* 0x000000ffff087224 */ /* 0x000fc600078e000b */
[----:B------:R-:W-:Y:S01]  /*166a0*/  SEL R5, RZ, 0x1, !P1 ;  /* 0x00000001ff057807 */ /* 0x000fe20004800000 */
[----:B------:R-:W-:Y:S01]  /*166b0*/  IMAD.MOV R8, RZ, RZ, -R8 ;  /* 0x000000ffff087224 */ /* 0x000fe200078e0a08 */
[----:B----4-:R-:W-:Y:S02]  /*166c0*/  PRMT R6, R6, 0x8880, RZ ;  /* 0x0000888006067816 */ /* 0x010fe400000000ff */
[----:B-----5:R-:W-:Y:S02]  /*166d0*/  PRMT R12, R12, 0x8880, RZ ;  /* 0x000088800c0c7816 */ /* 0x020fe400000000ff */
        /* <DEDUP_REMOVED lines=74> */
.L_x_245:
[----:B------:R-:W-:Y:S05]  /*16b80*/  BSYNC B3 ;  /* 0x0000000000037941 */ /* 0x000fea0003800000 */
.L_x_244:
        /* <DEDUP_REMOVED lines=72> */
.L_x_248:
[----:B------:R-:W-:Y:S05]  /*17010*/  BSYNC B3 ;  /* 0x0000000000037941 */ /* 0x000fea0003800000 */
.L_x_247:
        /* <DEDUP_REMOVED lines=35> */
.L_x_243:
[----:B------:R-:W-:Y:S05]  /*17250*/  BSYNC B2 ;  /* 0x0000000000027941 */ /* 0x000fea0003800000 */
.L_x_242:
[----:B------:R0:W-:Y:S02]  /*17260*/  STG.E.U8 desc[UR8][R16.64], R5 ;  /* 0x0000000510007986 */ /* 0x0001e4000c101108 */
.L_x_239:
[----:B------:R-:W-:Y:S05]  /*17270*/  BSYNC B1 ;  /* 0x0000000000017941 */ /* 0x000fea0003800000 */
.L_x_238:
[----:B------:R-:W-:-:S07]  /*17280*/  VIADD R15, R15, 0x80 ;  /* 0x000000800f0f7836 */ /* 0x000fce0000000000 */
.L_x_230:
[----:B------:R-:W-:Y:S05]  /*17290*/  BSYNC B0 ;  /* 0x0000000000007941 */ /* 0x000fea0003800000 */
.L_x_229:
[----:B------:R-:W-:Y:S02]  /*172a0*/  ULDC UR4, c[0x0][0x210] ;  /* 0x0000840000047ab9 */ /* 0x000fe40000000800 */
[----:B------:R-:W-:-:S13]  /*172b0*/  ISETP.GE.AND P0, PT, R15, UR4, PT ;  /* 0x000000040f007c0c */ /* 0x000fda000bf06270 */
[----:B------:R-:W-:Y:S05]  /*172c0*/  @P0 EXIT ;  /* 0x000000000000094d */ /* 0x000fea0003800000 */
        /* <DEDUP_REMOVED lines=353> */
.L_x_249:
[----:B------:R-:W-:Y:S01]  /*188e0*/  ULDC.64 UR4, c[0x0][0x488] ;  /* 0x0001220000047ab9 */ /* 0x000fe20000000a00 */
[----:B------:R-:W-:Y:S01]  /*188f0*/  ULDC.64 UR10, c[0x0][0x490] ;  /* 0x00012400000a7ab9 */ /* 0x000fe20000000a00 */
[----:B------:R-:W-:-:S05]  /*18900*/  IADD3 R14, P0, R0, UR4, RZ ;  /* 0x00000004000e7c10 */ /* 0x000fca000ff1e0ff */
[----:B------:R-:W-:Y:S01]  /*18910*/  IMAD.X R15, RZ, RZ, UR5, P0 ;  /* 0x00000005ff0f7e24 */ /* 0x000fe200080e06ff */
        /* <DEDUP_REMOVED lines=16> */
[----:B------:R-:W-:Y:S05]  /*18a20*/  CALL.REL.NOINC `($__internal_1_$__cuda_sm20_div_s64) ;  /* 0x0000001c00347944 */ /* 0x000fea0003c00000 */
[----:B------:R-:W-:Y:S05]  /*18a30*/  BRA `(.L_x_251) ;  /* 0x0000000000507947 */ /* 0x000fea0003800000 */
.L_x_252:
[----:B------:R-:W-:Y:S01]  /*18a40*/  ULDC UR4, c[0x0][0x498] ;  /* 0x0001260000047ab9 */ /* 0x000fe20000000800 */
[----:B------:R-:W-:Y:S01]  /*18a50*/  IMAD.MOV.U32 R2, RZ, RZ, RZ ;  /* 0x000000ffff027224 */ /* 0x000fe200078e00ff */
[----:B------:R-:W0:Y:S01]  /*18a60*/  I2F.U32.RP R4, UR4 ;  /* 0x0000000400047d06 */ /* 0x000e220008209000 */
[----:B------:R-:W-:-:S07]  /*18a70*/  ISETP.NE.U32.AND P2, PT, RZ, UR4, PT ;  /* 0x00000004ff007c0c */ /* 0x000fce000bf45070 */
[----:B0-----:R-:W0:Y:S02]  /*18a80*/  MUFU.RCP R4, R4 ;  /* 0x0000000400047308 */ /* 0x001e240000001000 */
[----:B0-----:R-:W-:-:S06]  /*18a90*/  VIADD R3, R4, 0xffffffe ;  /* 0x0ffffffe04037836 */ /* 0x001fcc0000000000 */
[----:B------:R-:W0:Y:S02]  /*18aa0*/  F2I.FTZ.U32.TRUNC.NTZ R3, R3 ;  /* 0x0000000300037305 */ /* 0x000e24000021f000 */
[----:B0-----:R-:W-:-:S05]  /*18ab0*/  IADD3 R5, RZ, -R3, RZ ;  /* 0x80000003ff057210 */ /* 0x001fca0007ffe0ff */
        /* <DEDUP_REMOVED lines=12> */
.L_x_251:
[----:B------:R-:W-:Y:S05]  /*18b80*/  BSYNC B0 ;  /* 0x0000000000007941 */ /* 0x000fea0003800000 */
.L_x_250:
        /* <DEDUP_REMOVED lines=26> */
.L_x_254:
        /* <DEDUP_REMOVED lines=19> */
.L_x_255:
[----:B------:R-:W-:Y:S05]  /*18e60*/  BSYNC B0 ;  /* 0x0000000000007941 */ /* 0x000fea0003800000 */
.L_x_253:
        /* <DEDUP_REMOVED lines=41> */
[----:B------:R-:W-:-:S04]  /*19100*/  IMAD.WIDE.U32 R4, R23, R20, R14 ;  /* 0x0000001417047225 */ /* 0x000fc800078e000e */
[----:B------:R-:W-:Y:S01]  /*19110*/  IMAD.IADD R23, R25, 0x1, R27 ;  /* 0x0000000119177824 */ /* 0x000fe200078e021b */
[----:B------:R-:W-:Y:S01]  /*19120*/  IADD3 R5, R5, R9, RZ ;  /* 0x0000000905057210 */ /* 0x000fe20007ffe0ff */
[----:B------:R-:W-:-:S04]  /*19130*/  IMAD.MOV.U32 R22, RZ, RZ, R24 ;  /* 0x000000ffff167224 */ /* 0x000fc800078e0018 */
        /* <DEDUP_REMOVED lines=60> */
.L_x_257:
[----:B------:R-:W-:Y:S05]  /*19500*/  BSYNC B0 ;  /* 0x0000000000007941 */ /* 0x000fea0003800000 */
.L_x_256:
        /* <DEDUP_REMOVED lines=12> */
[----:B------:R-:W-:Y:S02]  /*195d0*/  IMAD.X R10, RZ, RZ, ~UR5, P3 ;  /* 0x80000005ff0a7e24 */ /* 0x000fe400098e06ff */
[----:B------:R-:W-:Y:S01]  /*195e0*/  IMAD R7, R7, UR5, R2 ;  /* 0x0000000507077c24 */ /* 0x000fe2000f8e0202 */
[----:B------:R-:W-:Y:S01]  /*195f0*/  IADD3 R2, P0, R4, -0x1, RZ ;  /* 0xffffffff04027810 */ /* 0x000fe20007f1e0ff */
[----:B------:R-:W-:Y:S01]  /*19600*/  IMAD R10, R10, UR6, RZ ;  /* 0x000000060a0a7c24 */ /* 0x000fe2000f8e02ff */
[----:B------:R-:W-:Y:S01]  /*19610*/  ULDC.64 UR4, c[0x0][0x480] ;  /* 0x0001200000047ab9 */ /* 0x000fe20000000a00 */
[----:B------:R-:W-:Y:S01]  /*19620*/  IMAD.IADD R7, R15, 0x1, R7 ;  /* 0x000000010f077824 */ /* 0x000fe200078e0207 */
[----:B------:R-:W-:-:S03]  /*19630*/  IADD3 R8, P2, -R2, R3, RZ ;  /* 0x0000000302087210 */ /* 0x000fc60007f5e1ff */
[----:B------:R-:W-:Y:S01]  /*19640*/  IMAD R7, R7, UR6, RZ ;  /* 0x0000000607077c24 */ /* 0x000fe2000f8e02ff */
[----:B------:R-:W-:-:S03]  /*19650*/  ISETP.GT.U32.AND P1, PT, R8, 0xc, PT ;  /* 0x0000000c0800780c */ /* 0x000fc60003f24070 */
[C---:B------:R-:W-:Y:S02]  /*19660*/  IMAD R7, R14.reuse, UR7, R7 ;  /* 0x000000070e077c24 */ /* 0x040fe4000f8e0207 */
[----:B------:R-:W-:-:S04]  /*19670*/  IMAD.WIDE.U32 R14, R14, UR6, RZ ;  /* 0x000000060e0e7c25 */ /* 0x000fc8000f8e00ff */
[----:B0-----:R-:W-:Y:S01]  /*19680*/  IMAD.WIDE.U32 R18, R13, UR6, R18 ;  /* 0x000000060d127c25 */ /* 0x001fe2000f8e0012 */
[----:B------:R-:W-:Y:S02]  /*19690*/  IADD3 R15, R15, R7, RZ ;  /* 0x000000070f0f7210 */ /* 0x000fe40007ffe0ff */
[C---:B------:R-:W-:Y:S01]  /*196a0*/  IADD3.X R7, R9.reuse, -0x1, RZ, P0, !PT ;  /* 0xffffffff09077810 */ /* 0x040fe200007fe4ff */
[----:B------:R-:W-:-:S04]  /*196b0*/  IMAD R9, R9, UR10, RZ ;  /* 0x0000000a09097c24 */ /* 0x000fc8000f8e02ff */
[----:B------:R-:W-:Y:S02]  /*196c0*/  IMAD.X R12, R0, 0x1, ~R7, P2 ;  /* 0x00000001000c7824 */ /* 0x000fe400010e0e07 */
[C---:B------:R-:W-:Y:S02]  /*196d0*/  IMAD R11, R4.reuse, UR11, R9 ;  /* 0x0000000b040b7c24 */ /* 0x040fe4000f8e0209 */
[----:B------:R-:W-:Y:S01]  /*196e0*/  IMAD.WIDE.U32 R8, R4, UR10, R14 ;  /* 0x0000000a04087c25 */ /* 0x000fe2000f8e000e */
[----:B------:R-:W-:-:S03]  /*196f0*/  ISETP.GT.AND.EX P1, PT, R12, RZ, PT, P1 ;  /* 0x000000ff0c00720c */ /* 0x000fc60003f24310 */
[----:B------:R-:W-:Y:S01]  /*19700*/  IMAD.IADD R15, R9, 0x1, R11 ;  /* 0x00000001090f7824 */ /* 0x000fe200078e020b */
[----:B------:R-:W-:Y:S01]  /*19710*/  IADD3 R8, P0, P2, R8, UR4, R6 ;  /* 0x0000000408087c10 */ /* 0x000fe2000fa1e006 */
[----:B------:R-:W-:-:S03]  /*19720*/  IMAD R9, R13, UR7, R10 ;  /* 0x000000070d097c24 */ /* 0x000fc6000f8e020a */
[----:B------:R-:W-:Y:S02]  /*19730*/  IADD3.X R15, R15, UR5, RZ, P0, P2 ;  /* 0x000000050f0f7c10 */ /* 0x000fe400087e44ff */
[----:B------:R-:W-:Y:S02]  /*19740*/  PLOP3.LUT P0, PT, PT, PT, PT, 0x80, 0x0 ;  /* 0x000000000000781c */ /* 0x000fe40003f0f070 */
[----:B------:R-:W-:Y:S01]  /*19750*/  IADD3 R10, R19, R9, RZ ;  /* 0x00000009130a7210 */ /* 0x000fe20007ffe0ff */
[----:B------:R-:W-:Y:S10]  /*19760*/  @!P1 BRA `(.L_x_261) ;  /* 0x00000008002c9947 */ /* 0x000ff40003800000 */
[----:B------:R-:W-:Y:S02]  /*19770*/  IADD3 R9, P1, R3, -0xc, RZ ;  /* 0xfffffff403097810 */ /* 0x000fe40007f3e0ff */
[----:B------:R-:W-:Y:S02]  /*19780*/  PLOP3.LUT P0, PT, PT, PT, PT, 0x8, 0x0 ;  /* 0x000000000000781c */ /* 0x000fe40003f0e170 */
[----:B------:R-:W-:-:S11]  /*19790*/  IADD3.X R4, R0, -0x1, RZ, P1, !PT ;  /* 0xffffffff00047810 */ /* 0x000fd60000ffe4ff */
.L_x_262:
[----:B------:R-:W-:Y:S01]  /*197a0*/  IMAD.MOV.U32 R14, RZ, RZ, R8 ;  /* 0x000000ffff0e7224 */ /* 0x000fe200078e0008 */
[----:B------:R-:W-:-:S04]  /*197b0*/  IADD3 R22, P1, R8, R18, RZ ;  /* 0x0000001208167210 */ /* 0x000fc80007f3e0ff */
[----:B------:R-:W2:Y:S01]  /*197c0*/  LDG.E.U8.CONSTANT R8, desc[UR8][R14.64] ;  /* 0x000000080e087981 */ /* 0x000ea2000c1e9100 */
[----:B------:R-:W-:Y:S01]  /*197d0*/  IMAD.X R23, R15, 0x1, R10, P1 ;  /* 0x000000010f177824 */ /* 0x000fe200008e060a */
[----:B------:R-:W-:-:S04]  /*197e0*/  IADD3 R26, P1, R22, R18, RZ ;  /* 0x00000012161a7210 */ /* 0x000fc80007f3e0ff */
[----:B------:R0:W3:Y:S01]  /*197f0*/  LDG.E.U8.CONSTANT R11, desc[UR8][R22.64] ;  /* 0x00000008160b7981 */ /* 0x0000e2000c1e9100 */
[----:B------:R-:W-:Y:S01]  /*19800*/  IMAD.X R27, R23, 0x1, R10, P1 ;  /* 0x00000001171b7824 */ /* 0x000fe200008e060a */
[----:B------:R-:W-:-:S04]  /*19810*/  IADD3 R28, P1, R26, R18, RZ ;  /* 0x000000121a1c7210 */ /* 0x000fc80007f3e0ff */
[----:B------:R-:W-:Y:S01]  /*19820*/  IADD3.X R29, R27, R10, RZ, P1, !PT ;  /* 0x0000000a1b1d7210 */ /* 0x000fe20000ffe4ff */
[----:B------:R1:W4:Y:S01]  /*19830*/  LDG.E.U8.CONSTANT R6, desc[UR8][R26.64] ;  /* 0x000000081a067981 */ /* 0x000322000c1e9100 */
[----:B------:R-:W-:-:S03]  /*19840*/  IADD3 R32, P1, R28, R18, RZ ;  /* 0x000000121c207210 */ /* 0x000fc60007f3e0ff */
[----:B------:R5:W4:Y:S02]  /*19850*/  LDG.E.U8.CONSTANT R12, desc[UR8][R28.64] ;  /* 0x000000081c0c7981 */ /* 0x000b24000c1e9100 */
[----:B------:R-:W-:Y:S01]  /*19860*/  IMAD.X R33, R29, 0x1, R10, P1 ;  /* 0x000000011d217824 */ /* 0x000fe200008e060a */
[----:B------:R-:W-:-:S04]  /*19870*/  IADD3 R24, P1, R32, R18, RZ ;  /* 0x0000001220187210 */ /* 0x000fc80007f3e0ff */
[----:B------:R-:W4:Y:S01]  /*19880*/  LDG.E.U8.CONSTANT R13, desc[UR8][R32.64] ;  /* 0x00000008200d7981 */ /* 0x000f22000c1e9100 */
[----:B------:R-:W-:Y:S01]  /*19890*/  IMAD.X R25, R33, 0x1, R10, P1 ;  /* 0x0000000121197824 */ /* 0x000fe200008e060a */
[----:B------:R-:W-:-:S04]  /*198a0*/  IADD3 R20, P1, R24, R18, RZ ;  /* 0x0000001218147210 */ /* 0x000fc80007f3e0ff */
[----:B------:R5:W4:Y:S01]  /*198b0*/  LDG.E.U8.CONSTANT R14, desc[UR8][R24.64] ;  /* 0x00000008180e7981 */ /* 0x000b22000c1e9100 */
[----:B------:R-:W-:Y:S01]  /*198c0*/  IMAD.X R21, R25, 0x1, R10, P1 ;  /* 0x0000000119157824 */ /* 0x000fe200008e060a */
[----:B0-----:R-:W-:-:S04]  /*198d0*/  IADD3 R22, P1, R20, R18, RZ ;  /* 0x0000001214167210 */ /* 0x001fc80007f3e0ff */
[----:B------:R0:W4:Y:S01]  /*198e0*/  LDG.E.U8.CONSTANT R15, desc[UR8][R20.64] ;  /* 0x00000008140f7981 */ /* 0x000122000c1e9100 */
[----:B------:R-:W-:Y:S02]  /*198f0*/  IADD3.X R23, R21, R10, RZ, P1, !PT ;  /* 0x0000000a15177210 */ /* 0x000fe40000ffe4ff */
[----:B-1----:R-:W-:-:S03]  /*19900*/  IADD3 R26, P1, R22, R18, RZ ;  /* 0x00000012161a7210 */ /* 0x002fc60007f3e0ff */
[----:B------:R1:W4:Y:S02]  /*19910*/  LDG.E.U8.CONSTANT R30, desc[UR8][R22.64] ;  /* 0x00000008161e7981 */ /* 0x000324000c1e9100 */
[----:B------:R-:W-:Y:S01]  /*19920*/  IMAD.X R27, R23, 0x1, R10, P1 ;  /* 0x00000001171b7824 */ /* 0x000fe200008e060a */
[----:B-----5:R-:W-:-:S04]  /*19930*/  IADD3 R28, P1, R26, R18, RZ ;  /* 0x000000121a1c7210 */ /* 0x020fc80007f3e0ff */
[----:B------:R5:W4:Y:S01]  /*19940*/  LDG.E.U8.CONSTANT R31, desc[UR8][R26.64] ;  /* 0x000000081a1f7981 */ /* 0x000b22000c1e9100 */
        /* <DEDUP_REMOVED lines=8> */
[----:B------:R-:W4:Y:S02]  /*199d0*/  LDG.E.U8.CONSTANT R20, desc[UR8][R20.64] ;  /* 0x0000000814147981 */ /* 0x000f24000c1e9100 */
[----:B------:R-:W-:Y:S01]  /*199e0*/  IMAD.X R23, R21, 0x1, R10, P1 ;  /* 0x0000000115177824 */ /* 0x000fe200008e060a */
[----:B-----5:R-:W-:-:S04]  /*199f0*/  IADD3 R26, P1, R22, R18, RZ ;  /* 0x00000012161a7210 */ /* 0x020fc80007f3e0ff */
        /* <DEDUP_REMOVED lines=98> */
.L_x_261:
[----:B------:R-:W-:Y:S05]  /*1a020*/  BSYNC B1 ;  /* 0x0000000000017941 */ /* 0x000fea0003800000 */
.L_x_260:
        /* <DEDUP_REMOVED lines=14> */
[----:B------:R1:W4:Y:S01]  /*1a110*/  LDG.E.U8.CONSTANT R14, desc[UR8][R14.64] ;  /* 0x000000080e0e7981 */ /* 0x000322000c1e9100 */
        /* <DEDUP_REMOVED lines=14> */
[----:B------:R-:W-:-:S04]  /*1a200*/  LOP3.LUT R5, R5, 0xffff, RZ, 0xc0, !PT ;  /* 0x0000ffff05057812 */ /* 0x000fc800078ec0ff */
[----:B-1----:R-:W-:Y:S02]  /*1a210*/  PRMT R15, R5, 0x8880, RZ ;  /* 0x00008880050f7816 */ /* 0x002fe400000000ff */
[----:B------:R-:W-:Y:S02]  /*1a220*/  IADD3 R2, P3, R2, 0x8, RZ ;  /* 0x0000000802027810 */ /* 0x000fe40007f7e0ff */
[----:B0-----:R-:W-:-:S03]  /*1a230*/  IADD3 R8, P2, R8, R18, RZ ;  /* 0x0000001208087210 */ /* 0x001fc60007f5e0ff */
[----:B------:R-:W-:Y:S01]  /*1a240*/  IMAD.X R7, RZ, RZ, R7, P3 ;  /* 0x000000ffff077224 */ /* 0x000fe200018e0607 */
[----:B--2---:R-:W-:-:S04]  /*1a250*/  PRMT R30, R30, 0x8880, RZ ;  /* 0x000088801e1e7816 */ /* 0x004fc800000000ff */
[----:B------:R-:W-:Y:S02]  /*1a260*/  MOV R5, R30 ;  /* 0x0000001e00057202 */ /* 0x000fe40000000f00 */
[----:B---3--:R-:W-:-:S03]  /*1a270*/  PRMT R20, R20, 0x8880, RZ ;  /* 0x0000888014147816 */ /* 0x008fc600000000ff */
[----:B------:R-:W-:-:S05]  /*1a280*/  IMAD.MOV R22, RZ, RZ, -R5 ;  /* 0x000000ffff167224 */ /* 0x000fca00078e0a05 */
[----:B------:R-:W-:Y:S01]  /*1a290*/  ISETP.NE.AND P0, PT, R15, R22, PT ;  /* 0x000000160f00720c */ /* 0x000fe20003f05270 */
[----:B------:R-:W-:-:S03]  /*1a2a0*/  IMAD.MOV.U32 R15, RZ, RZ, R20 ;  /* 0x000000ffff0f7224 */ /* 0x000fc600078e0014 */
[----:B------:R-:W-:Y:S01]  /*1a2b0*/  SEL R5, RZ, 0x1, !P0 ;  /* 0x00000001ff057807 */ /* 0x000fe20004000000 */
[----:B------:R-:W-:Y:S01]  /*1a2c0*/  IMAD.MOV R20, RZ, RZ, -R15 ;  /* 0x000000ffff147224 */ /* 0x000fe200078e0a0f */
[----:B----4-:R-:W-:-:S04]  /*1a2d0*/  PRMT R14, R14, 0x8880, RZ ;  /* 0x000088800e0e7816 */ /* 0x010fc800000000ff */
[----:B------:R-:W-:Y:S02]  /*1a2e0*/  ISETP.NE.AND P0, PT, R5, R20, PT ;  /* 0x000000140500720c */ /* 0x000fe40003f05270 */
[----:B------:R-:W-:Y:S02]  /*1a2f0*/  IADD3 R14, -R14, RZ, RZ ;  /* 0x000000ff0e0e7210 */ /* 0x000fe40007ffe1ff */
[----:B------:R-:W-:Y:S02]  /*1a300*/  SEL R5, RZ, 0x1, !P0 ;  /* 0x00000001ff057807 */ /* 0x000fe40004000000 */
[----:B-----5:R-:W-:Y:S02]  /*1a310*/  PRMT R13, R13, 0x8880, RZ ;  /* 0x000088800d0d7816 */ /* 0x020fe400000000ff */
[----:B------:R-:W-:-:S03]  /*1a320*/  ISETP.NE.AND P0, PT, R5, R14, PT ;  /* 0x0000000e0500720c */ /* 0x000fc60003f05270 */
[----:B------:R-:W-:Y:S01]  /*1a330*/  IMAD.MOV R14, RZ, RZ, -R13 ;  /* 0x000000ffff0e7224 */ /* 0x000fe200078e0a0d */
[----:B------:R-:W-:Y:S02]  /*1a340*/  SEL R5, RZ, 0x1, !P0 ;  /* 0x00000001ff057807 */ /* 0x000fe40004000000 */
[----:B------:R-:W-:Y:S02]  /*1a350*/  PRMT R12, R12, 0x8880, RZ ;  /* 0x000088800c0c7816 */ /* 0x000fe400000000ff */
        /* <DEDUP_REMOVED lines=14> */
[----:B------:R-:W-:-:S04]  /*1a440*/  SEL R4, RZ, 0x1, !P0 ;  /* 0x00000001ff047807 */ /* 0x000fc80004000000 */
[----:B------:R-:W-:Y:S01]  /*1a450*/  ISETP.NE.AND P1, PT, R4, R5, PT ;  /* 0x000000050400720c */ /* 0x000fe20003f25270 */
[----:B------:R-:W-:Y:S01]  /*1a460*/  IMAD.X R15, R9, 0x1, R10, P2 ;  /* 0x00000001090f7824 */ /* 0x000fe200010e060a */
[----:B------:R-:W-:Y:S02]  /*1a470*/  PLOP3.LUT P0, PT, PT, PT, PT, 0x8, 0x0 ;  /* 0x000000000000781c */ /* 0x000fe40003f0e170 */
[----:B------:R-:W-:-:S11]  /*1a480*/  SEL R5, RZ, 0x1, !P1 ;  /* 0x00000001ff057807 */ /* 0x000fd60004800000 */
.L_x_264:
[----:B------:R-:W-:Y:S05]  /*1a490*/  BSYNC B1 ;  /* 0x0000000000017941 */ /* 0x000fea0003800000 */
.L_x_263:
        /* <DEDUP_REMOVED lines=35> */
.L_x_259:
[----:B------:R-:W-:Y:S05]  /*1a6d0*/  BSYNC B0 ;  /* 0x0000000000007941 */ /* 0x000fea0003800000 */
.L_x_258:
[----:B------:R-:W-:Y:S01]  /*1a6e0*/  STG.E.U8 desc[UR8][R16.64], R5 ;  /* 0x0000000510007986 */ /* 0x000fe2000c101108 */
[----:B------:R-:W-:Y:S05]  /*1a6f0*/  EXIT ;  /* 0x000000000000794d */ /* 0x000fea0003800000 */
        .weak           $__internal_1_$__cuda_sm20_div_s64
        .type           $__internal_1_$__cuda_sm20_div_s64,@function
        .size           $__internal_1_$__cuda_sm20_div_s64,(.L_x_1726 - $__internal_1_$__cuda_sm20_div_s64)
$__internal_1_$__cuda_sm20_div_s64:
[----:B------:R-:W-:Y:S01]  /*1a700*/  UIADD3 UR4, UP1, URZ, -UR6, URZ ;  /* 0x800000063f047290 */ /* 0x000fe2000ff3e03f */
[----:B------:R-:W-:Y:S01]  /*1a710*/  ISETP.GE.AND P3, PT, R3, RZ, PT ;  /* 0x000000ff0300720c */ /* 0x000fe20003f66270 */
[----:B------:R-:W-:Y:S01]  /*1a720*/  UISETP.GE.AND UP0, UPT, UR7, URZ, UPT ;  /* 0x0000003f0700728c */ /* 0x000fe2000bf06270 */
[-C--:B------:R-:W-:Y:S01]  /*1a730*/  IADD3 R11, P4, RZ, -R10.reuse, RZ ;  /* 0x8000000aff0b7210 */ /* 0x080fe20007f9e0ff */
[----:B------:R-:W-:Y:S02]  /*1a740*/  UIADD3.X UR5, URZ, ~UR7, URZ, UP1, !UPT ;  /* 0x800000073f057290 */ /* 0x000fe40008ffe43f */
[----:B------:R-:W-:Y:S01]  /*1a750*/  USEL UR4, UR4, UR6, !UP0 ;  /* 0x0000000604047287 */ /* 0x000fe2000c000000 */
[----:B------:R-:W-:Y:S01]  /*1a760*/  SEL R11, R11, R10, !P3 ;  /* 0x0000000a0b0b7207 */ /* 0x000fe20005800000 */
[----:B------:R-:W-:Y:S01]  /*1a770*/  USEL UR5, UR5, UR7, !UP0 ;  /* 0x0000000705057287 */ /* 0x000fe2000c000000 */
[----:B------:R-:W-:-:S08]  /*1a780*/  IADD3.X R10, RZ, ~R3, RZ, P4, !PT ;  /* 0x80000003ff0a7210 */ /* 0x000fd000027fe4ff */
[----:B------:R-:W0:Y:S08]  /*1a790*/  I2F.U64.RP R2, UR4 ;  /* 0x0000000400027d12 */ /* 0x000e300008309000 */
[----:B0-----:R-:W0:Y:S02]  /*1a7a0*/  MUFU.RCP R9, R2 ;  /* 0x0000000200097308 */ /* 0x001e240000001000 */
[----:B0-----:R-:W-:-:S06]  /*1a7b0*/  VIADD R9, R9, 0x1ffffffe ;  /* 0x1ffffffe09097836 */ /* 0x001fcc0000000000 */
[----:B------:R-:W0:Y:S02]  /*1a7c0*/  F2I.U64.TRUNC R20, R9 ;  /* 0x0000000900147311 */ /* 0x000e24000020d800 */
[----:B0-----:R-:W-:-:S04]  /*1a7d0*/  IMAD.WIDE.U32 R12, R20, UR4, RZ ;  /* 0x00000004140c7c25 */ /* 0x001fc8000f8e00ff */
[C---:B------:R-:W-:Y:S01]  /*1a7e0*/  IMAD R4, R20.reuse, UR5, R13 ;  /* 0x0000000514047c24 */ /* 0x040fe2000f8e020d */
[----:B------:R-:W-:Y:S01]  /*1a7f0*/  IADD3 R5, P0, RZ, -R12, RZ ;  /* 0x8000000cff057210 */ /* 0x000fe20007f1e0ff */
[----:B------:R-:W-:Y:S02]  /*1a800*/  IMAD.MOV.U32 R13, RZ, RZ, R20 ;  /* 0x000000ffff0d7224 */ /* 0x000fe400078e0014 */
[----:B------:R-:W-:Y:S02]  /*1a810*/  IMAD R4, R21, UR4, R4 ;  /* 0x0000000415047c24 */ /* 0x000fe4000f8e0204 */
[----:B------:R-:W-:-:S03]  /*1a820*/  IMAD.HI.U32 R12, R20, R5, RZ ;  /* 0x00000005140c7227 */ /* 0x000fc600078e00ff */
[----:B------:R-:W-:-:S05]  /*1a830*/  IADD3.X R4, RZ, ~R4, RZ, P0, !PT ;  /* 0x80000004ff047210 */ /* 0x000fca00007fe4ff */
[----:B------:R-:W-:-:S04]  /*1a840*/  IMAD.WIDE.U32 R12, P0, R20, R4, R12 ;  /* 0x00000004140c7225 */ /* 0x000fc8000780000c */
[C---:B------:R-:W-:Y:S02]  /*1a850*/  IMAD R2, R21.reuse, R4, RZ ;  /* 0x0000000415027224 */ /* 0x040fe400078e02ff */
[----:B------:R-:W-:-:S04]  /*1a860*/  IMAD.HI.U32 R5, P1, R21, R5, R12 ;  /* 0x0000000515057227 */ /* 0x000fc8000782000c */
[----:B------:R-:W-:Y:S01]  /*1a870*/  IMAD.HI.U32 R4, R21, R4, RZ ;  /* 0x0000000415047227 */ /* 0x000fe200078e00ff */
[----:B------:R-:W-:-:S03]  /*1a880*/  IADD3 R13, P2, R2, R5, RZ ;  /* 0x00000005020d7210 */ /* 0x000fc60007f5e0ff */
[----:B------:R-:W-:Y:S02]  /*1a890*/  IMAD.X R2, R4, 0x1, R21, P0 ;  /* 0x0000000104027824 */ /* 0x000fe400000e0615 */
        /* <DEDUP_REMOVED lines=8> */
[----:B------:R-:W-:-:S04]  /*1a920*/  IMAD.HI.U32 R4, P1, R2, R9, R12 ;  /* 0x0000000902047227 */ /* 0x000fc8000782000c */
[CC--:B------:R-:W-:Y:S02]  /*1a930*/  IMAD R9, R2.reuse, R5.reuse, RZ ;  /* 0x0000000502097224 */ /* 0x0c0fe400078e02ff */
[----:B------:R-:W-:-:S03]  /*1a940*/  IMAD.HI.U32 R5, R2, R5, RZ ;  /* 0x0000000502057227 */ /* 0x000fc600078e00ff */
[----:B------:R-:W-:Y:S01]  /*1a950*/  IADD3 R4, P2, R9, R4, RZ ;  /* 0x0000000409047210 */ /* 0x000fe20007f5e0ff */
[----:B------:R-:W-:Y:S01]  /*1a960*/  IMAD.X R2, R5, 0x1, R2, P0 ;  /* 0x0000000105027824 */ /* 0x000fe200000e0602 */
[----:B------:R-:W-:Y:S01]  /*1a970*/  SEL R9, R10, R3, !P3 ;  /* 0x000000030a097207 */ /* 0x000fe20005800000 */
[----:B------:R-:W-:Y:S01]  /*1a980*/  IMAD.MOV.U32 R13, RZ, RZ, RZ ;  /* 0x000000ffff0d7224 */ /* 0x000fe200078e00ff */
[----:B------:R-:W-:Y:S01]  /*1a990*/  LOP3.LUT R3, R3, UR7, RZ, 0x3c, !PT ;  /* 0x0000000703037c12 */ /* 0x000fe2000f8e3cff */
[----:B------:R-:W-:Y:S01]  /*1a9a0*/  IMAD.HI.U32 R12, R4, R11, RZ ;  /* 0x0000000b040c7227 */ /* 0x000fe200078e00ff */
[----:B------:R-:W-:-:S03]  /*1a9b0*/  IADD3.X R2, RZ, RZ, R2, P2, P1 ;  /* 0x000000ffff027210 */ /* 0x000fc600017e2402 */
[----:B------:R-:W-:-:S04]  /*1a9c0*/  IMAD.WIDE.U32 R12, R4, R9, R12 ;  /* 0x00000009040c7225 */ /* 0x000fc800078e000c */
[C---:B------:R-:W-:Y:S02]  /*1a9d0*/  IMAD R4, R2.reuse, R9, RZ ;  /* 0x0000000902047224 */ /* 0x040fe400078e02ff */
[----:B------:R-:W-:-:S04]  /*1a9e0*/  IMAD.HI.U32 R5, P0, R2, R11, R12 ;  /* 0x0000000b02057227 */ /* 0x000fc8000780000c */
[----:B------:R-:W-:Y:S01]  /*1a9f0*/  IMAD.HI.U32 R10, R2, R9, RZ ;  /* 0x00000009020a7227 */ /* 0x000fe200078e00ff */
[----:B------:R-:W-:-:S03]  /*1aa00*/  IADD3 R2, P1, R4, R5, RZ ;  /* 0x0000000504027210 */ /* 0x000fc60007f3e0ff */
[----:B------:R-:W-:Y:S02]  /*1aa10*/  IMAD.X R4, RZ, RZ, R10, P0 ;  /* 0x000000ffff047224 */ /* 0x000fe400000e060a */
[----:B------:R-:W-:-:S03]  /*1aa20*/  IMAD.WIDE.U32 R12, R2, UR4, RZ ;  /* 0x00000004020c7c25 */ /* 0x000fc6000f8e00ff */
[----:B------:R-:W-:Y:S01]  /*1aa30*/  IADD3.X R4, RZ, R4, RZ, P1, !PT ;  /* 0x00000004ff047210 */ /* 0x000fe20000ffe4ff */
[----:B------:R-:W-:Y:S01]  /*1aa40*/  IMAD R5, R2, UR5, R13 ;  /* 0x0000000502057c24 */ /* 0x000fe2000f8e020d */
[----:B------:R-:W-:-:S03]  /*1aa50*/  IADD3 R11, P1, -R12, R11, RZ ;  /* 0x0000000b0c0b7210 */ /* 0x000fc60007f3e1ff */
[----:B------:R-:W-:Y:S01]  /*1aa60*/  IMAD R10, R4, UR4, R5 ;  /* 0x00000004040a7c24 */ /* 0x000fe2000f8e0205 */
[----:B------:R-:W-:Y:S02]  /*1aa70*/  ISETP.GE.U32.AND P0, PT, R11, UR4, PT ;  /* 0x000000040b007c0c */ /* 0x000fe4000bf06070 */
[----:B------:R-:W-:Y:S01]  /*1aa80*/  IADD3 R5, P2, R2, 0x1, RZ ;  /* 0x0000000102057810 */ /* 0x000fe20007f5e0ff */
[----:B------:R-:W-:Y:S01]  /*1aa90*/  IMAD.X R9, R9, 0x1, ~R10, P1 ;  /* 0x0000000109097824 */ /* 0x000fe200008e0e0a */
[----:B------:R-:W-:-:S03]  /*1aaa0*/  IADD3 R12, P1, R11, -UR4, RZ ;  /* 0x800000040b0c7c10 */ /* 0x000fc6000ff3e0ff */
[----:B------:R-:W-:Y:S01]  /*1aab0*/  IMAD.X R13, RZ, RZ, R4, P2 ;  /* 0x000000ffff0d7224 */ /* 0x000fe200010e0604 */
[C---:B------:R-:W-:Y:S02]  /*1aac0*/  ISETP.GE.U32.AND.EX P0, PT, R9.reuse, UR5, PT, P0 ;  /* 0x0000000509007c0c */ /* 0x040fe4000bf06100 */
[----:B------:R-:W-:Y:S02]  /*1aad0*/  IADD3.X R10, R9, ~UR5, RZ, P1, !PT ;  /* 0x80000005090a7c10 */ /* 0x000fe40008ffe4ff */
[----:B------:R-:W-:Y:S02]  /*1aae0*/  SEL R11, R12, R11, P0 ;  /* 0x0000000b0c0b7207 */ /* 0x000fe40000000000 */
[----:B------:R-:W-:Y:S02]  /*1aaf0*/  SEL R5, R5, R2, P0 ;  /* 0x0000000205057207 */ /* 0x000fe40000000000 */
[----:B------:R-:W-:Y:S02]  /*1ab00*/  SEL R10, R10, R9, P0 ;  /* 0x000000090a0a7207 */ /* 0x000fe40000000000 */
[----:B------:R-:W-:-:S02]  /*1ab10*/  ISETP.GE.U32.AND P1, PT, R11, UR4, PT ;  /* 0x000000040b007c0c */ /* 0x000fc4000bf26070 */
[----:B------:R-:W-:Y:S02]  /*1ab20*/  SEL R13, R13, R4, P0 ;  /* 0x000000040d0d7207 */ /* 0x000fe40000000000 */
[----:B------:R-:W-:Y:S02]  /*1ab30*/  IADD3 R2, P2, R5, 0x1, RZ ;  /* 0x0000000105027810 */ /* 0x000fe40007f5e0ff */
[----:B------:R-:W-:Y:S02]  /*1ab40*/  ISETP.GE.U32.AND.EX P0, PT, R10, UR5, PT, P1 ;  /* 0x000000050a007c0c */ /* 0x000fe4000bf06110 */
[----:B------:R-:W-:Y:S01]  /*1ab50*/  ISETP.GE.AND P1, PT, R3, RZ, PT ;  /* 0x000000ff0300720c */ /* 0x000fe20003f26270 */
[----:B------:R-:W-:Y:S01]  /*1ab60*/  IMAD.X R4, RZ, RZ, R13, P2 ;  /* 0x000000ffff047224 */ /* 0x000fe200010e060d */
[----:B------:R-:W-:-:S04]  /*1ab70*/  SEL R2, R2, R5, P0 ;  /* 0x0000000502027207 */ /* 0x000fc80000000000 */
[----:B------:R-:W-:Y:S02]  /*1ab80*/  SEL R4, R4, R13, P0 ;  /* 0x0000000d04047207 */ /* 0x000fe40000000000 */
[----:B------:R-:W-:Y:S02]  /*1ab90*/  IADD3 R5, P2, RZ, -R2, RZ ;  /* 0x80000002ff057210 */ /* 0x000fe40007f5e0ff */
[----:B------:R-:W-:Y:S02]  /*1aba0*/  ISETP.NE.U32.AND P0, PT, RZ, UR6, PT ;  /* 0x00000006ff007c0c */ /* 0x000fe4000bf05070 */
[----:B------:R-:W-:Y:S02]  /*1abb0*/  IADD3.X R3, RZ, ~R4, RZ, P2, !PT ;  /* 0x80000004ff037210 */ /* 0x000fe400017fe4ff */
[----:B------:R-:W-:Y:S02]  /*1abc0*/  ISETP.NE.AND.EX P0, PT, RZ, UR7, PT, P0 ;  /* 0x00000007ff007c0c */ /* 0x000fe4000bf05300 */
[----:B------:R-:W-:-:S02]  /*1abd0*/  SEL R5, R5, R2, !P1 ;  /* 0x0000000205057207 */ /* 0x000fc40004800000 */
[----:B------:R-:W-:Y:S01]  /*1abe0*/  SEL R3, R3, R4, !P1 ;  /* 0x0000000403037207 */ /* 0x000fe20004800000 */
[----:B------:R-:W-:Y:S01]  /*1abf0*/  IMAD.MOV.U32 R4, RZ, RZ, R0 ;  /* 0x000000ffff047224 */ /* 0x000fe200078e0000 */
[----:B------:R-:W-:Y:S01]  /*1ac00*/  SEL R2, R5, 0xffffffff, P0 ;  /* 0xffffffff05027807 */ /* 0x000fe20000000000 */
[----:B------:R-:W-:Y:S01]  /*1ac10*/  IMAD.MOV.U32 R5, RZ, RZ, 0x0 ;  /* 0x00000000ff057424 */ /* 0x000fe200078e00ff */
[----:B------:R-:W-:-:S03]  /*1ac20*/  SEL R3, R3, 0xffffffff, P0 ;  /* 0xffffffff03037807 */ /* 0x000fc60000000000 */
[----:B------:R-:W-:Y:S05]  /*1ac30*/  RET.REL.NODEC R4 `(_ZN2at6native61_GLOBAL__N__2cc7adc6_23_UnfoldBackwardKernel_cu_75b981de_315735_unfold_backward_elementwise_kernelILi128ELi8EZNS1_32_unfold_backward_internal_kernelIbEEvRNS_14TensorIteratorEllllllEUliE_EEviT1_) ;  /* 0xfffffe5004f07950 */ /* 0x000fea0003c3ffff */
.L_x_265:
        /* <DEDUP_REMOVED lines=12> */
.L_x_1726:


//--------------------- .text._ZN2at6native61_GLOBAL__N__2cc7adc6_23_UnfoldBackwardKernel_cu_75b981de_315735_unfold_backward_elementwise_kernelILi128ELi8EZNS1_32_unfold_backward_internal_kernelIN3c104HalfEEEvRNS_14TensorIteratorEllllllEUliE_EEviT1_ --------------------------
	.section	.text._ZN2at6native61_GLOBAL__N__2cc7adc6_23_UnfoldBackwardKernel_cu_75b981de_315735_unfold_backward_elementwise_kernelILi128ELi8EZNS1_32_unfold_backward_internal_kernelIN3c104HalfEEEvRNS_14TensorIteratorEllllllEUliE_EEviT1_,"ax",@progbits
	.align	128
.text._ZN2at6native61_GLOBAL__N__2cc7adc6_23_UnfoldBackwardKernel_cu_75b981de_315735_unfold_backward_elementwise_kernelILi128ELi8EZNS1_32_unfold_backward_internal_kernelIN3c104HalfEEEvRNS_14TensorIteratorEllllllEUliE_EEviT1_:
        .type           _ZN2at6native61_GLOBAL__N__2cc7adc6_23_UnfoldBackwardKernel_cu_75b981de_315735_unfold_backward_elementwise_kernelILi128ELi8EZNS1_32_unfold_backward_internal_kernelIN3c104HalfEEEvRNS_14TensorIteratorEllllllEUliE_EEviT1_,@function
        .size           _ZN2at6native61_GLOBAL__N__2cc7adc6_23_UnfoldBackwardKernel_cu_75b981de_315735_unfold_backward_elementwise_kernelILi128ELi8EZNS1_32_unfold_backward_internal_kernelIN3c104HalfEEEvRNS_14TensorIteratorEllllllEUliE_EEviT1_,(.L_x_1728 - _ZN2at6native61_GLOBAL__N__2cc7adc6_23_UnfoldBackwardKernel_cu_75b981de_315735_unfold_backward_elementwise_kernelILi128ELi8EZNS1_32_unfold_backward_internal_kernelIN3c104HalfEEEvRNS_14TensorIteratorEllllllEUliE_EEviT1_)
        .other          _ZN2at6native61_GLOBAL__N__2cc7adc6_23_UnfoldBackwardKernel_cu_75b981de_315735_unfold_backward_elementwise_kernelILi128ELi8EZNS1_32_unfold_backward_internal_kernelIN3c104HalfEEEvRNS_14TensorIteratorEllllllEUliE_EEviT1_,@"STO_CUDA_ENTRY STV_DEFAULT"
_ZN2at6native61_GLOBAL__N__2cc7adc6_23_UnfoldBackwardKernel_cu_75b981de_315735_unfold_backward_elementwise_kernelILi128ELi8EZNS1_32_unfold_backward_internal_kernelIN3c104HalfEEEvRNS_14TensorIteratorEllllllEUliE_EEviT1_:
        /* <DEDUP_REMOVED lines=12> */
[----:B------:R-:W-:Y:S01]  /*00c0*/  IMAD.MOV.U32 R10, RZ, RZ, RZ ;  /* 0x000000ffff0a7224 */ /* 0x000fe200078e00ff */
[----:B------:R-:W-:Y:S02]  /*00d0*/  MOV R17, RZ ;  /* 0x000000ff00117202 */ /* 0x000fe40000000f00 */
        /* <DEDUP_REMOVED lines=332> */
[----:B------:R-:W-:Y:S02]  /*15a0*/  @P0 MOV R6, RZ ;  /* 0x000000ff00060202 */ /* 0x000fe40000000f00 */
[----:B------:R-:W-:-:S05]  /*15b0*/  IADD3 R11, -R7, RZ, RZ ;  /* 0x000000ff070b7210 */ /* 0x000fca0007ffe1ff */
[----:B------:R-:W1:Y:S01]  /*15c0*/  @P0 LDC R15, c[0x0][0x33c] ;  /* 0x0000cf00ff0f0b82 */ /* 0x000e620000000800 */
[----:B------:R-:W-:Y:S01]  /*15d0*/  IMAD R3, R11, UR6, R3 ;  /* 0x000000060b037c24 */ /* 0x000fe2000f8e0203 */
[----:B------:R-:W-:-:S03]  /*15e0*/  ULDC.64 UR6, c[0x0][0x460] ;  /* 0x0001180000067ab9 */ /* 0x000fc60000000a00 */
[C---:B------:R-:W-:Y:S02]  /*15f0*/  IMAD R17, R3.reuse, UR4, R17 ;  /* 0x0000000403117c24 */ /* 0x040fe4000f8e0211 */
[C---:B------:R-:W-:Y:S01]  /*1600*/  IMAD R10, R3.reuse, UR6, R10 ;  /* 0x00000006030a7c24 */ /* 0x040fe2000f8e020a */
[----:B------:R-:W2:Y:S01]  /*1610*/  @P0 LDC.64 R4, c[0x0][0x468] ;  /* 0x00011a00ff040b82 */ /* 0x000ea20000000a00 */
[----:B------:R-:W-:-:S07]  /*1620*/  IMAD R0, R3, UR7, R0 ;  /* 0x0000000703007c24 */ /* 0x000fce000f8e0200 */
        /* <DEDUP_REMOVED lines=8> */
.L_x_268:
        /* <DEDUP_REMOVED lines=20> */
[----:B------:R-:W-:Y:S05]  /*17f0*/  CALL.REL.NOINC `($__internal_2_$__cuda_sm20_div_s64) ;  /* 0x0000012000907944 */ /* 0x000fea0003c00000 */
[----:B------:R-:W-:Y:S02]  /*1800*/  MOV R4, R2 ;  /* 0x0000000200047202 */ /* 0x000fe40000000f00 */
[----:B------:R-:W-:Y:S01]  /*1810*/  MOV R5, R3 ;  /* 0x0000000300057202 */ /* 0x000fe20000000f00 */
[----:B------:R-:W-:Y:S06]  /*1820*/  BRA `(.L_x_270) ;  /* 0x0000000000507947 */ /* 0x000fec0003800000 */
.L_x_271:
[----:B------:R-:W-:Y:S02]  /*1830*/  ULDC UR4, c[0x0][0x498] ;  /* 0x0001260000047ab9 */ /* 0x000fe40000000800 */
[----:B------:R-:W0:Y:S01]  /*1840*/  I2F.U32.RP R0, UR4 ;  /* 0x0000000400007d06 */ /* 0x000e220008209000 */
[----:B------:R-:W-:-:S07]  /*1850*/  ISETP.NE.U32.AND P2, PT, RZ, UR4, PT ;  /* 0x00000004ff007c0c */ /* 0x000fce000bf45070 */
[----:B0-----:R-:W0:Y:S02]  /*1860*/  MUFU.RCP R0, R0 ;  /* 0x0000000000007308 */ /* 0x001e240000001000 */
[----:B0-----:R-:W-:-:S06]  /*1870*/  VIADD R2, R0, 0xffffffe ;  /* 0x0ffffffe00027836 */ /* 0x001fcc0000000000 */
[----:B------:R0:W1:Y:S02]  /*1880*/  F2I.FTZ.U32.TRUNC.NTZ R3, R2 ;  /* 0x0000000200037305 */ /* 0x000064000021f000 */
[----:B0-----:R-:W-:Y:S01]  /*1890*/  HFMA2.MMA R2, -RZ, RZ, 0, 0 ;  /* 0x00000000ff027435 */ /* 0x001fe200000001ff */
[----:B-1----:R-:W-:-:S05]  /*18a0*/  IADD3 R5, RZ, -R3, RZ ;  /* 0x80000003ff057210 */ /* 0x002fca0007ffe0ff */
[----:B------:R-:W-:-:S04]  /*18b0*/  IMAD R5, R5, UR4, RZ ;  /* 0x0000000405057c24 */ /* 0x000fc8000f8e02ff */
[----:B------:R-:W-:Y:S01]  /*18c0*/  IMAD.HI.U32 R3, R3, R5, R2 ;  /* 0x0000000503037227 */ /* 0x000fe200078e0002 */
[----:B------:R-:W-:-:S05]  /*18d0*/  MOV R5, RZ ;  /* 0x000000ff00057202 */ /* 0x000fca0000000f00 */
        /* <DEDUP_REMOVED lines=9> */
.L_x_270:
[----:B------:R-:W-:Y:S05]  /*1970*/  BSYNC B1 ;  /* 0x0000000000017941 */ /* 0x000fea0003800000 */
.L_x_269:
        /* <DEDUP_REMOVED lines=22> */
[----:B------:R-:W-:Y:S05]  /*1ae0*/  CALL.REL.NOINC `($__internal_2_$__cuda_sm20_div_s64) ;  /* 0x0000011c00d47944 */ /* 0x000fea0003c00000 */
[----:B------:R-:W-:Y:S05]  /*1af0*/  BRA `(.L_x_274) ;  /* 0x0000000000507947 */ /* 0x000fea0003800000 */
.L_x_273:
[----:B------:R-:W0:Y:S01]  /*1b00*/  I2F.U32.RP R6, R2 ;  /* 0x0000000200067306 */ /* 0x000e220000209000 */
[----:B------:R-:W-:-:S07]  /*1b10*/  ISETP.NE.U32.AND P2, PT, R2, RZ, PT ;  /* 0x000000ff0200720c */ /* 0x000fce0003f45070 */
[----:B0-----:R-:W0:Y:S02]  /*1b20*/  MUFU.RCP R6, R6 ;  /* 0x0000000600067308 */ /* 0x001e240000001000 */
[----:B0-----:R-:W-:-:S06]  /*1b30*/  VIADD R4, R6, 0xffffffe ;  /* 0x0ffffffe06047836 */ /* 0x001fcc0000000000 */
[----:B------:R0:W1:Y:S02]  /*1b40*/  F2I.FTZ.U32.TRUNC.NTZ R5, R4 ;  /* 0x0000000400057305 */ /* 0x000064000021f000 */
[----:B0-----:R-:W-:Y:S01]  /*1b50*/  HFMA2.MMA R4, -RZ, RZ, 0, 0 ;  /* 0x00000000ff047435 */ /* 0x001fe200000001ff */
[----:B-1----:R-:W-:-:S05]  /*1b60*/  IADD3 R3, RZ, -R5, RZ ;  /* 0x80000005ff037210 */ /* 0x002fca0007ffe0ff */
[----:B------:R-:W-:-:S04]  /*1b70*/  IMAD R3, R3, R2, RZ ;  /* 0x0000000203037224 */ /* 0x000fc800078e02ff */
[----:B------:R-:W-:-:S06]  /*1b80*/  IMAD.HI.U32 R3, R5, R3, R4 ;  /* 0x0000000305037227 */ /* 0x000fcc00078e0004 */
[----:B------:R-:W-:-:S04]  /*1b90*/  IMAD.HI.U32 R0, R3, R14, RZ ;  /* 0x0000000e03007227 */ /* 0x000fc800078e00ff */
[----:B------:R-:W-:-:S04]  /*1ba0*/  IMAD.MOV R3, RZ, RZ, -R0 ;  /* 0x000000ffff037224 */ /* 0x000fc800078e0a00 */
[----:B------:R-:W-:-:S05]  /*1bb0*/  IMAD R3, R2, R3, R14 ;  /* 0x0000000302037224 */ /* 0x000fca00078e020e */
[----:B------:R-:W-:-:S13]  /*1bc0*/  ISETP.GE.U32.AND P0, PT, R3, R2, PT ;  /* 0x000000020300720c */ /* 0x000fda0003f06070 */
[-C--:B------:R-:W-:Y:S02]  /*1bd0*/  @P0 IADD3 R3, R3, -R2.reuse, RZ ;  /* 0x8000000203030210 */ /* 0x080fe40007ffe0ff */
[----:B------:R-:W-:Y:S02]  /*1be0*/  @P0 IADD3 R0, R0, 0x1, RZ ;  /* 0x0000000100000810 */ /* 0x000fe40007ffe0ff */
[----:B------:R-:W-:Y:S01]  /*1bf0*/  ISETP.GE.U32.AND P1, PT, R3, R2, PT ;  /* 0x000000020300720c */ /* 0x000fe20003f26070 */
[----:B------:R-:W-:-:S12]  /*1c00*/  HFMA2.MMA R3, -RZ, RZ, 0, 0 ;  /* 0x00000000ff037435 */ /* 0x000fd800000001ff */
[----:B------:R-:W-:Y:S01]  /*1c10*/  @P1 VIADD R0, R0, 0x1 ;  /* 0x0000000100001836 */ /* 0x000fe20000000000 */
[----:B------:R-:W-:-:S04]  /*1c20*/  @!P2 LOP3.LUT R0, RZ, R2, RZ, 0x33, !PT ;  /* 0x00000002ff00a212 */ /* 0x000fc800078e33ff */
[----:B------:R-:W-:-:S07]  /*1c30*/  MOV R2, R0 ;  /* 0x0000000000027202 */ /* 0x000fce0000000f00 */
.L_x_274:
[----:B------:R-:W-:Y:S05]  /*1c40*/  BSYNC B1 ;  /* 0x0000000000017941 */ /* 0x000fea0003800000 */
.L_x_272:
        /* <DEDUP_REMOVED lines=29> */
[----:B------:R-:W-:Y:S01]  /*1e20*/  ULDC.64 UR4, c[0x0][0x480] ;  /* 0x0001200000047ab9 */ /* 0x000fe20000000a00 */
[----:B------:R-:W2:Y:S03]  /*1e30*/  LDG.E.U16 R24, desc[UR12][R16.64] ;  /* 0x0000000c10187981 */ /* 0x000ea6000c1e1500 */
[----:B------:R-:W-:Y:S02]  /*1e40*/  IMAD.X R19, RZ, RZ, ~R13, P1 ;  /* 0x000000ffff137224 */ /* 0x000fe400008e0e0d */
[----:B------:R-:W1:Y:S08]  /*1e50*/  LDC.64 R4, c[0x0][0x4a8] ;  /* 0x00012a00ff047b82 */ /* 0x000e700000000a00 */
[----:B------:R-:W3:Y:S01]  /*1e60*/  LDC.64 R6, c[0x0][0x4b0] ;  /* 0x00012c00ff067b82 */ /* 0x000ee20000000a00 */
[----:B0-----:R-:W-:-:S04]  /*1e70*/  IMAD R18, R19, R2, RZ ;  /* 0x0000000213127224 */ /* 0x001fc800078e02ff */
[C---:B------:R-:W-:Y:S02]  /*1e80*/  IMAD R21, R23.reuse, R3, R18 ;  /* 0x0000000317157224 */ /* 0x040fe400078e0212 */
[----:B------:R-:W-:-:S04]  /*1e90*/  IMAD.WIDE.U32 R22, R23, R2, R14 ;  /* 0x0000000217167225 */ /* 0x000fc800078e000e */
[-C--:B-1----:R-:W-:Y:S01]  /*1ea0*/  IMAD R20, R13, R4.reuse, RZ ;  /* 0x000000040d147224 */ /* 0x082fe200078e02ff */
[----:B------:R-:W-:Y:S01]  /*1eb0*/  IADD3 R23, R23, R21, RZ ;  /* 0x0000001517177210 */ /* 0x000fe20007ffe0ff */
[----:B------:R-:W-:-:S04]  /*1ec0*/  IMAD.WIDE.U32 R18, R11, R4, RZ ;  /* 0x000000040b127225 */ /* 0x000fc800078e00ff */
[----:B------:R-:W-:Y:S02]  /*1ed0*/  IMAD R25, R11, R5, R20 ;  /* 0x000000050b197224 */ /* 0x000fe400078e0214 */
[-C--:B---3--:R-:W-:Y:S02]  /*1ee0*/  IMAD R23, R23, R6.reuse, RZ ;  /* 0x0000000617177224 */ /* 0x088fe400078e02ff */
        /* <DEDUP_REMOVED lines=8> */
[----:B------:R-:W-:-:S05]  /*1f70*/  LEA.HI.X R23, R28, R26, R23, 0x1, P1 ;  /* 0x0000001a1c177211 */ /* 0x000fca00008f0c17 */
[----:B------:R-:W3:Y:S01]  /*1f80*/  LDG.E.U16.CONSTANT R22, desc[UR12][R22.64] ;  /* 0x0000000c16167981 */ /* 0x000ee2000c1e9500 */
[----:B------:R-:W-:-:S04]  /*1f90*/  ISETP.NE.U32.AND P1, PT, R27, 0x1, PT ;  /* 0x000000011b00780c */ /* 0x000fc80003f25070 */
[----:B------:R-:W-:Y:S02]  /*1fa0*/  ISETP.NE.AND.EX P1, PT, RZ, RZ, PT, P1 ;  /* 0x000000ffff00720c */ /* 0x000fe40003f25310 */
[----:B------:R-:W-:Y:S01]  /*1fb0*/  IADD3 R28, P2, R11, 0x1, RZ ;  /* 0x000000010b1c7810 */ /* 0x000fe20007f5e0ff */
[----:B--2---:R-:W-:Y:S02]  /*1fc0*/  HADD2.F32 R24, -RZ, R24.H0_H0 ;  /* 0x20000018ff187230 */ /* 0x004fe40000004100 */
[----:B---3--:R-:W-:-:S05]  /*1fd0*/  HADD2.F32 R29, -RZ, R22.H0_H0 ;  /* 0x20000016ff1d7230 */ /* 0x008fca0000004100 */
[----:B------:R-:W-:-:S05]  /*1fe0*/  FADD.FTZ R24, R24, R29 ;  /* 0x0000001d18187221 */ /* 0x000fca0000010000 */
[----:B------:R-:W-:-:S05]  /*1ff0*/  F2FP.F16.F32.PACK_AB R24, RZ, R24 ;  /* 0x00000018ff18723e */ /* 0x000fca00000000ff */
[----:B------:R0:W-:Y:S01]  /*2000*/  STG.E.U16 desc[UR12][R16.64], R24 ;  /* 0x0000001810007986 */ /* 0x0001e2000c10150c */
[----:B------:R-:W-:Y:S01]  /*2010*/  IMAD.X R29, RZ, RZ, R13, P2 ;  /* 0x000000ffff1d7224 */ /* 0x000fe200010e060d */
[----:B------:R-:W-:Y:S06]  /*2020*/  @!P1 BRA `(.L_x_278) ;  /* 0x0000000000ac9947 */ /* 0x000fec0003800000 */
[-C--:B------:R-:W-:Y:S01]  /*2030*/  IMAD R20, R13, R2.reuse, RZ ;  /* 0x000000020d147224 */ /* 0x080fe200078e02ff */
[----:B------:R-:W-:Y:S01]  /*2040*/  ULDC.64 UR4, c[0x0][0x498] ;  /* 0x0001260000047ab9 */ /* 0x000fe20000000a00 */
[----:B------:R-:W-:Y:S01]  /*2050*/  ISETP.NE.U32.AND P1, PT, R27, 0x2, PT ;  /* 0x000000021b00780c */ /* 0x000fe20003f25070 */
[----:B------:R-:W-:-:S03]  /*2060*/  IMAD.WIDE.U32 R22, R11, R2, UR4 ;  /* 0x000000040b167e25 */ /* 0x000fc6000f8e0002 */
[----:B------:R-:W-:Y:S01]  /*2070*/  ISETP.NE.AND.EX P1, PT, RZ, RZ, PT, P1 ;  /* 0x000000ffff00720c */ /* 0x000fe20003f25310 */
[----:B------:R-:W-:Y:S01]  /*2080*/  IMAD R19, R11, R3, R20 ;  /* 0x000000030b137224 */ /* 0x000fe200078e0214 */
[----:B------:R-:W-:-:S04]  /*2090*/  IADD3 R20, P3, R18, R4, RZ ;  /* 0x0000000412147210 */ /* 0x000fc80007f7e0ff */
[----:B------:R-:W-:Y:S01]  /*20a0*/  IADD3 R23, R23, R19, RZ ;  /* 0x0000001317177210 */ /* 0x000fe20007ffe0ff */
[----:B------:R-:W-:Y:S01]  /*20b0*/  IMAD.X R21, R21, 0x1, R5, P3 ;  /* 0x0000000115157824 */ /* 0x000fe200018e0605 */
[----:B------:R-:W-:-:S04]  /*20c0*/  IADD3 R19, P2, R14, -R22, RZ ;  /* 0x800000160e137210 */ /* 0x000fc80007f5e0ff */
[----:B------:R-:W-:Y:S01]  /*20d0*/  IADD3.X R27, R15, ~R23, RZ, P2, !PT ;  /* 0x800000170f1b7210 */ /* 0x000fe200017fe4ff */
[----:B------:R-:W-:Y:S01]  /*20e0*/  IMAD.WIDE.U32 R28, R19, R6, R20 ;  /* 0x00000006131c7225 */ /* 0x000fe200078e0014 */
[----:B------:R-:W-:-:S03]  /*20f0*/  @P1 IADD3 R4, P2, R20, R4, RZ ;  /* 0x0000000414041210 */ /* 0x000fc60007f5e0ff */
[----:B------:R-:W-:Y:S01]  /*2100*/  IMAD R18, R27, R6, RZ ;  /* 0x000000061b127224 */ /* 0x000fe200078e02ff */
[----:B------:R-:W-:Y:S02]  /*2110*/  @P1 IADD3 R27, P3, P4, R14, -R2, -R22 ;  /* 0x800000020e1b1210 */ /* 0x000fe40007c7e816 */
[----:B------:R-:W-:Y:S01]  /*2120*/  @P1 IADD3.X R5, R21, R5, RZ, P2, !PT ;  /* 0x0000000515051210 */ /* 0x000fe200017fe4ff */
[----:B------:R-:W-:Y:S01]  /*2130*/  IMAD R19, R19, R7, R18 ;  /* 0x0000000713137224 */ /* 0x000fe200078e0212 */
[----:B------:R-:W-:Y:S02]  /*2140*/  @P1 IADD3.X R3, R15, ~R3, ~R23, P3, P4 ;  /* 0x800000030f031210 */ /* 0x000fe40001fe8c17 */
[----:B------:R-:W-:Y:S01]  /*2150*/  LEA R2, P3, R28, R25, 0x1 ;  /* 0x000000191c027211 */ /* 0x000fe200078608ff */
[----:B------:R-:W-:Y:S01]  /*2160*/  @P1 IMAD.WIDE.U32 R4, R27, R6, R4 ;  /* 0x000000061b041225 */ /* 0x000fe200078e0004 */
[----:B------:R-:W-:-:S03]  /*2170*/  IADD3 R19, R29, R19, RZ ;  /* 0x000000131d137210 */ /* 0x000fc60007ffe0ff */
[----:B------:R-:W-:Y:S01]  /*2180*/  @P1 IMAD R18, R3, R6, RZ ;  /* 0x0000000603121224 */ /* 0x000fe200078e02ff */
[----:B------:R-:W-:-:S03]  /*2190*/  LEA.HI.X R3, R28, R26, R19, 0x1, P3 ;  /* 0x0000001a1c037211 */ /* 0x000fc600018f0c13 */
[----:B------:R-:W-:Y:S02]  /*21a0*/  @P1 IMAD R7, R27, R7, R18 ;  /* 0x000000071b071224 */ /* 0x000fe400078e0212 */
[----:B------:R-:W2:Y:S01]  /*21b0*/  LDG.E.U16.CONSTANT R2, desc[UR12][R2.64] ;  /* 0x0000000c02027981 */ /* 0x000ea2000c1e9500 */
[----:B------:R-:W-:Y:S01]  /*21c0*/  @P1 LEA R6, P2, R4, R25, 0x1 ;  /* 0x0000001904061211 */ /* 0x000fe200078408ff */
[----:B------:R-:W-:-:S05]  /*21d0*/  @P1 IMAD.IADD R5, R5, 0x1, R7 ;  /* 0x0000000105051824 */ /* 0x000fca00078e0207 */
[----:B------:R-:W-:-:S05]  /*21e0*/  @P1 LEA.HI.X R7, R4, R26, R5, 0x1, P2 ;  /* 0x0000001a04071211 */ /* 0x000fca00010f0c05 */
[----:B------:R-:W3:Y:S01]  /*21f0*/  @P1 LDG.E.U16.CONSTANT R6, desc[UR12][R6.64] ;  /* 0x0000000c06061981 */ /* 0x000ee2000c1e9500 */
[----:B0-----:R-:W-:Y:S01]  /*2200*/  HADD2.F32 R24, -RZ, R24.H0_H0 ;  /* 0x20000018ff187230 */ /* 0x001fe20000004100 */
[C---:B------:R-:W-:Y:S02]  /*2210*/  IADD3 R28, P2, R11.reuse, 0x2, RZ ;  /* 0x000000020b1c7810 */ /* 0x040fe40007f5e0ff */
[----:B------:R-:W-:Y:S02]  /*2220*/  @P1 IADD3 R28, P3, R11, 0x3, RZ ;  /* 0x000000030b1c1810 */ /* 0x000fe40007f7e0ff */
[-C--:B------:R-:W-:Y:S02]  /*2230*/  IADD3.X R29, RZ, R13.reuse, RZ, P2, !PT ;  /* 0x0000000dff1d7210 */ /* 0x080fe400017fe4ff */
[----:B------:R-:W-:Y:S01]  /*2240*/  @P1 IADD3.X R29, RZ, R13, RZ, P3, !PT ;  /* 0x0000000dff1d1210 */ /* 0x000fe20001ffe4ff */
[----:B--2---:R-:W-:-:S05]  /*2250*/  HADD2.F32 R5, -RZ, R2.H0_H0 ;  /* 0x20000002ff057230 */ /* 0x004fca0000004100 */
[----:B------:R-:W-:-:S05]  /*2260*/  FADD.FTZ R5, R24, R5 ;  /* 0x0000000518057221 */ /* 0x000fca0000010000 */
[----:B------:R-:W-:Y:S01]  /*2270*/  F2FP.F16.F32.PACK_AB R3, RZ, R5 ;  /* 0x00000005ff03723e */ /* 0x000fe200000000ff */
[----:B---3--:R-:W-:-:S04]  /*2280*/  @P1 HADD2.F32 R5, -RZ, R6.H0_H0 ;  /* 0x20000006ff051230 */ /* 0x008fc80000004100 */
[----:B------:R-:W-:Y:S01]  /*2290*/  @P1 HADD2.F32 R4, -RZ, R3.H0_H0 ;  /* 0x20000003ff041230 */ /* 0x000fe20000004100 */
[----:B------:R1:W-:Y:S04]  /*22a0*/  STG.E.U16 desc[UR12][R16.64], R3 ;  /* 0x0000000310007986 */ /* 0x0003e8000c10150c */
[----:B------:R-:W-:-:S05]  /*22b0*/  @P1 FADD.FTZ R4, R4, R5 ;  /* 0x0000000504041221 */ /* 0x000fca0000010000 */
[----:B------:R-:W-:-:S05]  /*22c0*/  @P1 F2FP.F16.F32.PACK_AB R4, RZ, R4 ;  /* 0x00000004ff04123e */ /* 0x000fca00000000ff */
[----:B------:R1:W-:Y:S02]  /*22d0*/  @P1 STG.E.U16 desc[UR12][R16.64], R4 ;  /* 0x0000000410001986 */ /* 0x0003e4000c10150c */
.L_x_278:
[----:B------:R-:W-:Y:S05]  /*22e0*/  BSYNC B2 ;  /* 0x0000000000027941 */ /* 0x000fea0003800000 */
.L_x_277:
[----:B------:R-:W-:Y:S05]  /*22f0*/  @!P0 BRA `(.L_x_276) ;  /* 0x00000004001c8947 */ /* 0x000fea0003800000 */
[----:B------:R2:W5:Y:S01]  /*2300*/  LDG.E.U16 R5, desc[UR12][R16.64] ;  /* 0x0000000c10057981 */ /* 0x000562000c1e1500 */
        /* <DEDUP_REMOVED lines=13> */
[----:B-1----:R-:W1:Y:S01]  /*23e0*/  LDC.64 R2, c[0x0][0x4a8] ;  /* 0x00012a00ff027b82 */ /* 0x002e620000000a00 */
[----:B------:R-:W-:Y:S02]  /*23f0*/  USHF.L.U64.HI UR4, UR4, 0x1, UR5 ;  /* 0x0000000104047899 */ /* 0x000fe40008010205 */
[----:B------:R-:W-:-:S05]  /*2400*/  IADD3 R4, R15, R7, RZ ;  /* 0x000000070f047210 */ /* 0x000fca0007ffe0ff */
[----:B------:R-:W-:-:S04]  /*2410*/  IMAD R7, R4, UR10, RZ ;  /* 0x0000000a04077c24 */ /* 0x000fc8000f8e02ff */
[C---:B------:R-:W-:Y:S02]  /*2420*/  IMAD R7, R14.reuse, UR11, R7 ;  /* 0x0000000b0e077c24 */ /* 0x040fe4000f8e0207 */
[----:B------:R-:W-:-:S04]  /*2430*/  IMAD.WIDE.U32 R14, R14, UR10, RZ ;  /* 0x0000000a0e0e7c25 */ /* 0x000fc8000f8e00ff */
        /* <DEDUP_REMOVED lines=15> */
[----:B--2---:R-:W-:-:S07]  /*2530*/  IADD3.X R13, R13, ~UR4, RZ, P3, !PT ;  /* 0x800000040d0d7c10 */ /* 0x004fce0009ffe4ff */
.L_x_279:
        /* <DEDUP_REMOVED lines=10> */
[----:B-----5:R-:W-:Y:S01]  /*25e0*/  HADD2.F32 R5, -RZ, R5.H0_H0 ;  /* 0x20000005ff057230 */ /* 0x020fe20000004100 */
[----:B------:R-:W-:Y:S02]  /*25f0*/  IADD3 R7, P0, R7, 0x4, RZ ;  /* 0x0000000407077810 */ /* 0x000fe40007f1e0ff */
[----:B-1----:R-:W-:Y:S02]  /*2600*/  IADD3 R14, P1, R2, R11, RZ ;  /* 0x0000000b020e7210 */ /* 0x002fe40007f3e0ff */
[----:B------:R-:W-:Y:S02]  /*2610*/  IADD3.X R29, RZ, R29, RZ, P0, !PT ;  /* 0x0000001dff1d7210 */ /* 0x000fe400007fe4ff */
[----:B------:R-:W-:Y:S01]  /*2620*/  ISETP.GE.U32.AND P0, PT, R7, R0, PT ;  /* 0x000000000700720c */ /* 0x000fe20003f06070 */
[----:B------:R-:W-:-:S03]  /*2630*/  IMAD.X R15, R3, 0x1, R13, P1 ;  /* 0x00000001030f7824 */ /* 0x000fc600008e060d */
[----:B------:R-:W-:Y:S01]  /*2640*/  ISETP.GE.AND.EX P0, PT, R29, R12, PT, P0 ;  /* 0x0000000c1d00720c */ /* 0x000fe20003f06300 */
[----:B--2---:R-:W-:-:S05]  /*2650*/  HADD2.F32 R4, -RZ, R4.H0_H0 ;  /* 0x20000004ff047230 */ /* 0x004fca0000004100 */
[----:B------:R-:W-:-:S05]  /*2660*/  FADD.FTZ R4, R5, R4 ;  /* 0x0000000405047221 */ /* 0x000fca0000010000 */
[----:B------:R-:W-:Y:S01]  /*2670*/  F2FP.F16.F32.PACK_AB R4, RZ, R4 ;  /* 0x00000004ff04723e */ /* 0x000fe200000000ff */
[----:B---3--:R-:W-:-:S04]  /*2680*/  HADD2.F32 R5, -RZ, R6.H0_H0 ;  /* 0x20000006ff057230 */ /* 0x008fc80000004100 */
[----:B------:R-:W-:-:S05]  /*2690*/  HADD2.F32 R4, -RZ, R4.H0_H0 ;  /* 0x20000004ff047230 */ /* 0x000fca0000004100 */
[----:B------:R-:W-:Y:S01]  /*26a0*/  FADD.FTZ R4, R4, R5 ;  /* 0x0000000504047221 */ /* 0x000fe20000010000 */
[----:B----4-:R-:W-:-:S04]  /*26b0*/  HADD2.F32 R5, -RZ, R10.H0_H0 ;  /* 0x2000000aff057230 */ /* 0x010fc80000004100 */
[----:B------:R-:W-:-:S05]  /*26c0*/  F2FP.F16.F32.PACK_AB R4, RZ, R4 ;  /* 0x00000004ff04723e */ /* 0x000fca00000000ff */
[----:B------:R-:W-:-:S05]  /*26d0*/  HADD2.F32 R4, -RZ, R4.H0_H0 ;  /* 0x20000004ff047230 */ /* 0x000fca0000004100 */
[----:B------:R-:W-:Y:S01]  /*26e0*/  FADD.FTZ R4, R4, R5 ;  /* 0x0000000504047221 */ /* 0x000fe20000010000 */
[----:B------:R-:W-:-:S04]  /*26f0*/  HADD2.F32 R5, -RZ, R22.H0_H0 ;  /* 0x20000016ff057230 */ /* 0x000fc80000004100 */
[----:B------:R-:W-:-:S05]  /*2700*/  F2FP.F16.F32.PACK_AB R4, RZ, R4 ;  /* 0x00000004ff04723e */ /* 0x000fca00000000ff */
[----:B------:R-:W-:-:S05]  /*2710*/  HADD2.F32 R4, -RZ, R4.H0_H0 ;  /* 0x20000004ff047230 */ /* 0x000fca0000004100 */
[----:B------:R-:W-:-:S05]  /*2720*/  FADD.FTZ R4, R4, R5 ;  /* 0x0000000504047221 */ /* 0x000fca0000010000 */
[----:B------:R-:W-:-:S04]  /*2730*/  F2FP.F16.F32.PACK_AB R4, RZ, R4 ;  /* 0x00000004ff04723e */ /* 0x000fc800000000ff */
[----:B------:R-:W-:-:S05]  /*2740*/  PRMT R5, R4, 0x7610, R5 ;  /* 0x0000761004057816 */ /* 0x000fca0000000005 */
[----:B------:R2:W-:Y:S01]  /*2750*/  STG.E.U16 desc[UR12][R16.64], R5 ;  /* 0x0000000510007986 */ /* 0x0005e2000c10150c */
[----:B------:R-:W-:Y:S05]  /*2760*/  @!P0 BRA `(.L_x_279) ;  /* 0xfffffffc00748947 */ /* 0x000fea000383ffff */
.L_x_276:
[----:B------:R-:W-:Y:S05]  /*2770*/  BSYNC B1 ;  /* 0x0000000000017941 */ /* 0x000fea0003800000 */
.L_x_275:
[----:B------:R-:W-:-:S04]  /*2780*/  LEA R8, R8, R9, 0xa ;  /* 0x0000000908087211 */ /* 0x000fc800078e50ff */
[----:B------:R-:W-:-:S07]  /*2790*/  IADD3 R11, R8, 0x80, RZ ;  /* 0x00000080080b7810 */ /* 0x000fce0007ffe0ff */
.L_x_267:
[----:B------:R-:W-:Y:S05]  /*27a0*/  BSYNC B0 ;  /* 0x0000000000007941 */ /* 0x000fea0003800000 */
.L_x_266:
        /* <DEDUP_REMOVED lines=357> */
.L_x_282:
        /* <DEDUP_REMOVED lines=20> */
[----:B------:R-:W-:Y:S05]  /*3f40*/  CALL.REL.NOINC `($__internal_2_$__cuda_sm20_div_s64) ;  /* 0x000000f800bc7944 */ /* 0x000fea0003c00000 */
[----:B------:R-:W-:Y:S01]  /*3f50*/  MOV R4, R2 ;  /* 0x0000000200047202 */ /* 0x000fe20000000f00 */
[----:B------:R-:W-:Y:S01]  /*3f60*/  IMAD.MOV.U32 R5, RZ, RZ, R3 ;  /* 0x000000ffff057224 */ /* 0x000fe200078e0003 */
[----:B------:R-:W-:Y:S06]  /*3f70*/  BRA `(.L_x_284) ;  /* 0x0000000000507947 */ /* 0x000fec0003800000 */
.L_x_285:
        /* <DEDUP_REMOVED lines=20> */
.L_x_284:
[----:B------:R-:W-:Y:S05]  /*40c0*/  BSYNC B1 ;  /* 0x0000000000017941 */ /* 0x000fea0003800000 */
.L_x_283:
        /* <DEDUP_REMOVED lines=22> */
[----:B------:R-:W-:Y:S05]  /*4230*/  CALL.REL.NOINC `($__internal_2_$__cuda_sm20_div_s64) ;  /* 0x000000f800007944 */ /* 0x000fea0003c00000 */
[----:B------:R-:W-:Y:S02]  /*4240*/  MOV R4, R2 ;  /* 0x0000000200047202 */ /* 0x000fe40000000f00 */
[----:B------:R-:W-:Y:S01]  /*4250*/  MOV R5, R3 ;  /* 0x0000000300057202 */ /* 0x000fe20000000f00 */
[----:B------:R-:W-:Y:S06]  /*4260*/  BRA `(.L_x_288) ;  /* 0x00000000004c7947 */ /* 0x000fec0003800000 */
.L_x_287:
        /* <DEDUP_REMOVED lines=19> */
.L_x_288:
[----:B------:R-:W-:Y:S05]  /*43a0*/  BSYNC B1 ;  /* 0x0000000000017941 */ /* 0x000fea0003800000 */
.L_x_286:
        /* <DEDUP_REMOVED lines=52> */
[----:B------:R-:W-:Y:S02]  /*46f0*/  ISETP.NE.U32.AND P1, PT, R28, 0x1, PT ;  /* 0x000000011c00780c */ /* 0x000fe40003f25070 */
[----:B------:R-:W-:Y:S02]  /*4700*/  IADD3 R26, P2, R8, 0x1, RZ ;  /* 0x00000001081a7810 */ /* 0x000fe40007f5e0ff */
[----:B------:R-:W-:Y:S01]  /*4710*/  ISETP.NE.AND.EX P1, PT, RZ, RZ, PT, P1 ;  /* 0x000000ffff00720c */ /* 0x000fe20003f25310 */
[----:B--2---:R-:W-:-:S02]  /*4720*/  HADD2.F32 R2, -RZ, R2.H0_H0 ;  /* 0x20000002ff027230 */ /* 0x004fc40000004100 */
[----:B---3--:R-:W-:-:S05]  /*4730*/  HADD2.F32 R27, -RZ, R22.H0_H0 ;  /* 0x20000016ff1b7230 */ /* 0x008fca0000004100 */
[----:B------:R-:W-:Y:S01]  /*4740*/  FADD.FTZ R2, R2, R27 ;  /* 0x0000001b02027221 */ /* 0x000fe20000010000 */
[----:B------:R-:W-:-:S04]  /*4750*/  IADD3.X R27, RZ, R9, RZ, P2, !PT ;  /* 0x00000009ff1b7210 */ /* 0x000fc800017fe4ff */
[----:B------:R-:W-:-:S05]  /*4760*/  F2FP.F16.F32.PACK_AB R2, RZ, R2 ;  /* 0x00000002ff02723e */ /* 0x000fca00000000ff */
[----:B------:R0:W-:Y:S01]  /*4770*/  STG.E.U16 desc[UR12][R16.64], R2 ;  /* 0x0000000210007986 */ /* 0x0001e2000c10150c */
[----:B------:R-:W-:Y:S05]  /*4780*/  @!P1 BRA `(.L_x_292) ;  /* 0x0000000000ac9947 */ /* 0x000fea0003800000 */
[-C--:B------:R-:W-:Y:S01]  /*4790*/  IMAD R4, R9, R20.reuse, RZ ;  /* 0x0000001409047224 */ /* 0x080fe200078e02ff */
[----:B------:R-:W-:Y:S01]  /*47a0*/  ULDC.64 UR4, c[0x0][0x498] ;  /* 0x0001260000047ab9 */ /* 0x000fe20000000a00 */
[----:B------:R-:W-:Y:S01]  /*47b0*/  ISETP.NE.U32.AND P1, PT, R28, 0x2, PT ;  /* 0x000000021c00780c */ /* 0x000fe20003f25070 */
[----:B------:R-:W-:Y:S01]  /*47c0*/  IMAD.WIDE.U32 R22, R8, R20, UR4 ;  /* 0x0000000408167e25 */ /* 0x000fe2000f8e0014 */
[----:B------:R-:W-:Y:S02]  /*47d0*/  IADD3 R6, P3, R6, R18, RZ ;  /* 0x0000001206067210 */ /* 0x000fe40007f7e0ff */
[----:B------:R-:W-:Y:S01]  /*47e0*/  ISETP.NE.AND.EX P1, PT, RZ, RZ, PT, P1 ;  /* 0x000000ffff00720c */ /* 0x000fe20003f25310 */
[----:B------:R-:W-:Y:S01]  /*47f0*/  IMAD R7, R8, R21, R4 ;  /* 0x0000001508077224 */ /* 0x000fe200078e0204 */
[----:B------:R-:W-:-:S03]  /*4800*/  IADD3 R27, P2, R14, -R22, RZ ;  /* 0x800000160e1b7210 */ /* 0x000fc60007f5e0ff */
[----:B------:R-:W-:Y:S01]  /*4810*/  IMAD.IADD R23, R23, 0x1, R7 ;  /* 0x0000000117177824 */ /* 0x000fe200078e0207 */
[----:B------:R-:W-:-:S04]  /*4820*/  IADD3.X R7, R5, R19, RZ, P3, !PT ;  /* 0x0000001305077210 */ /* 0x000fc80001ffe4ff */
[----:B------:R-:W-:Y:S01]  /*4830*/  IADD3.X R29, R15, ~R23, RZ, P2, !PT ;  /* 0x800000170f1d7210 */ /* 0x000fe200017fe4ff */
[----:B------:R-:W-:Y:S02]  /*4840*/  IMAD.WIDE.U32 R4, R27, R12, R6 ;  /* 0x0000000c1b047225 */ /* 0x000fe400078e0006 */
[----:B------:R-:W-:Y:S02]  /*4850*/  @P1 IADD3 R18, P2, R6, R18, RZ ;  /* 0x0000001206121210 */ /* 0x000fe40007f5e0ff */
[----:B------:R-:W-:Y:S01]  /*4860*/  IMAD R26, R29, R12, RZ ;  /* 0x0000000c1d1a7224 */ /* 0x000fe200078e02ff */
[----:B------:R-:W-:Y:S02]  /*4870*/  @P1 IADD3 R29, P3, P4, R14, -R20, -R22 ;  /* 0x800000140e1d1210 */ /* 0x000fe40007c7e816 */
[----:B------:R-:W-:Y:S01]  /*4880*/  @P1 IADD3.X R19, R7, R19, RZ, P2, !PT ;  /* 0x0000001307131210 */ /* 0x000fe200017fe4ff */
[----:B------:R-:W-:Y:S01]  /*4890*/  IMAD R27, R27, R13, R26 ;  /* 0x0000000d1b1b7224 */ /* 0x000fe200078e021a */
[----:B------:R-:W-:-:S02]  /*48a0*/  @P1 IADD3.X R21, R15, ~R21, ~R23, P3, P4 ;  /* 0x800000150f151210 */ /* 0x000fc40001fe8c17 */
[C---:B------:R-:W-:Y:S01]  /*48b0*/  LEA R6, P3, R4.reuse, R24, 0x1 ;  /* 0x0000001804067211 */ /* 0x040fe200078608ff */
[----:B------:R-:W-:Y:S02]  /*48c0*/  IMAD.IADD R27, R5, 0x1, R27 ;  /* 0x00000001051b7824 */ /* 0x000fe400078e021b */
[-C--:B------:R-:W-:Y:S02]  /*48d0*/  @P1 IMAD R20, R21, R12.reuse, RZ ;  /* 0x0000000c15141224 */ /* 0x080fe400078e02ff */
[----:B------:R-:W-:Y:S01]  /*48e0*/  @P1 IMAD.WIDE.U32 R18, R29, R12, R18 ;  /* 0x0000000c1d121225 */ /* 0x000fe200078e0012 */
[----:B------:R-:W-:-:S03]  /*48f0*/  LEA.HI.X R7, R4, R25, R27, 0x1, P3 ;  /* 0x0000001904077211 */ /* 0x000fc600018f0c1b */
[----:B------:R-:W-:Y:S02]  /*4900*/  @P1 IMAD R13, R29, R13, R20 ;  /* 0x0000000d1d0d1224 */ /* 0x000fe400078e0214 */
[----:B------:R-:W2:Y:S01]  /*4910*/  LDG.E.U16.CONSTANT R6, desc[UR12][R6.64] ;  /* 0x0000000c06067981 */ /* 0x000ea2000c1e9500 */
[----:B------:R-:W-:Y:S02]  /*4920*/  @P1 LEA R24, P2, R18, R24, 0x1 ;  /* 0x0000001812181211 */ /* 0x000fe400078408ff */
[----:B------:R-:W-:-:S04]  /*4930*/  @P1 IADD3 R4, R19, R13, RZ ;  /* 0x0000000d13041210 */ /* 0x000fc80007ffe0ff */
[----:B------:R-:W-:-:S05]  /*4940*/  @P1 LEA.HI.X R25, R18, R25, R4, 0x1, P2 ;  /* 0x0000001912191211 */ /* 0x000fca00010f0c04 */
[----:B------:R-:W3:Y:S01]  /*4950*/  @P1 LDG.E.U16.CONSTANT R24, desc[UR12][R24.64] ;  /* 0x0000000c18181981 */ /* 0x000ee2000c1e9500 */
[----:B0-----:R-:W-:Y:S01]  /*4960*/  HADD2.F32 R2, -RZ, R2.H0_H0 ;  /* 0x20000002ff027230 */ /* 0x001fe20000004100 */
[C---:B------:R-:W-:Y:S02]  /*4970*/  IADD3 R26, P2, R8.reuse, 0x2, RZ ;  /* 0x00000002081a7810 */ /* 0x040fe40007f5e0ff */
[----:B------:R-:W-:-:S03]  /*4980*/  @P1 IADD3 R26, P3, R8, 0x3, RZ ;  /* 0x00000003081a1810 */ /* 0x000fc60007f7e0ff */
[----:B------:R-:W-:Y:S01]  /*4990*/  IMAD.X R27, RZ, RZ, R9, P2 ;  /* 0x000000ffff1b7224 */ /* 0x000fe200010e0609 */
        /* <DEDUP_REMOVED lines=10> */
.L_x_292:
[----:B------:R-:W-:Y:S05]  /*4a40*/  BSYNC B2 ;  /* 0x0000000000027941 */ /* 0x000fea0003800000 */
.L_x_291:
[----:B------:R-:W-:Y:S05]  /*4a50*/  @!P0 BRA `(.L_x_290) ;  /* 0x00000004001c8947 */ /* 0x000fea0003800000 */
[----:B------:R2:W5:Y:S01]  /*4a60*/  LDG.E.U16 R5, desc[UR12][R16.64] ;  /* 0x0000000c10057981 */ /* 0x000562000c1e1500 */
[----:B------:R-:W-:Y:S01]  /*4a70*/  IADD3 R9, P0, RZ, -R26, RZ ;  /* 0x8000001aff097210 */ /* 0x000fe20007f1e0ff */
[----:B------:R-:W3:Y:S01]  /*4a80*/  LDC.64 R6, c[0x0][0x4a8] ;  /* 0x00012a00ff067b82 */ /* 0x000ee20000000a00 */
[----:B------:R-:W-:Y:S01]  /*4a90*/  ULDC.64 UR6, c[0x0][0x498] ;  /* 0x0001260000067ab9 */ /* 0x000fe20000000a00 */
[----:B------:R-:W-:Y:S01]  /*4aa0*/  ULDC.64 UR8, c[0x0][0x4b0] ;  /* 0x00012c0000087ab9 */ /* 0x000fe20000000a00 */
[----:B01----:R-:W-:Y:S01]  /*4ab0*/  IADD3.X R2, RZ, ~R27, RZ, P0, !PT ;  /* 0x8000001bff027210 */ /* 0x003fe200007fe4ff */
[----:B------:R-:W-:Y:S01]  /*4ac0*/  IMAD.WIDE.U32 R14, R9, UR6, R14 ;  /* 0x00000006090e7c25 */ /* 0x000fe2000f8e000e */
[----:B------:R-:W-:-:S03]  /*4ad0*/  UIMAD.WIDE.U32 UR4, UR6, UR8, URZ ;  /* 0x00000008060472a5 */ /* 0x000fc6000f8e003f */
[----:B------:R-:W-:-:S04]  /*4ae0*/  IMAD R2, R2, UR6, RZ ;  /* 0x0000000602027c24 */ /* 0x000fc8000f8e02ff */
[----:B------:R-:W-:Y:S01]  /*4af0*/  IMAD R9, R9, UR7, R2 ;  /* 0x0000000709097c24 */ /* 0x000fe2000f8e0202 */
[----:B------:R-:W-:-:S03]  /*4b00*/  UIMAD UR7, UR7, UR8, URZ ;  /* 0x00000008070772a4 */ /* 0x000fc6000f8e023f */
        /* <DEDUP_REMOVED lines=8> */
[----:B------:R-:W-:-:S03]  /*4b90*/  ULDC.64 UR8, c[0x0][0x480] ;  /* 0x0001200000087ab9 */ /* 0x000fc60000000a00 */
[-C--:B---3--:R-:W-:Y:S01]  /*4ba0*/  IMAD R2, R27, R6.reuse, RZ ;  /* 0x000000061b027224 */ /* 0x088fe200078e02ff */
[----:B------:R-:W-:Y:S01]  /*4bb0*/  IADD3 R15, R15, R9, RZ ;  /* 0x000000090f0f7210 */ /* 0x000fe20007ffe0ff */
[----:B------:R-:W-:Y:S01]  /*4bc0*/  IMAD.WIDE.U32 R8, R26, R6, RZ ;  /* 0x000000061a087225 */ /* 0x000fe200078e00ff */
[C---:B------:R-:W-:Y:S02]  /*4bd0*/  SHF.L.U32 R13, R14.reuse, 0x1, RZ ;  /* 0x000000010e0d7819 */ /* 0x040fe400000006ff */
[----:B------:R-:W-:Y:S01]  /*4be0*/  SHF.L.U64.HI R15, R14, 0x1, R15 ;  /* 0x000000010e0f7819 */ /* 0x000fe2000001020f */
        /* <DEDUP_REMOVED lines=10> */
[----:B--2---:R-:W-:-:S07]  /*4c90*/  IADD3.X R13, R13, ~UR7, RZ, P3, !PT ;  /* 0x800000070d0d7c10 */ /* 0x004fce0009ffe4ff */
.L_x_293:
        /* <DEDUP_REMOVED lines=10> */
[----:B-----5:R-:W-:Y:S01]  /*4d40*/  HADD2.F32 R5, -RZ, R5.H0_H0 ;  /* 0x20000005ff057230 */ /* 0x020fe20000004100 */
[----:B------:R-:W-:Y:S02]  /*4d50*/  IADD3 R26, P0, R26, 0x4, RZ ;  /* 0x000000041a1a7810 */ /* 0x000fe40007f1e0ff */
[----:B0-----:R-:W-:Y:S02]  /*4d60*/  IADD3 R14, P1, R6, R9, RZ ;  /* 0x00000009060e7210 */ /* 0x001fe40007f3e0ff */
[----:B------:R-:W-:Y:S02]  /*4d70*/  IADD3.X R27, RZ, R27, RZ, P0, !PT ;  /* 0x0000001bff1b7210 */ /* 0x000fe400007fe4ff */
[----:B------:R-:W-:Y:S02]  /*4d80*/  ISETP.GE.U32.AND P0, PT, R26, R3, PT ;  /* 0x000000031a00720c */ /* 0x000fe40003f06070 */
[----:B------:R-:W-:-:S02]  /*4d90*/  IADD3.X R15, R7, R13, RZ, P1, !PT ;  /* 0x0000000d070f7210 */ /* 0x000fc40000ffe4ff */
        /* <DEDUP_REMOVED lines=19> */
.L_x_290:
[----:B------:R-:W-:Y:S05]  /*4ed0*/  BSYNC B1 ;  /* 0x0000000000017941 */ /* 0x000fea0003800000 */
.L_x_289:
[----:B------:R-:W-:-:S07]  /*4ee0*/  VIADD R11, R11, 0x80 ;  /* 0x000000800b0b7836 */ /* 0x000fce0000000000 */
.L_x_281:
[----:B------:R-:W-:Y:S05]  /*4ef0*/  BSYNC B0 ;  /* 0x0000000000007941 */ /* 0x000fea0003800000 */
.L_x_280:
        /* <DEDUP_REMOVED lines=357> */
.L_x_296:
        /* <DEDUP_REMOVED lines=21> */
[----:B------:R-:W-:Y:S01]  /*66a0*/  IMAD.MOV.U32 R4, RZ, RZ, R2 ;  /* 0x000000ffff047224 */ /* 0x000fe200078e0002 */
[----:B------:R-:W-:Y:S01]  /*66b0*/  MOV R5, R3 ;  /* 0x0000000300057202 */ /* 0x000fe20000000f00 */
[----:B------:R-:W-:Y:S06]  /*66c0*/  BRA `(.L_x_298) ;  /* 0x0000000000507947 */ /* 0x000fec0003800000 */
.L_x_299:
        /* <DEDUP_REMOVED lines=20> */
.L_x_298:
[----:B------:R-:W-:Y:S05]  /*6810*/  BSYNC B1 ;  /* 0x0000000000017941 */ /* 0x000fea0003800000 */
.L_x_297:
        /* <DEDUP_REMOVED lines=22> */
[----:B------:R-:W-:Y:S05]  /*6980*/  CALL.REL.NOINC `($__internal_2_$__cuda_sm20_div_s64) ;  /* 0x000000d0002c7944 */ /* 0x000fea0003c00000 */
[----:B------:R-:W-:Y:S01]  /*6990*/  MOV R4, R2 ;  /* 0x0000000200047202 */ /* 0x000fe20000000f00 */
[----:B------:R-:W-:Y:S01]  /*69a0*/  IMAD.MOV.U32 R5, RZ, RZ, R3 ;  /* 0x000000ffff057224 */ /* 0x000fe200078e0003 */
[----:B------:R-:W-:Y:S06]  /*69b0*/  BRA `(.L_x_302) ;  /* 0x00000000004c7947 */ /* 0x000fec0003800000 */
.L_x_301:
        /* <DEDUP_REMOVED lines=19> */
.L_x_302:
[----:B------:R-:W-:Y:S05]  /*6af0*/  BSYNC B1 ;  /* 0x0000000000017941 */ /* 0x000fea0003800000 */
.L_x_300:
        /* <DEDUP_REMOVED lines=11> */
[CC--:B------:R-:W-:Y:S01]  /*6bb0*/  ISETP.GT.U32.AND P0, PT, R3.reuse, R8.reuse, PT ;  /* 0x000000080300720c */ /* 0x0c0fe20003f04070 */
[----:B------:R-:W-:Y:S01]  /*6bc0*/  BSSY B2, `(.L_x_305) ;  /* 0x000005d000027945 */ /* 0x000fe20003800000 */
[-C--:B------:R-:W-:Y:S02]  /*6bd0*/  MOV R26, R8.reuse ;  /* 0x00000008001a7202 */ /* 0x080fe40000000f00 */
[CC--:B------:R-:W-:Y:S02]  /*6be0*/  ISETP.GT.AND.EX P0, PT, R0.reuse, R9.reuse, PT, P0 ;  /* 0x000000090000720c */ /* 0x0c0fe40003f04300 */
        /* <DEDUP_REMOVED lines=43> */
[----:B------:R-:W-:-:S04]  /*6ea0*/  IMAD.X R27, RZ, RZ, R9, P2 ;  /* 0x000000ffff1b7224 */ /* 0x000fc800010e0609 */
        /* <DEDUP_REMOVED lines=10> */
[----:B------:R-:W-:-:S04]  /*6f50*/  IADD3 R27, P2, R14, -R22, RZ ;  /* 0x800000160e1b7210 */ /* 0x000fc80007f5e0ff */
[----:B------:R-:W-:Y:S01]  /*6f60*/  IADD3 R23, R23, R7, RZ ;  /* 0x0000000717177210 */ /* 0x000fe20007ffe0ff */
[----:B------:R-:W-:-:S03]  /*6f70*/  IMAD.X R7, R5, 0x1, R19, P3 ;  /* 0x0000000105077824 */ /* 0x000fc600018e0613 */
        /* <DEDUP_REMOVED lines=33> */
.L_x_306:
[----:B------:R-:W-:Y:S05]  /*7190*/  BSYNC B2 ;  /* 0x0000000000027941 */ /* 0x000fea0003800000 */
.L_x_305:
[----:B------:R-:W-:Y:S05]  /*71a0*/  @!P0 BRA `(.L_x_304) ;  /* 0x00000004001c8947 */ /* 0x000fea0003800000 */
[----:B------:R2:W5:Y:S01]  /*71b0*/  LDG.E.U16 R5, desc[UR12][R16.64] ;  /* 0x0000000c10057981 */ /* 0x000562000c1e1500 */
[----:B------:R-:W-:Y:S01]  /*71c0*/  IADD3 R9, P0, RZ, -R26, RZ ;  /* 0x8000001aff097210 */ /* 0x000fe20007f1e0ff */
[----:B------:R-:W3:Y:S01]  /*71d0*/  LDC.64 R6, c[0x0][0x4a8] ;  /* 0x00012a00ff067b82 */ /* 0x000ee20000000a00 */
[----:B------:R-:W-:Y:S01]  /*71e0*/  ULDC.64 UR6, c[0x0][0x498] ;  /* 0x0001260000067ab9 */ /* 0x000fe20000000a00 */
[----:B------:R-:W-:Y:S02]  /*71f0*/  ULDC.64 UR8, c[0x0][0x4b0] ;  /* 0x00012c0000087ab9 */ /* 0x000fe40000000a00 */
[----:B01----:R-:W-:Y:S01]  /*7200*/  IMAD.X R2, RZ, RZ, ~R27, P0 ;  /* 0x000000ffff027224 */ /* 0x003fe200000e0e1b */
[----:B------:R-:W-:Y:S02]  /*7210*/  UIMAD.WIDE.U32 UR4, UR6, UR8, URZ ;  /* 0x00000008060472a5 */ /* 0x000fe4000f8e003f */
[----:B------:R-:W-:-:S04]  /*7220*/  IMAD.WIDE.U32 R14, R9, UR6, R14 ;  /* 0x00000006090e7c25 */ /* 0x000fc8000f8e000e */
[----:B------:R-:W-:-:S04]  /*7230*/  IMAD R2, R2, UR6, RZ ;  /* 0x0000000602027c24 */ /* 0x000fc8000f8e02ff */
[----:B------:R-:W-:Y:S01]  /*7240*/  IMAD R9, R9, UR7, R2 ;  /* 0x0000000709097c24 */ /* 0x000fe2000f8e0202 */
[----:B------:R-:W-:-:S04]  /*7250*/  UIMAD UR7, UR7, UR8, URZ ;  /* 0x00000008070772a4 */ /* 0x000fc8000f8e023f */
[----:B------:R-:W-:Y:S01]  /*7260*/  IADD3 R2, R15, R9, RZ ;  /* 0x000000090f027210 */ /* 0x000fe20007ffe0ff */
[----:B------:R-:W-:Y:S02]  /*7270*/  UIMAD UR7, UR6, UR9, UR7 ;  /* 0x00000009060772a4 */ /* 0x000fe4000f8e0207 */
[----:B------:R-:W-:Y:S02]  /*7280*/  USHF.L.U32 UR6, UR4, 0x1, URZ ;  /* 0x0000000104067899 */ /* 0x000fe4000800063f */
[----:B------:R-:W-:Y:S01]  /*7290*/  IMAD R9, R2, UR8, RZ ;  /* 0x0000000802097c24 */ /* 0x000fe2000f8e02ff */
[----:B------:R-:W-:Y:S01]  /*72a0*/  UIADD3 UR7, UR5, UR7, URZ ;  /* 0x0000000705077290 */ /* 0x000fe2000fffe03f */
[----:B---3--:R-:W-:Y:S02]  /*72b0*/  IMAD R2, R27, R6, RZ ;  /* 0x000000061b027224 */ /* 0x008fe400078e02ff */
[C---:B------:R-:W-:Y:S01]  /*72c0*/  IMAD R9, R14.reuse, UR9, R9 ;  /* 0x000000090e097c24 */ /* 0x040fe2000f8e0209 */
[----:B------:R-:W-:Y:S01]  /*72d0*/  USHF.L.U64.HI UR7, UR4, 0x1, UR7 ;  /* 0x0000000104077899 */ /* 0x000fe20008010207 */
[----:B------:R-:W-:Y:S01]  /*72e0*/  IMAD.WIDE.U32 R14, R14, UR8, RZ ;  /* 0x000000080e0e7c25 */ /* 0x000fe2000f8e00ff */
[----:B------:R-:W-:-:S03]  /*72f0*/  ULDC.64 UR8, c[0x0][0x480] ;  /* 0x0001200000087ab9 */ /* 0x000fc60000000a00 */
[----:B------:R-:W-:Y:S01]  /*7300*/  IMAD.SHL.U32 R13, R14, 0x2, RZ ;  /* 0x000000020e0d7824 */ /* 0x000fe200078e00ff */
[----:B------:R-:W-:Y:S01]  /*7310*/  IADD3 R15, R15, R9, RZ ;  /* 0x000000090f0f7210 */ /* 0x000fe20007ffe0ff */
[----:B------:R-:W-:-:S03]  /*7320*/  IMAD.WIDE.U32 R8, R26, R6, RZ ;  /* 0x000000061a087225 */ /* 0x000fc600078e00ff */
[----:B------:R-:W-:Y:S01]  /*7330*/  SHF.L.U64.HI R15, R14, 0x1, R15 ;  /* 0x000000010e0f7819 */ /* 0x000fe2000001020f */
        /* <DEDUP_REMOVED lines=11> */
.L_x_307:
        /* <DEDUP_REMOVED lines=12> */
[----:B0-----:R-:W-:Y:S02]  /*74b0*/  IADD3 R14, P1, R6, R9, RZ ;  /* 0x00000009060e7210 */ /* 0x001fe40007f3e0ff */
        /* <DEDUP_REMOVED lines=22> */
.L_x_304:
[----:B------:R-:W-:Y:S05]  /*7620*/  BSYNC B1 ;  /* 0x0000000000017941 */ /* 0x000fea0003800000 */
.L_x_303:
[----:B------:R-:W-:-:S07]  /*7630*/  IADD3 R11, R11, 0x80, RZ ;  /* 0x000000800b0b7810 */ /* 0x000fce0007ffe0ff */
.L_x_295:
[----:B------:R-:W-:Y:S05]  /*7640*/  BSYNC B0 ;  /* 0x0000000000007941 */ /* 0x000fea0003800000 */
.L_x_294:
        /* <DEDUP_REMOVED lines=357> */
.L_x_310:
        /* <DEDUP_REMOVED lines=24> */
.L_x_313:
        /* <DEDUP_REMOVED lines=20> */
.L_x_312:
[----:B------:R-:W-:Y:S05]  /*8f60*/  BSYNC B1 ;  /* 0x0000000000017941 */ /* 0x000fea0003800000 */
.L_x_311:
        /* <DEDUP_REMOVED lines=23> */
[----:B------:R-:W-:Y:S01]  /*90e0*/  IMAD.MOV.U32 R4, RZ, RZ, R2 ;  /* 0x000000ffff047224 */ /* 0x000fe200078e0002 */
[----:B------:R-:W-:Y:S01]  /*90f0*/  MOV R5, R3 ;  /* 0x0000000300057202 */ /* 0x000fe20000000f00 */
[----:B------:R-:W-:Y:S06]  /*9100*/  BRA `(.L_x_316) ;  /* 0x00000000004c7947 */ /* 0x000fec0003800000 */
.L_x_315:
        /* <DEDUP_REMOVED lines=19> */
.L_x_316:
[----:B------:R-:W-:Y:S05]  /*9240*/  BSYNC B1 ;  /* 0x0000000000017941 */ /* 0x000fea0003800000 */
.L_x_314:
        /* <DEDUP_REMOVED lines=42> */
[-C--:B--2---:R-:W-:Y:S02]  /*94f0*/  IMAD R23, R23, R12.reuse, RZ ;  /* 0x0000000c17177224 */ /* 0x084fe400078e02ff */
[----:B------:R-:W-:Y:S01]  /*9500*/  IMAD.IADD R5, R7, 0x1, R25 ;  /* 0x0000000107057824 */ /* 0x000fe200078e0219 */
[----:B------:R-:W-:Y:S01]  /*9510*/  IADD3.X R25, RZ, UR5, RZ, P1, !PT ;  /* 0x00000005ff197c10 */ /* 0x000fe20008ffe4ff */
[C---:B------:R-:W-:Y:S02]  /*9520*/  IMAD R23, R22.reuse, R13, R23 ;  /* 0x0000000d16177224 */ /* 0x040fe400078e0217 */
[----:B------:R-:W-:-:S04]  /*9530*/  IMAD.WIDE.U32 R26, R22, R12, R4 ;  /* 0x0000000c161a7225 */ /* 0x000fc800078e0004 */
[----:B------:R-:W-:Y:S01]  /*9540*/  IMAD.IADD R2, R27, 0x1, R23 ;  /* 0x000000011b027824 */ /* 0x000fe200078e0217 */
[----:B------:R-:W-:-:S04]  /*9550*/  LEA R22, P1, R26, R24, 0x1 ;  /* 0x000000181a167211 */ /* 0x000fc800078208ff */
        /* <DEDUP_REMOVED lines=21> */
[----:B------:R-:W-:Y:S02]  /*96b0*/  IADD3 R23, R23, R7, RZ ;  /* 0x0000000717177210 */ /* 0x000fe40007ffe0ff */
[----:B------:R-:W-:-:S03]  /*96c0*/  IADD3.X R7, R5, R19, RZ, P3, !PT ;  /* 0x0000001305077210 */ /* 0x000fc60001ffe4ff */
[----:B------:R-:W-:Y:S02]  /*96d0*/  IMAD.X R29, R15, 0x1, ~R23, P2 ;  /* 0x000000010f1d7824 */ /* 0x000fe400010e0e17 */
[----:B------:R-:W-:Y:S01]  /*96e0*/  IMAD.WIDE.U32 R4, R27, R12, R6 ;  /* 0x0000000c1b047225 */ /* 0x000fe200078e0006 */
[----:B------:R-:W-:-:S03]  /*96f0*/  @P1 IADD3 R18, P2, R6, R18, RZ ;  /* 0x0000001206121210 */ /* 0x000fc60007f5e0ff */
[----:B------:R-:W-:Y:S01]  /*9700*/  IMAD R26, R29, R12, RZ ;  /* 0x0000000c1d1a7224 */ /* 0x000fe200078e02ff */
[----:B------:R-:W-:Y:S01]  /*9710*/  @P1 IADD3 R29, P3, P4, R14, -R20, -R22 ;  /* 0x800000140e1d1210 */ /* 0x000fe20007c7e816 */
[----:B------:R-:W-:Y:S02]  /*9720*/  @P1 IMAD.X R19, R7, 0x1, R19, P2 ;  /* 0x0000000107131824 */ /* 0x000fe400010e0613 */
[----:B------:R-:W-:Y:S01]  /*9730*/  IMAD R27, R27, R13, R26 ;  /* 0x0000000d1b1b7224 */ /* 0x000fe200078e021a */
[----:B------:R-:W-:Y:S01]  /*9740*/  @P1 IADD3.X R21, R15, ~R21, ~R23, P3, P4 ;  /* 0x800000150f151210 */ /* 0x000fe20001fe8c17 */
[----:B------:R-:W-:Y:S01]  /*9750*/  @P1 IMAD.WIDE.U32 R18, R29, R12, R18 ;  /* 0x0000000c1d121225 */ /* 0x000fe200078e0012 */
[----:B------:R-:W-:Y:S02]  /*9760*/  LEA R6, P3, R4, R24, 0x1 ;  /* 0x0000001804067211 */ /* 0x000fe400078608ff */
[----:B------:R-:W-:Y:S01]  /*9770*/  IADD3 R27, R5, R27, RZ ;  /* 0x0000001b051b7210 */ /* 0x000fe20007ffe0ff */
[----:B------:R-:W-:-:S03]  /*9780*/  @P1 IMAD R20, R21, R12, RZ ;  /* 0x0000000c15141224 */ /* 0x000fc600078e02ff */
[----:B------:R-:W-:Y:S01]  /*9790*/  LEA.HI.X R7, R4, R25, R27, 0x1, P3 ;  /* 0x0000001904077211 */ /* 0x000fe200018f0c1b */
[----:B------:R-:W-:-:S04]  /*97a0*/  @P1 IMAD R13, R29, R13, R20 ;  /* 0x0000000d1d0d1224 */ /* 0x000fc800078e0214 */
[----:B------:R-:W2:Y:S01]  /*97b0*/  LDG.E.U16.CONSTANT R6, desc[UR12][R6.64] ;  /* 0x0000000c06067981 */ /* 0x000ea2000c1e9500 */
[----:B------:R-:W-:Y:S02]  /*97c0*/  @P1 IADD3 R4, R19, R13, RZ ;  /* 0x0000000d13041210 */ /* 0x000fe40007ffe0ff */
[----:B------:R-:W-:-:S04]  /*97d0*/  @P1 LEA R24, P2, R18, R24, 0x1 ;  /* 0x0000001812181211 */ /* 0x000fc800078408ff */
[----:B------:R-:W-:-:S05]  /*97e0*/  @P1 LEA.HI.X R25, R18, R25, R4, 0x1, P2 ;  /* 0x0000001912191211 */ /* 0x000fca00010f0c04 */
[----:B------:R-:W3:Y:S01]  /*97f0*/  @P1 LDG.E.U16.CONSTANT R24, desc[UR12][R24.64] ;  /* 0x0000000c18181981 */ /* 0x000ee2000c1e9500 */
[----:B0-----:R-:W-:Y:S01]  /*9800*/  HADD2.F32 R2, -RZ, R2.H0_H0 ;  /* 0x20000002ff027230 */ /* 0x001fe20000004100 */
[C---:B------:R-:W-:Y:S02]  /*9810*/  IADD3 R26, P2, R8.reuse, 0x2, RZ ;  /* 0x00000002081a7810 */ /* 0x040fe40007f5e0ff */
[----:B------:R-:W-:Y:S02]  /*9820*/  @P1 IADD3 R26, P3, R8, 0x3, RZ ;  /* 0x00000003081a1810 */ /* 0x000fe40007f7e0ff */
[----:B------:R-:W-:-:S03]  /*9830*/  IADD3.X R27, RZ, R9, RZ, P2, !PT ;  /* 0x00000009ff1b7210 */ /* 0x000fc600017fe4ff */
[----:B------:R-:W-:Y:S02]  /*9840*/  @P1 IMAD.X R27, RZ, RZ, R9, P3 ;  /* 0x000000ffff1b1224 */ /* 0x000fe400018e0609 */
        /* <DEDUP_REMOVED lines=9> */
.L_x_320:
[----:B------:R-:W-:Y:S05]  /*98e0*/  BSYNC B2 ;  /* 0x0000000000027941 */ /* 0x000fea0003800000 */
.L_x_319:
        /* <DEDUP_REMOVED lines=22> */
[----:B------:R-:W-:Y:S01]  /*9a50*/  IMAD.IADD R15, R15, 0x1, R9 ;  /* 0x000000010f0f7824 */ /* 0x000fe200078e0209 */
[----:B------:R-:W-:Y:S01]  /*9a60*/  SHF.L.U32 R13, R14, 0x1, RZ ;  /* 0x000000010e0d7819 */ /* 0x000fe200000006ff */
        /* <DEDUP_REMOVED lines=13> */
.L_x_321:
        /* <DEDUP_REMOVED lines=10> */
[----:B-----5:R-:W-:Y:S01]  /*9be0*/  HADD2.F32 R5, -RZ, R5.H0_H0 ;  /* 0x20000005ff057230 */ /* 0x020fe20000004100 */
[----:B------:R-:W-:Y:S02]  /*9bf0*/  IADD3 R26, P0, R26, 0x4, RZ ;  /* 0x000000041a1a7810 */ /* 0x000fe40007f1e0ff */
[----:B0-----:R-:W-:-:S03]  /*9c00*/  IADD3 R14, P1, R6, R9, RZ ;  /* 0x00000009060e7210 */ /* 0x001fc60007f3e0ff */
[----:B------:R-:W-:Y:S01]  /*9c10*/  IMAD.X R27, RZ, RZ, R27, P0 ;  /* 0x000000ffff1b7224 */ /* 0x000fe200000e061b */
[----:B------:R-:W-:Y:S02]  /*9c20*/  ISETP.GE.U32.AND P0, PT, R26, R3, PT ;  /* 0x000000031a00720c */ /* 0x000fe40003f06070 */
[----:B------:R-:W-:Y:S02]  /*9c30*/  IADD3.X R15, R7, R13, RZ, P1, !PT ;  /* 0x0000000d070f7210 */ /* 0x000fe40000ffe4ff */
        /* <DEDUP_REMOVED lines=19> */
.L_x_318:
[----:B------:R-:W-:Y:S05]  /*9d70*/  BSYNC B1 ;  /* 0x0000000000017941 */ /* 0x000fea0003800000 */
.L_x_317:
[----:B------:R-:W-:-:S07]  /*9d80*/  IADD3 R11, R11, 0x80, RZ ;  /* 0x000000800b0b7810 */ /* 0x000fce0007ffe0ff */
.L_x_309:
[----:B------:R-:W-:Y:S05]  /*9d90*/  BSYNC B0 ;  /* 0x0000000000007941 */ /* 0x000fea0003800000 */
.L_x_308:
        /* <DEDUP_REMOVED lines=357> */
.L_x_324:
        /* <DEDUP_REMOVED lines=24> */
.L_x_327:
        /* <DEDUP_REMOVED lines=20> */
.L_x_326:
[----:B------:R-:W-:Y:S05]  /*b6b0*/  BSYNC B1 ;  /* 0x0000000000017941 */ /* 0x000fea0003800000 */
.L_x_325:
        /* <DEDUP_REMOVED lines=26> */
.L_x_329:
        /* <DEDUP_REMOVED lines=19> */
.L_x_330:
[----:B------:R-:W-:Y:S05]  /*b990*/  BSYNC B1 ;  /* 0x0000000000017941 */ /* 0x000fea0003800000 */
.L_x_328:
        /* <DEDUP_REMOVED lines=105> */
.L_x_334:
[----:B------:R-:W-:Y:S05]  /*c030*/  BSYNC B2 ;  /* 0x0000000000027941 */ /* 0x000fea0003800000 */
.L_x_333:
        /* <DEDUP_REMOVED lines=37> */
.L_x_335:
        /* <DEDUP_REMOVED lines=35> */
.L_x_332:
[----:B------:R-:W-:Y:S05]  /*c4c0*/  BSYNC B1 ;  /* 0x0000000000017941 */ /* 0x000fea0003800000 */
.L_x_331:
[----:B------:R-:W-:-:S07]  /*c4d0*/  VIADD R11, R11, 0x80 ;  /* 0x000000800b0b7836 */ /* 0x000fce0000000000 */
.L_x_323:
[----:B------:R-:W-:Y:S05]  /*c4e0*/  BSYNC B0 ;  /* 0x0000000000007941 */ /* 0x000fea0003800000 */
.L_x_322:
        /* <DEDUP_REMOVED lines=357> */
.L_x_338:
        /* <DEDUP_REMOVED lines=24> */
.L_x_341:
        /* <DEDUP_REMOVED lines=20> */
.L_x_340:
[----:B------:R-:W-:Y:S05]  /*de00*/  BSYNC B1 ;  /* 0x0000000000017941 */ /* 0x000fea0003800000 */
.L_x_339:
        /* <DEDUP_REMOVED lines=23> */
[----:B------:R-:W-:Y:S05]  /*df80*/  BRA `(.L_x_344) ;  /* 0x0000000000507947 */ /* 0x000fea0003800000 */
.L_x_343:
[----:B------:R-:W0:Y:S01]  /*df90*/  I2F.U32.RP R6, R2 ;  /* 0x0000000200067306 */ /* 0x000e220000209000 */
[----:B------:R-:W-:-:S07]  /*dfa0*/  ISETP.NE.U32.AND P2, PT, R2, RZ, PT ;  /* 0x000000ff0200720c */ /* 0x000fce0003f45070 */
[----:B0-----:R-:W0:Y:S02]  /*dfb0*/  MUFU.RCP R6, R6 ;  /* 0x0000000600067308 */ /* 0x001e240000001000 */
[----:B0-----:R-:W-:-:S06]  /*dfc0*/  IADD3 R4, R6, 0xffffffe, RZ ;  /* 0x0ffffffe06047810 */ /* 0x001fcc0007ffe0ff */
[----:B------:R0:W1:Y:S02]  /*dfd0*/  F2I.FTZ.U32.TRUNC.NTZ R5, R4 ;  /* 0x0000000400057305 */ /* 0x000064000021f000 */
[----:B0-----:R-:W-:Y:S01]  /*dfe0*/  HFMA2.MMA R4, -RZ, RZ, 0, 0 ;  /* 0x00000000ff047435 */ /* 0x001fe200000001ff */
[----:B-1----:R-:W-:-:S04]  /*dff0*/  IMAD.MOV R3, RZ, RZ, -R5 ;  /* 0x000000ffff037224 */ /* 0x002fc800078e0a05 */
[----:B------:R-:W-:-:S05]  /*e000*/  IMAD R3, R3, R2, RZ ;  /* 0x0000000203037224 */ /* 0x000fca00078e02ff */
[----:B------:R-:W-:-:S06]  /*e010*/  IMAD.HI.U32 R3, R5, R3, R4 ;  /* 0x0000000305037227 */ /* 0x000fcc00078e0004 */
[----:B------:R-:W-:-:S05]  /*e020*/  IMAD.HI.U32 R0, R3, R8, RZ ;  /* 0x0000000803007227 */ /* 0x000fca00078e00ff */
[----:B------:R-:W-:-:S05]  /*e030*/  IADD3 R3, -R0, RZ, RZ ;  /* 0x000000ff00037210 */ /* 0x000fca0007ffe1ff */
[----:B------:R-:W-:-:S05]  /*e040*/  IMAD R3, R2, R3, R8 ;  /* 0x0000000302037224 */ /* 0x000fca00078e0208 */
[----:B------:R-:W-:-:S13]  /*e050*/  ISETP.GE.U32.AND P0, PT, R3, R2, PT ;  /* 0x000000020300720c */ /* 0x000fda0003f06070 */
[----:B------:R-:W-:Y:S01]  /*e060*/  @P0 IMAD.IADD R3, R3, 0x1, -R2 ;  /* 0x0000000103030824 */ /* 0x000fe200078e0a02 */
[----:B------:R-:W-:-:S04]  /*e070*/  @P0 IADD3 R0, R0, 0x1, RZ ;  /* 0x0000000100000810 */ /* 0x000fc80007ffe0ff */
[----:B------:R-:W-:Y:S02]  /*e080*/  ISETP.GE.U32.AND P1, PT, R3, R2, PT ;  /* 0x000000020300720c */ /* 0x000fe40003f26070 */
[----:B------:R-:W-:-:S11]  /*e090*/  MOV R3, RZ ;  /* 0x000000ff00037202 */ /* 0x000fd60000000f00 */
[----:B------:R-:W-:Y:S02]  /*e0a0*/  @P1 IADD3 R0, R0, 0x1, RZ ;  /* 0x0000000100001810 */ /* 0x000fe40007ffe0ff */
[----:B------:R-:W-:-:S05]  /*e0b0*/  @!P2 LOP3.LUT R0, RZ, R2, RZ, 0x33, !PT ;  /* 0x00000002ff00a212 */ /* 0x000fca00078e33ff */
[----:B------:R-:W-:-:S07]  /*e0c0*/  IMAD.MOV.U32 R2, RZ, RZ, R0 ;  /* 0x000000ffff027224 */ /* 0x000fce00078e0000 */
.L_x_344:
[----:B------:R-:W-:Y:S05]  /*e0d0*/  BSYNC B1 ;  /* 0x0000000000017941 */ /* 0x000fea0003800000 */
.L_x_342:
        /* <DEDUP_REMOVED lines=16> */
[----:B------:R-:W-:-:S04]  /*e1e0*/  SEL R4, R0, R13, P0 ;  /* 0x0000000d00047207 */ /* 0x000fc80000000000 */
[----:B------:R-:W-:Y:S02]  /*e1f0*/  IADD3 R28, -R13, 0x1, R4 ;  /* 0x000000010d1c7810 */ /* 0x000fe40007ffe104 */
[----:B------:R-:W-:Y:S02]  /*e200*/  IADD3 R3, P2, R4, -R13, RZ ;  /* 0x8000000d04037210 */ /* 0x000fe40007f5e0ff */
[----:B------:R-:W-:Y:S02]  /*e210*/  LOP3.LUT R28, R28, 0x3, RZ, 0xc0, !PT ;  /* 0x000000031c1c7812 */ /* 0x000fe400078ec0ff */
[----:B------:R-:W-:Y:S02]  /*e220*/  SEL R4, R2, R15, P0 ;  /* 0x0000000f02047207 */ /* 0x000fe40000000000 */
[----:B------:R-:W-:Y:S02]  /*e230*/  ISETP.NE.U32.AND P1, PT, R28, RZ, PT ;  /* 0x000000ff1c00720c */ /* 0x000fe40003f25070 */
[----:B------:R-:W-:-:S02]  /*e240*/  ISETP.GE.U32.AND P0, PT, R3, 0x3, PT ;  /* 0x000000030300780c */ /* 0x000fc40003f06070 */
[----:B------:R-:W-:Y:S02]  /*e250*/  ISETP.NE.AND.EX P1, PT, RZ, RZ, PT, P1 ;  /* 0x000000ffff00720c */ /* 0x000fe40003f25310 */
[----:B------:R-:W-:-:S04]  /*e260*/  IADD3.X R3, R4, ~R15, RZ, P2, !PT ;  /* 0x8000000f04037210 */ /* 0x000fc800017fe4ff */
[----:B------:R-:W-:-:S07]  /*e270*/  ISETP.GE.U32.AND.EX P0, PT, R3, RZ, PT, P0 ;  /* 0x000000ff0300720c */ /* 0x000fce0003f06100 */
[----:B------:R-:W-:Y:S06]  /*e280*/  @!P1 BRA `(.L_x_348) ;  /* 0x0000000400389947 */ /* 0x000fec0003800000 */
        /* <DEDUP_REMOVED lines=26> */
[----:B------:R-:W-:Y:S01]  /*e430*/  ISETP.NE.AND.EX P1, PT, RZ, RZ, PT, P1 ;  /* 0x000000ffff00720c */ /* 0x000fe20003f25310 */
[----:B--2---:R-:W-:Y:S02]  /*e440*/  HADD2.F32 R3, -RZ, R3.H0_H0 ;  /* 0x20000003ff037230 */ /* 0x004fe40000004100 */
[----:B---3--:R-:W-:-:S05]  /*e450*/  HADD2.F32 R26, -RZ, R24.H0_H0 ;  /* 0x20000018ff1a7230 */ /* 0x008fca0000004100 */
[----:B------:R-:W-:Y:S01]  /*e460*/  FADD.FTZ R3, R3, R26 ;  /* 0x0000001a03037221 */ /* 0x000fe20000010000 */
[----:B------:R-:W-:-:S04]  /*e470*/  IADD3 R26, P2, R13, 0x1, RZ ;  /* 0x000000010d1a7810 */ /* 0x000fc80007f5e0ff */
[----:B------:R-:W-:Y:S02]  /*e480*/  F2FP.F16.F32.PACK_AB R3, RZ, R3 ;  /* 0x00000003ff03723e */ /* 0x000fe400000000ff */
[----:B------:R-:W-:-:S03]  /*e490*/  IADD3.X R27, RZ, R15, RZ, P2, !PT ;  /* 0x0000000fff1b7210 */ /* 0x000fc600017fe4ff */
[----:B------:R0:W-:Y:S01]  /*e4a0*/  STG.E.U16 desc[UR12][R16.64], R3 ;  /* 0x0000000310007986 */ /* 0x0001e2000c10150c */
[----:B------:R-:W-:Y:S05]  /*e4b0*/  @!P1 BRA `(.L_x_348) ;  /* 0x0000000000ac9947 */ /* 0x000fea0003800000 */
[-C--:B------:R-:W-:Y:S01]  /*e4c0*/  IMAD R4, R15, R22.reuse, RZ ;  /* 0x000000160f047224 */ /* 0x080fe200078e02ff */
[----:B------:R-:W-:Y:S01]  /*e4d0*/  ULDC.64 UR4, c[0x0][0x498] ;  /* 0x0001260000047ab9 */ /* 0x000fe20000000a00 */
[----:B------:R-:W-:Y:S01]  /*e4e0*/  ISETP.NE.U32.AND P1, PT, R28, 0x2, PT ;  /* 0x000000021c00780c */ /* 0x000fe20003f25070 */
[C---:B------:R-:W-:Y:S01]  /*e4f0*/  IMAD.WIDE.U32 R24, R13.reuse, R22, UR4 ;  /* 0x000000040d187e25 */ /* 0x040fe2000f8e0016 */
        /* <DEDUP_REMOVED lines=24> */
[----:B------:R1:W3:Y:S01]  /*e680*/  @P1 LDG.E.U16.CONSTANT R4, desc[UR12][R4.64] ;  /* 0x0000000c04041981 */ /* 0x0002e2000c1e9500 */
[----:B0-----:R-:W-:Y:S01]  /*e690*/  HADD2.F32 R3, -RZ, R3.H0_H0 ;  /* 0x20000003ff037230 */ /* 0x001fe20000004100 */
[C---:B------:R-:W-:Y:S02]  /*e6a0*/  IADD3 R26, P2, R13.reuse, 0x2, RZ ;  /* 0x000000020d1a7810 */ /* 0x040fe40007f5e0ff */
[----:B------:R-:W-:-:S03]  /*e6b0*/  @P1 IADD3 R26, P3, R13, 0x3, RZ ;  /* 0x000000030d1a1810 */ /* 0x000fc60007f7e0ff */
[----:B------:R-:W-:Y:S01]  /*e6c0*/  IMAD.X R27, RZ, RZ, R15, P2 ;  /* 0x000000ffff1b7224 */ /* 0x000fe200010e060f */
[----:B------:R-:W-:Y:S01]  /*e6d0*/  @P1 IADD3.X R27, RZ, R15, RZ, P3, !PT ;  /* 0x0000000fff1b1210 */ /* 0x000fe20001ffe4ff */
[----:B--2---:R-:W-:-:S05]  /*e6e0*/  HADD2.F32 R12, -RZ, R6.H0_H0 ;  /* 0x20000006ff0c7230 */ /* 0x004fca0000004100 */
[----:B------:R-:W-:-:S05]  /*e6f0*/  FADD.FTZ R3, R3, R12 ;  /* 0x0000000c03037221 */ /* 0x000fca0000010000 */
[----:B-1----:R-:W-:Y:S01]  /*e700*/  F2FP.F16.F32.PACK_AB R5, RZ, R3 ;  /* 0x00000003ff05723e */ /* 0x002fe200000000ff */
[----:B---3--:R-:W-:-:S04]  /*e710*/  @P1 HADD2.F32 R12, -RZ, R4.H0_H0 ;  /* 0x20000004ff0c1230 */ /* 0x008fc80000004100 */
[----:B------:R-:W-:Y:S01]  /*e720*/  @P1 HADD2.F32 R3, -RZ, R5.H0_H0 ;  /* 0x20000005ff031230 */ /* 0x000fe20000004100 */
[----:B------:R1:W-:Y:S04]  /*e730*/  STG.E.U16 desc[UR12][R16.64], R5 ;  /* 0x0000000510007986 */ /* 0x0003e8000c10150c */
[----:B------:R-:W-:-:S05]  /*e740*/  @P1 FADD.FTZ R3, R3, R12 ;  /* 0x0000000c03031221 */ /* 0x000fca0000010000 */
[----:B------:R-:W-:-:S05]  /*e750*/  @P1 F2FP.F16.F32.PACK_AB R3, RZ, R3 ;  /* 0x00000003ff03123e */ /* 0x000fca00000000ff */
[----:B------:R1:W-:Y:S02]  /*e760*/  @P1 STG.E.U16 desc[UR12][R16.64], R3 ;  /* 0x0000000310001986 */ /* 0x0003e4000c10150c */
.L_x_348:
[----:B------:R-:W-:Y:S05]  /*e770*/  BSYNC B2 ;  /* 0x0000000000027941 */ /* 0x000fea0003800000 */
.L_x_347:
        /* <DEDUP_REMOVED lines=37> */
.L_x_349:
        /* <DEDUP_REMOVED lines=25> */
[----:B------:R-:W-:Y:S02]  /*eb60*/  HADD2.F32 R3, -RZ, R3.H0_H0 ;  /* 0x20000003ff037230 */ /* 0x000fe40000004100 */
[----:B------:R-:W-:-:S03]  /*eb70*/  HADD2.F32 R12, -RZ, R12.H0_H0 ;  /* 0x2000000cff0c7230 */ /* 0x000fc60000004100 */
[----:B------:R-:W-:-:S05]  /*eb80*/  FADD.FTZ R3, R3, R10 ;  /* 0x0000000a03037221 */ /* 0x000fca0000010000 */
[----:B------:R-:W-:-:S05]  /*eb90*/  F2FP.F16.F32.PACK_AB R3, RZ, R3 ;  /* 0x00000003ff03723e */ /* 0x000fca00000000ff */
[----:B------:R-:W-:-:S05]  /*eba0*/  HADD2.F32 R3, -RZ, R3.H0_H0 ;  /* 0x20000003ff037230 */ /* 0x000fca0000004100 */
[----:B------:R-:W-:-:S05]  /*ebb0*/  FADD.FTZ R3, R3, R12 ;  /* 0x0000000c03037221 */ /* 0x000fca0000010000 */
[----:B------:R-:W-:-:S05]  /*ebc0*/  F2FP.F16.F32.PACK_AB R3, RZ, R3 ;  /* 0x00000003ff03723e */ /* 0x000fca00000000ff */
[----:B------:R2:W-:Y:S01]  /*ebd0*/  STG.E.U16 desc[UR12][R16.64], R3 ;  /* 0x0000000310007986 */ /* 0x0005e2000c10150c */
[----:B------:R-:W-:Y:S05]  /*ebe0*/  @!P0 BRA `(.L_x_349) ;  /* 0xfffffffc00788947 */ /* 0x000fea000383ffff */
.L_x_346:
[----:B------:R-:W-:Y:S05]  /*ebf0*/  BSYNC B1 ;  /* 0x0000000000017941 */ /* 0x000fea0003800000 */
.L_x_345:
[----:B------:R-:W-:-:S07]  /*ec00*/  VIADD R11, R11, 0x80 ;  /* 0x000000800b0b7836 */ /* 0x000fce0000000000 */
.L_x_337:
[----:B------:R-:W-:Y:S05]  /*ec10*/  BSYNC B0 ;  /* 0x0000000000007941 */ /* 0x000fea0003800000 */
.L_x_336:
[----:B------:R-:W-:Y:S01]  /*ec20*/  ULDC UR4, c[0x0][0x210] ;  /* 0x0000840000047ab9 */ /* 0x000fe20000000800 */
[----:B------:R-:W-:Y:S01]  /*ec30*/  BSSY B0, `(.L_x_350) ;  /* 0x0000271000007945 */ /* 0x000fe20003800000 */
[----:B------:R-:W-:-:S13]  /*ec40*/  ISETP.GE.AND P0, PT, R11, UR4, PT ;  /* 0x000000040b007c0c */ /* 0x000fda000bf06270 */
[----:B------:R-:W-:Y:S05]  /*ec50*/  @P0 BRA `(.L_x_351) ;  /* 0x0000002400b80947 */ /* 0x000fea0003800000 */
[----:B------:R-:W3:Y:S01]  /*ec60*/  LDC R6, c[0x0][0x218] ;  /* 0x00008600ff067b82 */ /* 0x000ee20000000800 */
[----:B------:R-:W-:Y:S01]  /*ec70*/  HFMA2.MMA R0, -RZ, RZ, 0, 0 ;  /* 0x00000000ff007435 */ /* 0x000fe200000001ff */
[----:B------:R-:W-:Y:S01]  /*ec80*/  MOV R10, RZ ;  /* 0x000000ff000a7202 */ /* 0x000fe20000000f00 */
[----:B------:R-:W-:Y:S01]  /*ec90*/  IMAD.MOV.U32 R15, RZ, RZ, RZ ;  /* 0x000000ffff0f7224 */ /* 0x000fe200078e00ff */
[----:B---3--:R-:W-:-:S13]  /*eca0*/  ISETP.NE.AND P0, PT, R6, RZ, PT ;  /* 0x000000ff0600720c */ /* 0x008fda0003f05270 */
[----:B------:R-:W-:Y:S05]  /*ecb0*/  @!P0 BRA `(.L_x_352) ;  /* 0x00000014006c8947 */ /* 0x000fea0003800000 */
[----:B------:R-:W-:Y:S01]  /*ecc0*/  MOV R10, RZ ;  /* 0x000000ff000a7202 */ /* 0x000fe20000000f00 */
[----:B------:R-:W-:Y:S01]  /*ecd0*/  ULDC.64 UR4, c[0x0][0x220] ;  /* 0x0000880000047ab9 */ /* 0x000fe20000000a00 */
[----:B------:R-:W-:Y:S01]  /*ece0*/  ISETP.NE.AND P0, PT, R6, 0x1, PT ;  /* 0x000000010600780c */ /* 0x000fe20003f05270 */
[----:B------:R-:W-:Y:S02]  /*ecf0*/  ULDC UR6, c[0x0][0x350] ;  /* 0x0000d40000067ab9 */ /* 0x000fe40000000800 */
[----:B01----:R-:W-:Y:S01]  /*ed00*/  IMAD.HI.U32 R2, R11, UR4, R10 ;  /* 0x000000040b027c27 */ /* 0x003fe2000f8e000a */
[----:B------:R-:W-:-:S04]  /*ed10*/  ULDC UR4, c[0x0][0x21c] ;  /* 0x0000870000047ab9 */ /* 0x000fc80000000800 */
[----:B--2---:R-:W-:-:S04]  /*ed20*/  SHF.R.U32.HI R3, RZ, UR5, R2 ;  /* 0x00000005ff037c19 */ /* 0x004fc80008011602 */
        /* <DEDUP_REMOVED lines=340> */
.L_x_352:
[----:B------:R-:W-:Y:S01]  /*10270*/  ULDC.64 UR4, c[0x0][0x488] ;  /* 0x0001220000047ab9 */ /* 0x000fe20000000a00 */
[----:B012---:R-:W0:Y:S01]  /*10280*/  LDC.64 R2, c[0x0][0x490] ;  /* 0x00012400ff027b82 */ /* 0x007e220000000a00 */
        /* <DEDUP_REMOVED lines=22> */
.L_x_355:
        /* <DEDUP_REMOVED lines=18> */
[----:B------:R-:W-:Y:S02]  /*10510*/  @P1 IADD3 R4, R4, 0x1, RZ ;  /* 0x0000000104041810 */ /* 0x000fe40007ffe0ff */
[----:B------:R-:W-:-:S07]  /*10520*/  @!P2 LOP3.LUT R4, RZ, UR4, RZ, 0x33, !PT ;  /* 0x00000004ff04ac12 */ /* 0x000fce000f8e33ff */
.L_x_354:
[----:B------:R-:W-:Y:S05]  /*10530*/  BSYNC B1 ;  /* 0x0000000000017941 */ /* 0x000fea0003800000 */
.L_x_353:
        /* <DEDUP_REMOVED lines=23> */
[----:B------:R-:W-:Y:S05]  /*106b0*/  BRA `(.L_x_358) ;  /* 0x0000000000507947 */ /* 0x000fea0003800000 */
.L_x_357:
[----:B------:R-:W0:Y:S01]  /*106c0*/  I2F.U32.RP R6, R2 ;  /* 0x0000000200067306 */ /* 0x000e220000209000 */
[----:B------:R-:W-:-:S07]  /*106d0*/  ISETP.NE.U32.AND P2, PT, R2, RZ, PT ;  /* 0x000000ff0200720c */ /* 0x000fce0003f45070 */
[----:B0-----:R-:W0:Y:S02]  /*106e0*/  MUFU.RCP R6, R6 ;  /* 0x0000000600067308 */ /* 0x001e240000001000 */
[----:B0-----:R-:W-:-:S06]  /*106f0*/  IADD3 R4, R6, 0xffffffe, RZ ;  /* 0x0ffffffe06047810 */ /* 0x001fcc0007ffe0ff */
        /* <DEDUP_REMOVED lines=11> */
[----:B------:R-:W-:Y:S02]  /*107b0*/  ISETP.GE.U32.AND P1, PT, R3, R2, PT ;  /* 0x000000020300720c */ /* 0x000fe40003f26070 */
[----:B------:R-:W-:-:S11]  /*107c0*/  MOV R3, RZ ;  /* 0x000000ff00037202 */ /* 0x000fd60000000f00 */
[----:B------:R-:W-:Y:S02]  /*107d0*/  @P1 IADD3 R0, R0, 0x1, RZ ;  /* 0x0000000100001810 */ /* 0x000fe40007ffe0ff */
[----:B------:R-:W-:-:S05]  /*107e0*/  @!P2 LOP3.LUT R0, RZ, R2, RZ, 0x33, !PT ;  /* 0x00000002ff00a212 */ /* 0x000fca00078e33ff */
[----:B------:R-:W-:-:S07]  /*107f0*/  IMAD.MOV.U32 R2, RZ, RZ, R0 ;  /* 0x000000ffff027224 */ /* 0x000fce00078e0000 */
.L_x_358:
[----:B------:R-:W-:Y:S05]  /*10800*/  BSYNC B1 ;  /* 0x0000000000017941 */ /* 0x000fea0003800000 */
.L_x_356:
        /* <DEDUP_REMOVED lines=77> */
[----:B------:R-:W-:Y:S02]  /*10ce0*/  @P1 IMAD.X R21, R7, 0x1, R21, P2 ;  /* 0x0000000107151824 */ /* 0x000fe400010e0615 */
[----:B------:R-:W-:Y:S01]  /*10cf0*/  IMAD R27, R27, R19, R26 ;  /* 0x000000131b1b7224 */ /* 0x000fe200078e021a */
[----:B------:R-:W-:Y:S01]  /*10d00*/  @P1 IADD3.X R23, R9, ~R23, ~R25, P3, P4 ;  /* 0x8000001709171210 */ /* 0x000fe20001fe8c19 */
[----:B------:R-:W-:Y:S01]  /*10d10*/  @P1 IMAD.WIDE.U32 R20, R29, R18, R20 ;  /* 0x000000121d141225 */ /* 0x000fe200078e0014 */
[----:B------:R-:W-:-:S02]  /*10d20*/  LEA R6, P3, R4, R12, 0x1 ;  /* 0x0000000c04067211 */ /* 0x000fc400078608ff */
        /* <DEDUP_REMOVED lines=8> */
[----:B------:R1:W3:Y:S01]  /*10db0*/  @P1 LDG.E.U16.CONSTANT R4, desc[UR12][R4.64] ;  /* 0x0000000c04041981 */ /* 0x0002e2000c1e9500 */
[----:B0-----:R-:W-:Y:S01]  /*10dc0*/  HADD2.F32 R3, -RZ, R3.H0_H0 ;  /* 0x20000003ff037230 */ /* 0x001fe20000004100 */
[C---:B------:R-:W-:Y:S02]  /*10dd0*/  IADD3 R26, P2, R13.reuse, 0x2, RZ ;  /* 0x000000020d1a7810 */ /* 0x040fe40007f5e0ff */
[----:B------:R-:W-:Y:S02]  /*10de0*/  @P1 IADD3 R26, P3, R13, 0x3, RZ ;  /* 0x000000030d1a1810 */ /* 0x000fe40007f7e0ff */
[-C--:B------:R-:W-:Y:S02]  /*10df0*/  IADD3.X R27, RZ, R17.reuse, RZ, P2, !PT ;  /* 0x00000011ff1b7210 */ /* 0x080fe400017fe4ff */
        /* <DEDUP_REMOVED lines=10> */
.L_x_362:
[----:B------:R-:W-:Y:S05]  /*10ea0*/  BSYNC B2 ;  /* 0x0000000000027941 */ /* 0x000fea0003800000 */
.L_x_361:
        /* <DEDUP_REMOVED lines=37> */
.L_x_363:
[----:B--2---:R0:W2:Y:S01]  /*11100*/  LDG.E.U16.CONSTANT R6, desc[UR12][R16.64] ;  /* 0x0000000c10067981 */ /* 0x0040a2000c1e9500 */
[----:B------:R-:W-:-:S04]  /*11110*/  IADD3 R18, P0, R16, R9, RZ ;  /* 0x0000000910127210 */ /* 0x000fc80007f1e0ff */
[----:B------:R-:W-:-:S05]  /*11120*/  IADD3.X R19, R17, R13, RZ, P0, !PT ;  /* 0x0000000d11137210 */ /* 0x000fca00007fe4ff */
        /* <DEDUP_REMOVED lines=31> */
.L_x_360:
[----:B------:R-:W-:Y:S05]  /*11320*/  BSYNC B1 ;  /* 0x0000000000017941 */ /* 0x000fea0003800000 */
.L_x_359:
[----:B------:R-:W-:-:S07]  /*11330*/  IADD3 R11, R11, 0x80, RZ ;  /* 0x000000800b0b7810 */ /* 0x000fce0007ffe0ff */
.L_x_351:
[----:B------:R-:W-:Y:S05]  /*11340*/  BSYNC B0 ;  /* 0x0000000000007941 */ /* 0x000fea0003800000 */
.L_x_350:
[----:B------:R-:W-:Y:S02]  /*11350*/  ULDC UR4, c[0x0][0x210] ;  /* 0x0000840000047ab9 */ /* 0x000fe40000000800 */
[----:B------:R-:W-:-:S13]  /*11360*/  ISETP.GE.AND P0, PT, R11, UR4, PT ;  /* 0x000000040b007c0c */ /* 0x000fda000bf06270 */
[----:B------:R-:W-:Y:S05]  /*11370*/  @P0 EXIT ;  /* 0x000000000000094d */ /* 0x000fea0003800000 */
        /* <DEDUP_REMOVED lines=353> */
.L_x_364:
[----:B------:R-:W-:Y:S01]  /*12990*/  ULDC.64 UR4, c[0x0][0x488] ;  /* 0x0001220000047ab9 */ /* 0x000fe20000000a00 */
[----:B------:R-:W-:Y:S01]  /*129a0*/  ULDC.64 UR6, c[0x0][0x490] ;  /* 0x0001240000067ab9 */ /* 0x000fe20000000a00 */
[----:B------:R-:W-:-:S05]  /*129b0*/  IADD3 R14, P0, R0, UR4, RZ ;  /* 0x00000004000e7c10 */ /* 0x000fca000ff1e0ff */
[----:B------:R-:W-:Y:S01]  /*129c0*/  IMAD.X R15, RZ, RZ, UR5, P0 ;  /* 0x00000005ff0f7e24 */ /* 0x000fe200080e06ff */
[----:B------:R-:W-:-:S05]  /*129d0*/  ULDC.64 UR4, c[0x0][0x478] ;  /* 0x00011e0000047ab9 */ /* 0x000fca0000000a00 */
[----:B------:R-:W2:Y:S01]  /*129e0*/  LDG.E.64.CONSTANT R14, desc[UR12][R14.64] ;  /* 0x0000000c0e0e7981 */ /* 0x000ea2000c1e9b00 */
[----:B------:R-:W-:Y:S01]  /*129f0*/  IADD3 R16, P1, R17, UR4, RZ ;  /* 0x0000000411107c10 */ /* 0x000fe2000ff3e0ff */
[----:B------:R-:W-:Y:S03]  /*12a00*/  BSSY B0, `(.L_x_365) ;  /* 0x0000023000007945 */ /* 0x000fe60003800000 */
[----:B------:R-:W-:Y:S02]  /*12a10*/  IADD3.X R17, RZ, UR5, RZ, P1, !PT ;  /* 0x00000005ff117c10 */ /* 0x000fe40008ffe4ff */
        /* <DEDUP_REMOVED lines=11> */
[----:B------:R-:W-:Y:S05]  /*12ad0*/  CALL.REL.NOINC `($__internal_2_$__cuda_sm20_div_s64) ;  /* 0x0000000c00d87944 */ /* 0x000fea0003c00000 */
[----:B------:R-:W-:Y:S05]  /*12ae0*/  BRA `(.L_x_366) ;  /* 0x0000000000507947 */ /* 0x000fea0003800000 */
.L_x_367:
[----:B------:R-:W-:Y:S01]  /*12af0*/  ULDC UR4, c[0x0][0x498] ;  /* 0x0001260000047ab9 */ /* 0x000fe20000000800 */
[----:B------:R-:W-:Y:S01]  /*12b00*/  IMAD.MOV.U32 R2, RZ, RZ, RZ ;  /* 0x000000ffff027224 */ /* 0x000fe200078e00ff */
[----:B------:R-:W0:Y:S01]  /*12b10*/  I2F.U32.RP R4, UR4 ;  /* 0x0000000400047d06 */ /* 0x000e220008209000 */
[----:B------:R-:W-:-:S07]  /*12b20*/  ISETP.NE.U32.AND P2, PT, RZ, UR4, PT ;  /* 0x00000004ff007c0c */ /* 0x000fce000bf45070 */
[----:B0-----:R-:W0:Y:S02]  /*12b30*/  MUFU.RCP R4, R4 ;  /* 0x0000000400047308 */ /* 0x001e240000001000 */
[----:B0-----:R-:W-:-:S06]  /*12b40*/  IADD3 R3, R4, 0xffffffe, RZ ;  /* 0x0ffffffe04037810 */ /* 0x001fcc0007ffe0ff */
[----:B------:R-:W0:Y:S02]  /*12b50*/  F2I.FTZ.U32.TRUNC.NTZ R3, R3 ;  /* 0x0000000300037305 */ /* 0x000e24000021f000 */
[----:B0-----:R-:W-:-:S05]  /*12b60*/  IADD3 R5, RZ, -R3, RZ ;  /* 0x80000003ff057210 */ /* 0x001fca0007ffe0ff */
[----:B------:R-:W-:-:S04]  /*12b70*/  IMAD R5, R5, UR4, RZ ;  /* 0x0000000405057c24 */ /* 0x000fc8000f8e02ff */
[----:B------:R-:W-:Y:S01]  /*12b80*/  IMAD.HI.U32 R5, R3, R5, R2 ;  /* 0x0000000503057227 */ /* 0x000fe200078e0002 */
[----:B------:R-:W-:-:S05]  /*12b90*/  MOV R3, RZ ;  /* 0x000000ff00037202 */ /* 0x000fca0000000f00 */
[----:B------:R-:W-:-:S05]  /*12ba0*/  IMAD.HI.U32 R2, R5, R6, RZ ;  /* 0x0000000605027227 */ /* 0x000fca00078e00ff */
[----:B------:R-:W-:-:S05]  /*12bb0*/  IADD3 R0, -R2, RZ, RZ ;  /* 0x000000ff02007210 */ /* 0x000fca0007ffe1ff */
[----:B------:R-:W-:-:S05]  /*12bc0*/  IMAD R0, R0, UR4, R6 ;  /* 0x0000000400007c24 */ /* 0x000fca000f8e0206 */
[----:B------:R-:W-:-:S13]  /*12bd0*/  ISETP.GE.U32.AND P0, PT, R0, UR4, PT ;  /* 0x0000000400007c0c */ /* 0x000fda000bf06070 */
[----:B------:R-:W-:Y:S02]  /*12be0*/  @P0 IADD3 R0, R0, -UR4, RZ ;  /* 0x8000000400000c10 */ /* 0x000fe4000fffe0ff */
[----:B------:R-:W-:Y:S02]  /*12bf0*/  @P0 IADD3 R2, R2, 0x1, RZ ;  /* 0x0000000102020810 */ /* 0x000fe40007ffe0ff */
[----:B------:R-:W-:-:S13]  /*12c00*/  ISETP.GE.U32.AND P1, PT, R0, UR4, PT ;  /* 0x0000000400007c0c */ /* 0x000fda000bf26070 */
[----:B------:R-:W-:Y:S01]  /*12c10*/  @P1 VIADD R2, R2, 0x1 ;  /* 0x0000000102021836 */ /* 0x000fe20000000000 */
[----:B------:R-:W-:-:S07]  /*12c20*/  @!P2 LOP3.LUT R2, RZ, UR4, RZ, 0x33, !PT ;  /* 0x00000004ff02ac12 */ /* 0x000fce000f8e33ff */
.L_x_366:
[----:B------:R-:W-:Y:S05]  /*12c30*/  BSYNC B0 ;  /* 0x0000000000007941 */ /* 0x000fea0003800000 */
.L_x_365:
[----:B------:R-:W-:Y:S01]  /*12c40*/  ULDC.64 UR6, c[0x0][0x498] ;  /* 0x0001260000067ab9 */ /* 0x000fe20000000a00 */
[----:B------:R-:W-:Y:S01]  /*12c50*/  ULDC.64 UR4, c[0x0][0x490] ;  /* 0x0001240000047ab9 */ /* 0x000fe20000000a00 */
[----:B------:R-:W-:Y:S01]  /*12c60*/  IMAD R7, R3, UR6, RZ ;  /* 0x0000000603077c24 */ /* 0x000fe2000f8e02ff */
[----:B------:R-:W-:Y:S01]  /*12c70*/  LOP3.LUT R0, R15, UR7, RZ, 0xfc, !PT ;  /* 0x000000070f007c12 */ /* 0x000fe2000f8efcff */
[C---:B------:R-:W-:Y:S01]  /*12c80*/  IMAD.WIDE.U32 R4, R2.reuse, UR6, RZ ;  /* 0x0000000602047c25 */ /* 0x040fe2000f8e00ff */
[----:B------:R-:W-:Y:S03]  /*12c90*/  BSSY B0, `(.L_x_368) ;  /* 0x0000028000007945 */ /* 0x000fe60003800000 */
[----:B------:R-:W-:Y:S01]  /*12ca0*/  IMAD R9, R2, UR7, R7 ;  /* 0x0000000702097c24 */ /* 0x000fe2000f8e0207 */
[----:B------:R-:W-:-:S04]  /*12cb0*/  IADD3 R7, P1, R4, UR4, RZ ;  /* 0x0000000404077c10 */ /* 0x000fc8000ff3e0ff */
[----:B------:R-:W-:Y:S02]  /*12cc0*/  IADD3 R9, R5, R9, RZ ;  /* 0x0000000905097210 */ /* 0x000fe40007ffe0ff */
[----:B------:R-:W-:Y:S02]  /*12cd0*/  ISETP.GE.U32.AND P0, PT, R14, R7, PT ;  /* 0x000000070e00720c */ /* 0x000fe40003f06070 */
        /* <DEDUP_REMOVED lines=13> */
[----:B------:R-:W-:Y:S02]  /*12db0*/  MOV R4, R2 ;  /* 0x0000000200047202 */ /* 0x000fe40000000f00 */
[----:B------:R-:W-:Y:S01]  /*12dc0*/  MOV R5, R3 ;  /* 0x0000000300057202 */ /* 0x000fe20000000f00 */
[----:B------:R-:W-:Y:S06]  /*12dd0*/  BRA `(.L_x_370) ;  /* 0x00000000004c7947 */ /* 0x000fec0003800000 */
.L_x_369:
        /* <DEDUP_REMOVED lines=19> */
.L_x_370:
[----:B------:R-:W-:Y:S05]  /*12f10*/  BSYNC B0 ;  /* 0x0000000000007941 */ /* 0x000fea0003800000 */
.L_x_368:
        /* <DEDUP_REMOVED lines=41> */
[-C--:B--2---:R-:W-:Y:S01]  /*131b0*/  IMAD R2, R11, R12.reuse, RZ ;  /* 0x0000000c0b027224 */ /* 0x084fe200078e02ff */
[----:B------:R-:W-:Y:S01]  /*131c0*/  IADD3 R11, P1, R8, UR4, RZ ;  /* 0x00000004080b7c10 */ /* 0x000fe2000ff3e0ff */
[----:B------:R-:W-:-:S03]  /*131d0*/  IMAD.WIDE.U32 R26, R22, R12, R4 ;  /* 0x0000000c161a7225 */ /* 0x000fc600078e0004 */
[----:B------:R-:W-:Y:S01]  /*131e0*/  IADD3.X R24, RZ, UR5, RZ, P1, !PT ;  /* 0x00000005ff187c10 */ /* 0x000fe20008ffe4ff */
[----:B------:R-:W-:Y:S01]  /*131f0*/  IMAD R23, R22, R13, R2 ;  /* 0x0000000d16177224 */ /* 0x000fe200078e0202 */
[----:B------:R-:W-:Y:S01]  /*13200*/  LEA R22, P1, R26, R11, 0x1 ;  /* 0x0000000b1a167211 */ /* 0x000fe200078208ff */
[----:B------:R-:W2:Y:S02]  /*13210*/  LDG.E.U16 R2, desc[UR12][R16.64] ;  /* 0x0000000c10027981 */ /* 0x000ea4000c1e1500 */
[----:B------:R-:W-:-:S05]  /*13220*/  IMAD.IADD R23, R27, 0x1, R23 ;  /* 0x000000011b177824 */ /* 0x000fca00078e0217 */
        /* <DEDUP_REMOVED lines=10> */
[----:B------:R-:W-:Y:S01]  /*132d0*/  IADD3.X R27, RZ, R9, RZ, P2, !PT ;  /* 0x00000009ff1b7210 */ /* 0x000fe200017fe4ff */
[----:B------:R-:W-:Y:S06]  /*132e0*/  @!P1 BRA `(.L_x_372) ;  /* 0x0000000000ac9947 */ /* 0x000fec0003800000 */
        /* <DEDUP_REMOVED lines=43> */
.L_x_372:
[----:B------:R-:W-:Y:S05]  /*135a0*/  BSYNC B0 ;  /* 0x0000000000007941 */ /* 0x000fea0003800000 */
.L_x_371:
[----:B------:R-:W-:Y:S05]  /*135b0*/  @!P0 EXIT ;  /* 0x000000000000894d */ /* 0x000fea0003800000 */
[----:B------:R2:W5:Y:S01]  /*135c0*/  LDG.E.U16 R7, desc[UR12][R16.64] ;  /* 0x0000000c10077981 */ /* 0x000562000c1e1500 */
[----:B-1----:R-:W-:Y:S01]  /*135d0*/  IADD3 R5, P0, RZ, -R26, RZ ;  /* 0x8000001aff057210 */ /* 0x002fe20007f1e0ff */
[----:B------:R-:W-:Y:S01]  /*135e0*/  ULDC.64 UR6, c[0x0][0x498] ;  /* 0x0001260000067ab9 */ /* 0x000fe20000000a00 */
[----:B------:R-:W-:Y:S02]  /*135f0*/  ULDC.64 UR10, c[0x0][0x4b0] ;  /* 0x00012c00000a7ab9 */ /* 0x000fe40000000a00 */
[----:B0-----:R-:W-:Y:S01]  /*13600*/  IADD3.X R2, RZ, ~R27, RZ, P0, !PT ;  /* 0x8000001bff027210 */ /* 0x001fe200007fe4ff */
[----:B------:R-:W-:Y:S01]  /*13610*/  IMAD.WIDE.U32 R14, R5, UR6, R14 ;  /* 0x00000006050e7c25 */ /* 0x000fe2000f8e000e */
[----:B------:R-:W-:-:S03]  /*13620*/  UIMAD.WIDE.U32 UR4, UR6, UR10, URZ ;  /* 0x0000000a060472a5 */ /* 0x000fc6000f8e003f */
[----:B------:R-:W-:Y:S01]  /*13630*/  IMAD R2, R2, UR6, RZ ;  /* 0x0000000602027c24 */ /* 0x000fe2000f8e02ff */
[----:B------:R-:W-:-:S03]  /*13640*/  USHF.L.U32 UR9, UR4, 0x1, URZ ;  /* 0x0000000104097899 */ /* 0x000fc6000800063f */
[----:B------:R-:W-:Y:S01]  /*13650*/  IMAD R5, R5, UR7, R2 ;  /* 0x0000000705057c24 */ /* 0x000fe2000f8e0202 */
[----:B------:R-:W-:-:S04]  /*13660*/  UIMAD UR7, UR7, UR10, URZ ;  /* 0x0000000a070772a4 */ /* 0x000fc8000f8e023f */
[----:B------:R-:W-:Y:S01]  /*13670*/  IADD3 R2, R15, R5, RZ ;  /* 0x000000050f027210 */ /* 0x000fe20007ffe0ff */
[----:B------:R-:W-:-:S03]  /*13680*/  UIMAD UR8, UR6, UR11, UR7 ;  /* 0x0000000b060872a4 */ /* 0x000fc6000f8e0207 */
[----:B------:R-:W-:Y:S01]  /*13690*/  ULDC.64 UR6, c[0x0][0x4a8] ;  /* 0x00012a0000067ab9 */ /* 0x000fe20000000a00 */
[----:B------:R-:W-:Y:S01]  /*136a0*/  IMAD R5, R2, UR10, RZ ;  /* 0x0000000a02057c24 */ /* 0x000fe2000f8e02ff */
[----:B------:R-:W-:Y:S02]  /*136b0*/  ULEA UR9, UP0, UR6, -UR9, 0x1 ;  /* 0x8000000906097291 */ /* 0x000fe4000f80083f */
[----:B------:R-:W-:Y:S01]  /*136c0*/  IMAD R9, R27, UR6, RZ ;  /* 0x000000061b097c24 */ /* 0x000fe2000f8e02ff */
[----:B------:R-:W-:Y:S01]  /*136d0*/  UIADD3 UR8, UR5, UR8, URZ ;  /* 0x0000000805087290 */ /* 0x000fe2000fffe03f */
[C---:B------:R-:W-:Y:S02]  /*136e0*/  IMAD R13, R14.reuse, UR11, R5 ;  /* 0x0000000b0e0d7c24 */ /* 0x040fe4000f8e0205 */
[----:B------:R-:W-:Y:S01]  /*136f0*/  IMAD.WIDE.U32 R14, R14, UR10, RZ ;  /* 0x0000000a0e0e7c25 */ /* 0x000fe2000f8e00ff */
[----:B------:R-:W-:Y:S02]  /*13700*/  USHF.L.U64.HI UR10, UR6, 0x1, UR7 ;  /* 0x00000001060a7899 */ /* 0x000fe40008010207 */
[----:B------:R-:W-:Y:S01]  /*13710*/  USHF.L.U64.HI UR8, UR4, 0x1, UR8 ;  /* 0x0000000104087899 */ /* 0x000fe20008010208 */
[----:B------:R-:W-:-:S03]  /*13720*/  IMAD.WIDE.U32 R4, R26, UR6, RZ ;  /* 0x000000061a047c25 */ /* 0x000fc6000f8e00ff */
[----:B------:R-:W-:Y:S01]  /*13730*/  UIADD3.X UR8, UR10, ~UR8, URZ, UP0, !UPT ;  /* 0x800000080a087290 */ /* 0x000fe200087fe43f */
[----:B------:R-:W-:Y:S01]  /*13740*/  IMAD R11, R26, UR7, R9 ;  /* 0x000000071a0b7c24 */ /* 0x000fe2000f8e0209 */
[----:B------:R-:W-:Y:S01]  /*13750*/  SHF.L.U32 R9, R14, 0x1, RZ ;  /* 0x000000010e097819 */ /* 0x000fe200000006ff */
[----:B------:R-:W-:Y:S01]  /*13760*/  IMAD.IADD R15, R15, 0x1, R13 ;  /* 0x000000010f0f7824 */ /* 0x000fe200078e020d */
[----:B------:R-:W-:Y:S02]  /*13770*/  ULDC.64 UR6, c[0x0][0x480] ;  /* 0x0001200000067ab9 */ /* 0x000fe40000000a00 */
[----:B------:R-:W-:Y:S02]  /*13780*/  LEA R9, P0, R4, R9, 0x1 ;  /* 0x0000000904097211 */ /* 0x000fe400078008ff */
[----:B------:R-:W-:Y:S02]  /*13790*/  SHF.L.U64.HI R15, R14, 0x1, R15 ;  /* 0x000000010e0f7819 */ /* 0x000fe4000001020f */
[----:B------:R-:W-:-:S02]  /*137a0*/  IADD3 R2, R5, R11, RZ ;  /* 0x0000000b05027210 */ /* 0x000fc40007ffe0ff */
[----:B------:R-:W-:Y:S02]  /*137b0*/  IADD3 R8, P1, P2, R9, UR6, R8 ;  /* 0x0000000609087c10 */ /* 0x000fe4000fa3e008 */
[----:B------:R-:W-:Y:S02]  /*137c0*/  LEA.HI.X R4, R4, R15, R2, 0x1, P0 ;  /* 0x0000000f04047211 */ /* 0x000fe400000f0c02 */
[----:B------:R-:W-:Y:S02]  /*137d0*/  IADD3 R26, P0, R26, -0x1, RZ ;  /* 0xffffffff1a1a7810 */ /* 0x000fe40007f1e0ff */
[----:B------:R-:W-:Y:S02]  /*137e0*/  IADD3.X R9, R4, UR7, RZ, P1, P2 ;  /* 0x0000000704097c10 */ /* 0x000fe40008fe44ff */
[----:B--2---:R-:W-:-:S09]  /*137f0*/  IADD3.X R27, R27, -0x1, RZ, P0, !PT ;  /* 0xffffffff1b1b7810 */ /* 0x004fd200007fe4ff */
.L_x_373:
[----:B0-----:R0:W2:Y:S01]  /*13800*/  LDG.E.U16.CONSTANT R2, desc[UR12][R8.64] ;  /* 0x0000000c08027981 */ /* 0x0010a2000c1e9500 */
        /* <DEDUP_REMOVED lines=9> */
[----:B-----5:R-:W-:Y:S01]  /*138a0*/  HADD2.F32 R7, -RZ, R7.H0_H0 ;  /* 0x20000007ff077230 */ /* 0x020fe20000004100 */
[----:B------:R-:W-:Y:S02]  /*138b0*/  IADD3 R26, P0, R26, 0x4, RZ ;  /* 0x000000041a1a7810 */ /* 0x000fe40007f1e0ff */
[----:B0-----:R-:W-:Y:S02]  /*138c0*/  IADD3 R8, P1, R4, UR9, RZ ;  /* 0x0000000904087c10 */ /* 0x001fe4000ff3e0ff */
[----:B------:R-:W-:Y:S02]  /*138d0*/  IADD3.X R27, RZ, R27, RZ, P0, !PT ;  /* 0x0000001bff1b7210 */ /* 0x000fe400007fe4ff */
[----:B------:R-:W-:Y:S02]  /*138e0*/  ISETP.GE.U32.AND P0, PT, R26, R3, PT ;  /* 0x000000031a00720c */ /* 0x000fe40003f06070 */
[----:B------:R-:W-:-:S02]  /*138f0*/  IADD3.X R9, R5, UR8, RZ, P1, !PT ;  /* 0x0000000805097c10 */ /* 0x000fc40008ffe4ff */
        /* <DEDUP_REMOVED lines=15> */
[----:B------:R-:W-:-:S04]  /*139f0*/  F2FP.F16.F32.PACK_AB R2, RZ, R2 ;  /* 0x00000002ff02723e */ /* 0x000fc800000000ff */
[----:B------:R-:W-:-:S05]  /*13a00*/  PRMT R7, R2, 0x7610, R7 ;  /* 0x0000761002077816 */ /* 0x000fca0000000007 */
[----:B------:R0:W-:Y:S01]  /*13a10*/  STG.E.U16 desc[UR12][R16.64], R7 ;  /* 0x0000000710007986 */ /* 0x0001e2000c10150c */
[----:B------:R-:W-:Y:S05]  /*13a20*/  @!P0 BRA `(.L_x_373) ;  /* 0xfffffffc00748947 */ /* 0x000fea000383ffff */
[----:B------:R-:W-:Y:S05]  /*13a30*/  EXIT ;  /* 0x000000000000794d */ /* 0x000fea0003800000 */
        .weak           $__internal_2_$__cuda_sm20_div_s64
        .type           $__internal_2_$__cuda_sm20_div_s64,@function
        .size           $__internal_2_$__cuda_sm20_div_s64,(.L_x_1728 - $__internal_2_$__cuda_sm20_div_s64)
$__internal_2_$__cuda_sm20_div_s64:
[----:B------:R-:W-:Y:S01]  /*13a40*/  UIADD3 UR4, UP1, URZ, -UR14, URZ ;  /* 0x8000000e3f047290 */ /* 0x000fe2000ff3e03f */
[----:B------:R-:W-:Y:S01]  /*13a50*/  ISETP.GE.AND P3, PT, R3, RZ, PT ;  /* 0x000000ff0300720c */ /* 0x000fe20003f66270 */
[----:B------:R-:W-:Y:S02]  /*13a60*/  UISETP.GE.AND UP0, UPT, UR15, URZ, UPT ;  /* 0x0000003f0f00728c */ /* 0x000fe4000bf06270 */
[----:B------:R-:W-:Y:S02]  /*13a70*/  UIADD3.X UR5, URZ, ~UR15, URZ, UP1, !UPT ;  /* 0x8000000f3f057290 */ /* 0x000fe40008ffe43f */
[----:B------:R-:W-:Y:S02]  /*13a80*/  USEL UR4, UR4, UR14, !UP0 ;  /* 0x0000000e04047287 */ /* 0x000fe4000c000000 */
[----:B------:R-:W-:-:S09]  /*13a90*/  USEL UR5, UR5, UR15, !UP0 ;  /* 0x0000000f05057287 */ /* 0x000fd2000c000000 */
[----:B------:R-:W0:Y:S08]  /*13aa0*/  I2F.U64.RP R2, UR4 ;  /* 0x0000000400027d12 */ /* 0x000e300008309000 */
[----:B0-----:R-:W0:Y:S02]  /*13ab0*/  MUFU.RCP R7, R2 ;  /* 0x0000000200077308 */ /* 0x001e240000001000 */
[----:B0-----:R-:W-:-:S06]  /*13ac0*/  VIADD R7, R7, 0x1ffffffe ;  /* 0x1ffffffe07077836 */ /* 0x001fcc0000000000 */
[----:B------:R-:W0:Y:S02]  /*13ad0*/  F2I.U64.TRUNC R20, R7 ;  /* 0x0000000700147311 */ /* 0x000e24000020d800 */
[----:B0-----:R-:W-:-:S04]  /*13ae0*/  IMAD.WIDE.U32 R18, R20, UR4, RZ ;  /* 0x0000000414127c25 */ /* 0x001fc8000f8e00ff */
[C---:B------:R-:W-:Y:S01]  /*13af0*/  IMAD R4, R20.reuse, UR5, R19 ;  /* 0x0000000514047c24 */ /* 0x040fe2000f8e0213 */
[----:B------:R-:W-:Y:S02]  /*13b00*/  IADD3 R5, P0, RZ, -R18, RZ ;  /* 0x80000012ff057210 */ /* 0x000fe40007f1e0ff */
[----:B------:R-:W-:Y:S01]  /*13b10*/  MOV R19, R20 ;  /* 0x0000001400137202 */ /* 0x000fe20000000f00 */
[----:B------:R-:W-:Y:S02]  /*13b20*/  IMAD R4, R21, UR4, R4 ;  /* 0x0000000415047c24 */ /* 0x000fe4000f8e0204 */
[----:B------:R-:W-:-:S03]  /*13b30*/  IMAD.HI.U32 R18, R20, R5, RZ ;  /* 0x0000000514127227 */ /* 0x000fc600078e00ff */
[----:B------:R-:W-:-:S05]  /*13b40*/  IADD3.X R4, RZ, ~R4, RZ, P0, !PT ;  /* 0x80000004ff047210 */ /* 0x000fca00007fe4ff */
        /* <DEDUP_REMOVED lines=13> */
[----:B------:R-:W-:Y:S01]  /*13c20*/  IMAD.WIDE.U32 R20, P0, R19, R7, R18 ;  /* 0x0000000713147225 */ /* 0x000fe20007800012 */
[----:B------:R-:W-:-:S04]  /*13c30*/  IADD3 R19, P4, RZ, -R6, RZ ;  /* 0x80000006ff137210 */ /* 0x000fc80007f9e0ff */
[----:B------:R-:W-:Y:S01]  /*13c40*/  SEL R12, R19, R6, !P3 ;  /* 0x00000006130c7207 */ /* 0x000fe20005800000 */
[----:B------:R-:W-:Y:S01]  /*13c50*/  IMAD.HI.U32 R4, P1, R2, R5, R20 ;  /* 0x0000000502047227 */ /* 0x000fe20007820014 */
[----:B------:R-:W-:-:S03]  /*13c60*/  HFMA2.MMA R19, -RZ, RZ, 0, 0 ;  /* 0x00000000ff137435 */ /* 0x000fc600000001ff */
[CC--:B------:R-:W-:Y:S02]  /*13c70*/  IMAD R5, R2.reuse, R7.reuse, RZ ;  /* 0x0000000702057224 */ /* 0x0c0fe400078e02ff */
[----:B------:R-:W-:-:S03]  /*13c80*/  IMAD.HI.U32 R7, R2, R7, RZ ;  /* 0x0000000702077227 */ /* 0x000fc600078e00ff */
[----:B------:R-:W-:Y:S02]  /*13c90*/  IADD3 R6, P2, R5, R4, RZ ;  /* 0x0000000405067210 */ /* 0x000fe40007f5e0ff */
[-C--:B------:R-:W-:Y:S02]  /*13ca0*/  IADD3.X R4, RZ, ~R3.reuse, RZ, P4, !PT ;  /* 0x80000003ff047210 */ /* 0x080fe400027fe4ff */
        /* <DEDUP_REMOVED lines=17> */
[----:B------:R-:W-:Y:S02]  /*13dc0*/  IADD3 R7, P2, R2, 0x1, RZ ;  /* 0x0000000102077810 */ /* 0x000fe40007f5e0ff */
[----:B------:R-:W-:Y:S02]  /*13dd0*/  IADD3.X R5, ~R6, R5, RZ, P1, !PT ;  /* 0x0000000506057210 */ /* 0x000fe40000ffe5ff */
[----:B------:R-:W-:Y:S02]  /*13de0*/  IADD3 R19, P1, R12, -UR4, RZ ;  /* 0x800000040c137c10 */ /* 0x000fe4000ff3e0ff */
[C---:B------:R-:W-:Y:S02]  /*13df0*/  ISETP.GE.U32.AND.EX P0, PT, R5.reuse, UR5, PT, P0 ;  /* 0x0000000505007c0c */ /* 0x040fe4000bf06100 */
[----:B------:R-:W-:-:S02]  /*13e00*/  IADD3.X R6, R5, ~UR5, RZ, P1, !PT ;  /* 0x8000000505067c10 */ /* 0x000fc40008ffe4ff */
[----:B------:R-:W-:Y:S02]  /*13e10*/  SEL R12, R19, R12, P0 ;  /* 0x0000000c130c7207 */ /* 0x000fe40000000000 */
[----:B------:R-:W-:Y:S02]  /*13e20*/  IADD3.X R19, RZ, R4, RZ, P2, !PT ;  /* 0x00000004ff137210 */ /* 0x000fe400017fe4ff */
[----:B------:R-:W-:Y:S02]  /*13e30*/  SEL R7, R7, R2, P0 ;  /* 0x0000000207077207 */ /* 0x000fe40000000000 */
[----:B------:R-:W-:Y:S02]  /*13e40*/  SEL R6, R6, R5, P0 ;  /* 0x0000000506067207 */ /* 0x000fe40000000000 */
[----:B------:R-:W-:Y:S02]  /*13e50*/  ISETP.GE.U32.AND P1, PT, R12, UR4, PT ;  /* 0x000000040c007c0c */ /* 0x000fe4000bf26070 */
[----:B------:R-:W-:-:S02]  /*13e60*/  SEL R19, R19, R4, P0 ;  /* 0x0000000413137207 */ /* 0x000fc40000000000 */
[----:B------:R-:W-:Y:S02]  /*13e70*/  IADD3 R2, P2, R7, 0x1, RZ ;  /* 0x0000000107027810 */ /* 0x000fe40007f5e0ff */
[----:B------:R-:W-:Y:S02]  /*13e80*/  ISETP.GE.U32.AND.EX P0, PT, R6, UR5, PT, P1 ;  /* 0x0000000506007c0c */ /* 0x000fe4000bf06110 */
[----:B------:R-:W-:Y:S01]  /*13e90*/  ISETP.GE.AND P1, PT, R3, RZ, PT ;  /* 0x000000ff0300720c */ /* 0x000fe20003f26270 */
[----:B------:R-:W-:Y:S01]  /*13ea0*/  IMAD.X R4, RZ, RZ, R19, P2 ;  /* 0x000000ffff047224 */ /* 0x000fe200010e0613 */
[----:B------:R-:W-:-:S04]  /*13eb0*/  SEL R2, R2, R7, P0 ;  /* 0x0000000702027207 */ /* 0x000fc80000000000 */
[----:B------:R-:W-:Y:S02]  /*13ec0*/  SEL R4, R4, R19, P0 ;  /* 0x0000001304047207 */ /* 0x000fe40000000000 */
[-C--:B------:R-:W-:Y:S02]  /*13ed0*/  IADD3 R5, P2, RZ, -R2.reuse, RZ ;  /* 0x80000002ff057210 */ /* 0x080fe40007f5e0ff */
[----:B------:R-:W-:Y:S02]  /*13ee0*/  ISETP.NE.U32.AND P0, PT, RZ, UR14, PT ;  /* 0x0000000eff007c0c */ /* 0x000fe4000bf05070 */
[----:B------:R-:W-:Y:S02]  /*13ef0*/  SEL R5, R5, R2, !P1 ;  /* 0x0000000205057207 */ /* 0x000fe40004800000 */
[----:B------:R-:W-:Y:S02]  /*13f00*/  ISETP.NE.AND.EX P0, PT, RZ, UR15, PT, P0 ;  /* 0x0000000fff007c0c */ /* 0x000fe4000bf05300 */
[----:B------:R-:W-:-:S02]  /*13f10*/  IADD3.X R3, RZ, ~R4, RZ, P2, !PT ;  /* 0x80000004ff037210 */ /* 0x000fc400017fe4ff */
[----:B------:R-:W-:Y:S01]  /*13f20*/  SEL R2, R5, 0xffffffff, P0 ;  /* 0xffffffff05027807 */ /* 0x000fe20000000000 */
[----:B------:R-:W-:Y:S01]  /*13f30*/  HFMA2.MMA R5, -RZ, RZ, 0, 0 ;  /* 0x00000000ff057435 */ /* 0x000fe200000001ff */
[----:B------:R-:W-:Y:S02]  /*13f40*/  SEL R3, R3, R4, !P1 ;  /* 0x0000000403037207 */ /* 0x000fe40004800000 */
[----:B------:R-:W-:Y:S02]  /*13f50*/  MOV R4, R0 ;  /* 0x0000000000047202 */ /* 0x000fe40000000f00 */
[----:B------:R-:W-:Y:S02]  /*13f60*/  SEL R3, R3, 0xffffffff, P0 ;  /* 0xffffffff03037807 */ /* 0x000fe40000000000 */
[----:B------:R-:W-:Y:S05]  /*13f70*/  RET.REL.NODEC R4 `(_ZN2at6native61_GLOBAL__N__2cc7adc6_23_UnfoldBackwardKernel_cu_75b981de_315735_unfold_backward_elementwise_kernelILi128ELi8EZNS1_32_unfold_backward_internal_kernelIN3c104HalfEEEvRNS_14TensorIteratorEllllllEUliE_EEviT1_) ;  /* 0xfffffec004207950 */ /* 0x000fea0003c3ffff */
.L_x_374:
        /* <DEDUP_REMOVED lines=16> */
.L_x_1728:


//--------------------- .text._ZN2at6native61_GLOBAL__N__2cc7adc6_23_UnfoldBackwardKernel_cu_75b981de_315735_unfold_backward_elementwise_kernelILi128ELi8EZNS1_32_unfold_backward_internal_kernelIN3c107complexIfEEEEvRNS_14TensorIteratorEllllllEUliE_EEviT1_ --------------------------
	.section	.text._ZN2at6native61_GLOBAL__N__2cc7adc6_23_UnfoldBackwardKernel_cu_75b981de_315735_unfold_backward_elementwise_kernelILi128ELi8EZNS1_32_unfold_backward_internal_kernelIN3c107complexIfEEEEvRNS_14TensorIteratorEllllllEUliE_EEviT1_,"ax",@progbits
	.align	128
.text._ZN2at6native61_GLOBAL__N__2cc7adc6_23_UnfoldBackwardKernel_cu_75b981de_315735_unfold_backward_elementwise_kernelILi128ELi8EZNS1_32_unfold_backward_internal_kernelIN3c107complexIfEEEEvRNS_14TensorIteratorEllllllEUliE_EEviT1_:
        .type           _ZN2at6native61_GLOBAL__N__2cc7adc6_23_UnfoldBackwardKernel_cu_75b981de_315735_unfold_backward_elementwise_kernelILi128ELi8EZNS1_32_unfold_backward_internal_kernelIN3c107complexIfEEEEvRNS_14TensorIteratorEllllllEUliE_EEviT1_,@function
        .size           _ZN2at6native61_GLOBAL__N__2cc7adc6_23_UnfoldBackwardKernel_cu_75b981de_315735_unfold_backward_elementwise_kernelILi128ELi8EZNS1_32_unfold_backward_internal_kernelIN3c107complexIfEEEEvRNS_14TensorIteratorEllllllEUliE_EEviT1_,(.L_x_1730 - _ZN2at6native61_GLOBAL__N__2cc7adc6_23_UnfoldBackwardKernel_cu_75b981de_315735_unfold_backward_elementwise_kernelILi128ELi8EZNS1_32_unfold_backward_internal_kernelIN3c107complexIfEEEEvRNS_14TensorIteratorEllllllEUliE_EEviT1_)
        .other          _ZN2at6native61_GLOBAL__N__2cc7adc6_23_UnfoldBackwardKernel_cu_75b981de_315735_unfold_backward_elementwise_kernelILi128ELi8EZNS1_32_unfold_backward_internal_kernelIN3c107complexIfEEEEvRNS_14TensorIteratorEllllllEUliE_EEviT1_,@"STO_CUDA_ENTRY STV_DEFAULT"
_ZN2at6native61_GLOBAL__N__2cc7adc6_23_UnfoldBackwardKernel_cu_75b981de_315735_unfold_backward_elementwise_kernelILi128ELi8EZNS1_32_unfold_backward_internal_kernelIN3c107complexIfEEEEvRNS_14TensorIteratorEllllllEUliE_EEviT1_:
        /* <DEDUP_REMOVED lines=363> */
.L_x_377:
        /* <DEDUP_REMOVED lines=20> */
[----:B------:R-:W-:Y:S05]  /*17f0*/  CALL.REL.NOINC `($__internal_3_$__cuda_sm20_div_s64) ;  /* 0x0000011800c47944 */ /* 0x000fea0003c00000 */
[----:B------:R-:W-:Y:S01]  /*1800*/  MOV R4, R2 ;  /* 0x0000000200047202 */ /* 0x000fe20000000f00 */
[----:B------:R-:W-:Y:S06]  /*1810*/  BRA `(.L_x_379) ;  /* 0x0000000000507947 */ /* 0x000fec0003800000 */
.L_x_380:
[----:B------:R-:W-:Y:S02]  /*1820*/  ULDC UR4, c[0x0][0x498] ;  /* 0x0001260000047ab9 */ /* 0x000fe40000000800 */
[----:B------:R-:W0:Y:S01]  /*1830*/  I2F.U32.RP R0, UR4 ;  /* 0x0000000400007d06 */ /* 0x000e220008209000 */
[----:B------:R-:W-:-:S07]  /*1840*/  ISETP.NE.U32.AND P2, PT, RZ, UR4, PT ;  /* 0x00000004ff007c0c */ /* 0x000fce000bf45070 */
[----:B0-----:R-:W0:Y:S02]  /*1850*/  MUFU.RCP R0, R0 ;  /* 0x0000000000007308 */ /* 0x001e240000001000 */
[----:B0-----:R-:W-:-:S06]  /*1860*/  IADD3 R2, R0, 0xffffffe, RZ ;  /* 0x0ffffffe00027810 */ /* 0x001fcc0007ffe0ff */
[----:B------:R0:W1:Y:S02]  /*1870*/  F2I.FTZ.U32.TRUNC.NTZ R3, R2 ;  /* 0x0000000200037305 */ /* 0x000064000021f000 */
[----:B0-----:R-:W-:Y:S01]  /*1880*/  HFMA2.MMA R2, -RZ, RZ, 0, 0 ;  /* 0x00000000ff027435 */ /* 0x001fe200000001ff */
[----:B-1----:R-:W-:-:S04]  /*1890*/  IMAD.MOV R5, RZ, RZ, -R3 ;  /* 0x000000ffff057224 */ /* 0x002fc800078e0a03 */
[----:B------:R-:W-:-:S05]  /*18a0*/  IMAD R5, R5, UR4, RZ ;  /* 0x0000000405057c24 */ /* 0x000fca000f8e02ff */
[----:B------:R-:W-:-:S04]  /*18b0*/  IMAD.HI.U32 R3, R3, R5, R2 ;  /* 0x0000000503037227 */ /* 0x000fc800078e0002 */
[----:B------:R-:W-:Y:S02]  /*18c0*/  IMAD.MOV.U32 R5, RZ, RZ, RZ ;  /* 0x000000ffff057224 */ /* 0x000fe400078e00ff */
        /* <DEDUP_REMOVED lines=9> */
.L_x_379:
[----:B------:R-:W-:Y:S05]  /*1960*/  BSYNC B1 ;  /* 0x0000000000017941 */ /* 0x000fea0003800000 */
.L_x_378:
        /* <DEDUP_REMOVED lines=22> */
[----:B------:R-:W-:Y:S05]  /*1ad0*/  CALL.REL.NOINC `($__internal_3_$__cuda_sm20_div_s64) ;  /* 0x00000118000c7944 */ /* 0x000fea0003c00000 */
[----:B------:R-:W-:Y:S01]  /*1ae0*/  MOV R6, R2 ;  /* 0x0000000200067202 */ /* 0x000fe20000000f00 */
[----:B------:R-:W-:Y:S01]  /*1af0*/  IMAD.MOV.U32 R7, RZ, RZ, R5 ;  /* 0x000000ffff077224 */ /* 0x000fe200078e0005 */
[----:B------:R-:W-:Y:S06]  /*1b00*/  BRA `(.L_x_383) ;  /* 0x00000000004c7947 */ /* 0x000fec0003800000 */
.L_x_382:
[----:B------:R-:W0:Y:S01]  /*1b10*/  I2F.U32.RP R0, R2 ;  /* 0x0000000200007306 */ /* 0x000e220000209000 */
[----:B------:R-:W-:-:S07]  /*1b20*/  ISETP.NE.U32.AND P2, PT, R2, RZ, PT ;  /* 0x000000ff0200720c */ /* 0x000fce0003f45070 */
[----:B0-----:R-:W0:Y:S02]  /*1b30*/  MUFU.RCP R0, R0 ;  /* 0x0000000000007308 */ /* 0x001e240000001000 */
[----:B0-----:R-:W-:-:S06]  /*1b40*/  IADD3 R4, R0, 0xffffffe, RZ ;  /* 0x0ffffffe00047810 */ /* 0x001fcc0007ffe0ff */
[----:B------:R0:W1:Y:S02]  /*1b50*/  F2I.FTZ.U32.TRUNC.NTZ R5, R4 ;  /* 0x0000000400057305 */ /* 0x000064000021f000 */
[----:B0-----:R-:W-:Y:S01]  /*1b60*/  IMAD.MOV.U32 R4, RZ, RZ, RZ ;  /* 0x000000ffff047224 */ /* 0x001fe200078e00ff */
[----:B-1----:R-:W-:-:S05]  /*1b70*/  IADD3 R7, RZ, -R5, RZ ;  /* 0x80000005ff077210 */ /* 0x002fca0007ffe0ff */
[----:B------:R-:W-:-:S04]  /*1b80*/  IMAD R7, R7, R2, RZ ;  /* 0x0000000207077224 */ /* 0x000fc800078e02ff */
[----:B------:R-:W-:-:S06]  /*1b90*/  IMAD.HI.U32 R7, R5, R7, R4 ;  /* 0x0000000705077227 */ /* 0x000fcc00078e0004 */
[----:B------:R-:W-:Y:S01]  /*1ba0*/  IMAD.HI.U32 R6, R7, R14, RZ ;  /* 0x0000000e07067227 */ /* 0x000fe200078e00ff */
[----:B------:R-:W-:-:S04]  /*1bb0*/  HFMA2.MMA R7, -RZ, RZ, 0, 0 ;  /* 0x00000000ff077435 */ /* 0x000fc800000001ff */
        /* <DEDUP_REMOVED lines=8> */
.L_x_383:
[----:B------:R-:W-:Y:S05]  /*1c40*/  BSYNC B1 ;  /* 0x0000000000017941 */ /* 0x000fea0003800000 */
.L_x_381:
        /* <DEDUP_REMOVED lines=11> */
[----:B------:R0:W5:Y:S01]  /*1d00*/  LDG.E.64 R24, desc[UR10][R16.64] ;  /* 0x0000000a10187981 */ /* 0x000162000c1e1b00 */
        /* <DEDUP_REMOVED lines=15> */
[----:B0-----:R-:W-:Y:S05]  /*1e00*/  @!P1 BRA `(.L_x_387) ;  /* 0x0000000400109947 */ /* 0x001fea0003800000 */
        /* <DEDUP_REMOVED lines=22> */
[----:B------:R-:W-:-:S06]  /*1f70*/  LEA.HI.X R27, R28, R0, R13, 0x3, P1 ;  /* 0x000000001c1b7211 */ /* 0x000fcc00008f1c0d */
[----:B------:R-:W2:Y:S01]  /*1f80*/  LDG.E.64.CONSTANT R26, desc[UR10][R26.64] ;  /* 0x0000000a1a1a7981 */ /* 0x000ea2000c1e9b00 */
[----:B------:R-:W-:Y:S02]  /*1f90*/  ISETP.NE.U32.AND P1, PT, R11, 0x1, PT ;  /* 0x000000010b00780c */ /* 0x000fe40003f25070 */
[----:B------:R-:W-:Y:S02]  /*1fa0*/  IADD3 R13, P2, R12, 0x1, RZ ;  /* 0x000000010c0d7810 */ /* 0x000fe40007f5e0ff */
[----:B------:R-:W-:-:S03]  /*1fb0*/  ISETP.NE.AND.EX P1, PT, RZ, RZ, PT, P1 ;  /* 0x000000ffff00720c */ /* 0x000fc60003f25310 */
[----:B------:R-:W-:Y:S02]  /*1fc0*/  IMAD.X R29, RZ, RZ, R3, P2 ;  /* 0x000000ffff1d7224 */ /* 0x000fe400010e0603 */
[----:B--2--5:R-:W-:Y:S01]  /*1fd0*/  FADD.FTZ R24, R24, R26 ;  /* 0x0000001a18187221 */ /* 0x024fe20000010000 */
[----:B------:R-:W-:-:S07]  /*1fe0*/  FADD.FTZ R25, R25, R27 ;  /* 0x0000001b19197221 */ /* 0x000fce0000010000 */
[----:B------:R-:W-:Y:S05]  /*1ff0*/  @!P1 BRA `(.L_x_387) ;  /* 0x0000000000949947 */ /* 0x000fea0003800000 */
[----:B------:R-:W-:Y:S01]  /*2000*/  ISETP.NE.U32.AND P1, PT, R11, 0x2, PT ;  /* 0x000000020b00780c */ /* 0x000fe20003f25070 */
[----:B------:R-:W-:Y:S01]  /*2010*/  IMAD R11, R3, R6, RZ ;  /* 0x00000006030b7224 */ /* 0x000fe200078e02ff */
[----:B------:R-:W-:Y:S01]  /*2020*/  ULDC.64 UR4, c[0x0][0x498] ;  /* 0x0001260000047ab9 */ /* 0x000fe20000000a00 */
[----:B------:R-:W-:Y:S01]  /*2030*/  IADD3 R20, P5, R20, R8, RZ ;  /* 0x0000000814147210 */ /* 0x000fe20007fbe0ff */
[C---:B------:R-:W-:Y:S01]  /*2040*/  IMAD.WIDE.U32 R26, R12.reuse, R6, UR4 ;  /* 0x000000040c1a7e25 */ /* 0x040fe2000f8e0006 */
[----:B------:R-:W-:Y:S02]  /*2050*/  ISETP.NE.AND.EX P1, PT, RZ, RZ, PT, P1 ;  /* 0x000000ffff00720c */ /* 0x000fe40003f25310 */
[----:B------:R-:W-:Y:S01]  /*2060*/  IADD3.X R21, R23, R9, RZ, P5, !PT ;  /* 0x0000000917157210 */ /* 0x000fe20002ffe4ff */
[----:B------:R-:W-:-:S05]  /*2070*/  IMAD R11, R12, R7, R11 ;  /* 0x000000070c0b7224 */ /* 0x000fca00078e020b */
[----:B------:R-:W-:Y:S02]  /*2080*/  IADD3 R13, R27, R11, RZ ;  /* 0x0000000b1b0d7210 */ /* 0x000fe40007ffe0ff */
[----:B------:R-:W-:-:S03]  /*2090*/  IADD3 R11, P4, R14, -R26, RZ ;  /* 0x8000001a0e0b7210 */ /* 0x000fc60007f9e0ff */
[----:B------:R-:W-:Y:S02]  /*20a0*/  @P1 IADD3 R27, P2, P3, R14, -R6, -R26 ;  /* 0x800000060e1b1210 */ /* 0x000fe40007b5e81a */
[C-C-:B------:R-:W-:Y:S01]  /*20b0*/  IMAD.X R23, R15.reuse, 0x1, ~R13.reuse, P4 ;  /* 0x000000010f177824 */ /* 0x140fe200020e0e0d */
[----:B------:R-:W-:Y:S02]  /*20c0*/  @P1 IADD3 R8, P5, R20, R8, RZ ;  /* 0x0000000814081210 */ /* 0x000fe40007fbe0ff */
[----:B------:R-:W-:Y:S01]  /*20d0*/  @P1 IADD3.X R7, R15, ~R7, ~R13, P2, P3 ;  /* 0x800000070f071210 */ /* 0x000fe200017e6c0d */
[-C--:B------:R-:W-:Y:S01]  /*20e0*/  IMAD R6, R23, R18.reuse, RZ ;  /* 0x0000001217067224 */ /* 0x080fe200078e02ff */
[----:B------:R-:W-:Y:S01]  /*20f0*/  @P1 IADD3.X R9, R21, R9, RZ, P5, !PT ;  /* 0x0000000915091210 */ /* 0x000fe20002ffe4ff */
[----:B------:R-:W-:-:S04]  /*2100*/  IMAD.WIDE.U32 R20, R11, R18, R20 ;  /* 0x000000120b147225 */ /* 0x000fc800078e0014 */
[----:B------:R-:W-:Y:S02]  /*2110*/  @P1 IMAD R22, R7, R18, RZ ;  /* 0x0000001207161224 */ /* 0x000fe400078e02ff */
[----:B------:R-:W-:Y:S01]  /*2120*/  IMAD R7, R11, R19, R6 ;  /* 0x000000130b077224 */ /* 0x000fe200078e0206 */
[----:B------:R-:W-:Y:S01]  /*2130*/  LEA R6, P2, R20, R4, 0x3 ;  /* 0x0000000414067211 */ /* 0x000fe200078418ff */
[----:B------:R-:W-:-:S03]  /*2140*/  @P1 IMAD.WIDE.U32 R8, R27, R18, R8 ;  /* 0x000000121b081225 */ /* 0x000fc600078e0008 */
[----:B------:R-:W-:Y:S01]  /*2150*/  IADD3 R7, R21, R7, RZ ;  /* 0x0000000715077210 */ /* 0x000fe20007ffe0ff */
[----:B------:R-:W-:Y:S01]  /*2160*/  @P1 IMAD R19, R27, R19, R22 ;  /* 0x000000131b131224 */ /* 0x000fe200078e0216 */
[----:B------:R-:W-:Y:S02]  /*2170*/  @P1 LEA R18, P3, R8, R4, 0x3 ;  /* 0x0000000408121211 */ /* 0x000fe400078618ff */
[----:B------:R-:W-:Y:S01]  /*2180*/  LEA.HI.X R7, R20, R0, R7, 0x3, P2 ;  /* 0x0000000014077211 */ /* 0x000fe200010f1c07 */
[----:B------:R-:W-:-:S05]  /*2190*/  @P1 IMAD.IADD R9, R9, 0x1, R19 ;  /* 0x0000000109091824 */ /* 0x000fca00078e0213 */
[----:B------:R-:W-:Y:S01]  /*21a0*/  @P1 LEA.HI.X R19, R8, R0, R9, 0x3, P3 ;  /* 0x0000000008131211 */ /* 0x000fe200018f1c09 */
[----:B------:R-:W2:Y:S05]  /*21b0*/  LDG.E.64.CONSTANT R6, desc[UR10][R6.64] ;  /* 0x0000000a06067981 */ /* 0x000eaa000c1e9b00 */
[----:B------:R-:W3:Y:S01]  /*21c0*/  @P1 LDG.E.64.CONSTANT R18, desc[UR10][R18.64] ;  /* 0x0000000a12121981 */ /* 0x000ee2000c1e9b00 */
[C---:B------:R-:W-:Y:S02]  /*21d0*/  IADD3 R13, P2, R12.reuse, 0x2, RZ ;  /* 0x000000020c0d7810 */ /* 0x040fe40007f5e0ff */
[----:B------:R-:W-:Y:S02]  /*21e0*/  @P1 IADD3 R13, P3, R12, 0x3, RZ ;  /* 0x000000030c0d1810 */ /* 0x000fe40007f7e0ff */
[----:B------:R-:W-:-:S02]  /*21f0*/  IADD3.X R29, RZ, R3, RZ, P2, !PT ;  /* 0x00000003ff1d7210 */ /* 0x000fc400017fe4ff */
[----:B------:R-:W-:Y:S01]  /*2200*/  @P1 IADD3.X R29, RZ, R3, RZ, P3, !PT ;  /* 0x00000003ff1d1210 */ /* 0x000fe20001ffe4ff */
[----:B--2---:R-:W-:Y:S01]  /*2210*/  FADD.FTZ R24, R24, R6 ;  /* 0x0000000618187221 */ /* 0x004fe20000010000 */
[----:B------:R-:W-:-:S03]  /*2220*/  FADD.FTZ R25, R25, R7 ;  /* 0x0000000719197221 */ /* 0x000fc60000010000 */
[----:B---3--:R-:W-:Y:S01]  /*2230*/  @P1 FADD.FTZ R24, R24, R18 ;  /* 0x0000001218181221 */ /* 0x008fe20000010000 */
[----:B------:R-:W-:-:S07]  /*2240*/  @P1 FADD.FTZ R25, R25, R19 ;  /* 0x0000001319191221 */ /* 0x000fce0000010000 */
.L_x_387:
[----:B------:R-:W-:Y:S05]  /*2250*/  BSYNC B2 ;  /* 0x0000000000027941 */ /* 0x000fea0003800000 */
.L_x_386:
[----:B------:R-:W-:Y:S04]  /*2260*/  BSSY B2, `(.L_x_388) ;  /* 0x000003f000027945 */ /* 0x000fe80003800000 */
[----:B------:R-:W-:Y:S05]  /*2270*/  @!P0 BRA `(.L_x_389) ;  /* 0x0000000000f48947 */ /* 0x000fea0003800000 */
[----:B------:R-:W-:Y:S01]  /*2280*/  IADD3 R3, P0, RZ, -R13, RZ ;  /* 0x8000000dff037210 */ /* 0x000fe20007f1e0ff */
[----:B------:R-:W0:Y:S01]  /*2290*/  LDC.64 R6, c[0x0][0x4a8] ;  /* 0x00012a00ff067b82 */ /* 0x000e220000000a00 */
[----:B------:R-:W-:Y:S01]  /*22a0*/  ULDC.64 UR8, c[0x0][0x498] ;  /* 0x0001260000087ab9 */ /* 0x000fe20000000a00 */
[----:B------:R-:W-:Y:S02]  /*22b0*/  ULDC.64 UR14, c[0x0][0x4b0] ;  /* 0x00012c00000e7ab9 */ /* 0x000fe40000000a00 */
[----:B------:R-:W-:Y:S01]  /*22c0*/  IMAD.X R0, RZ, RZ, ~R29, P0 ;  /* 0x000000ffff007224 */ /* 0x000fe200000e0e1d */
[----:B------:R-:W-:Y:S01]  /*22d0*/  UIMAD UR6, UR9, UR14, URZ ;  /* 0x0000000e090672a4 */ /* 0x000fe2000f8e023f */
[----:B------:R-:W-:Y:S01]  /*22e0*/  IMAD.WIDE.U32 R14, R3, UR8, R14 ;  /* 0x00000008030e7c25 */ /* 0x000fe2000f8e000e */
[----:B------:R-:W-:Y:S02]  /*22f0*/  UIMAD.WIDE.U32 UR4, UR8, UR14, URZ ;  /* 0x0000000e080472a5 */ /* 0x000fe4000f8e003f */
[----:B------:R-:W-:-:S02]  /*2300*/  UIMAD UR6, UR8, UR15, UR6 ;  /* 0x0000000f080672a4 */ /* 0x000fc4000f8e0206 */
[----:B------:R-:W-:Y:S01]  /*2310*/  IMAD R0, R0, UR8, RZ ;  /* 0x0000000800007c24 */ /* 0x000fe2000f8e02ff */
[----:B------:R-:W-:Y:S02]  /*2320*/  USHF.L.U32 UR7, UR4, 0x3, URZ ;  /* 0x0000000304077899 */ /* 0x000fe4000800063f */
[----:B------:R-:W-:Y:S01]  /*2330*/  UIADD3 UR5, UR5, UR6, URZ ;  /* 0x0000000605057290 */ /* 0x000fe2000fffe03f */
[----:B------:R-:W-:Y:S01]  /*2340*/  IMAD R3, R3, UR9, R0 ;  /* 0x0000000903037c24 */ /* 0x000fe2000f8e0200 */
[----:B------:R-:W-:Y:S02]  /*2350*/  ULDC.64 UR8, c[0x0][0x480] ;  /* 0x0001200000087ab9 */ /* 0x000fe40000000a00 */
[----:B------:R-:W-:Y:S02]  /*2360*/  USHF.L.U64.HI UR4, UR4, 0x3, UR5 ;  /* 0x0000000304047899 */ /* 0x000fe40008010205 */
[----:B------:R-:W-:-:S05]  /*2370*/  IADD3 R0, R15, R3, RZ ;  /* 0x000000030f007210 */ /* 0x000fca0007ffe0ff */
[----:B------:R-:W-:Y:S01]  /*2380*/  IMAD R3, R0, UR14, RZ ;  /* 0x0000000e00037c24 */ /* 0x000fe2000f8e02ff */
[----:B0-----:R-:W-:Y:S01]  /*2390*/  SHF.L.U64.HI R21, R6, 0x3, R7 ;  /* 0x0000000306157819 */ /* 0x001fe20000010207 */
[----:B------:R-:W-:Y:S02]  /*23a0*/  IMAD R0, R29, R6, RZ ;  /* 0x000000061d007224 */ /* 0x000fe400078e02ff */
[C---:B------:R-:W-:Y:S02]  /*23b0*/  IMAD R19, R14.reuse, UR15, R3 ;  /* 0x0000000f0e137c24 */ /* 0x040fe4000f8e0203 */
[----:B------:R-:W-:-:S04]  /*23c0*/  IMAD.WIDE.U32 R14, R14, UR14, RZ ;  /* 0x0000000e0e0e7c25 */ /* 0x000fc8000f8e00ff */
[----:B------:R-:W-:Y:S01]  /*23d0*/  IMAD.WIDE.U32 R8, R13, R6, RZ ;  /* 0x000000060d087225 */ /* 0x000fe200078e00ff */
[----:B------:R-:W-:-:S03]  /*23e0*/  SHF.L.U32 R3, R14, 0x3, RZ ;  /* 0x000000030e037819 */ /* 0x000fc600000006ff */
[----:B------:R-:W-:Y:S01]  /*23f0*/  IMAD R11, R13, R7, R0 ;  /* 0x000000070d0b7224 */ /* 0x000fe200078e0200 */
[----:B------:R-:W-:Y:S01]  /*2400*/  LEA R3, P0, R8, R3, 0x3 ;  /* 0x0000000308037211 */ /* 0x000fe200078018ff */
[----:B------:R-:W-:-:S03]  /*2410*/  IMAD.IADD R15, R15, 0x1, R19 ;  /* 0x000000010f0f7824 */ /* 0x000fc600078e0213 */
[----:B------:R-:W-:Y:S02]  /*2420*/  IADD3 R4, R9, R11, RZ ;  /* 0x0000000b09047210 */ /* 0x000fe40007ffe0ff */
[----:B------:R-:W-:Y:S02]  /*2430*/  SHF.L.U64.HI R15, R14, 0x3, R15 ;  /* 0x000000030e0f7819 */ /* 0x000fe4000001020f */
[----:B------:R-:W-:Y:S02]  /*2440*/  IADD3 R0, P1, P2, R3, UR8, R10 ;  /* 0x0000000803007c10 */ /* 0x000fe4000fa3e00a */
[----:B------:R-:W-:Y:S02]  /*2450*/  LEA R3, P3, R6, -UR7, 0x3 ;  /* 0x8000000706037c11 */ /* 0x000fe4000f8618ff */
[----:B------:R-:W-:Y:S02]  /*2460*/  LEA.HI.X R7, R8, R15, R4, 0x3, P0 ;  /* 0x0000000f08077211 */ /* 0x000fe400000f1c04 */
[----:B------:R-:W-:-:S02]  /*2470*/  IADD3.X R21, R21, ~UR4, RZ, P3, !PT ;  /* 0x8000000415157c10 */ /* 0x000fc40009ffe4ff */
[----:B------:R-:W-:-:S07]  /*2480*/  IADD3.X R7, R7, UR9, RZ, P1, P2 ;  /* 0x0000000907077c10 */ /* 0x000fce0008fe44ff */
.L_x_390:
[----:B------:R-:W-:Y:S01]  /*2490*/  IMAD.MOV.U32 R6, RZ, RZ, R0 ;  /* 0x000000ffff067224 */ /* 0x000fe200078e0000 */
[----:B------:R-:W-:-:S04]  /*24a0*/  IADD3 R18, P0, R0, R3, RZ ;  /* 0x0000000300127210 */ /* 0x000fc80007f1e0ff */
[----:B------:R-:W-:Y:S02]  /*24b0*/  IADD3.X R19, R7, R21, RZ, P0, !PT ;  /* 0x0000001507137210 */ /* 0x000fe400007fe4ff */
[----:B------:R-:W2:Y:S01]  /*24c0*/  LDG.E.64.CONSTANT R6, desc[UR10][R6.64] ;  /* 0x0000000a06067981 */ /* 0x000ea2000c1e9b00 */
[----:B------:R-:W-:-:S04]  /*24d0*/  IADD3 R10, P0, R18, R3, RZ ;  /* 0x00000003120a7210 */ /* 0x000fc80007f1e0ff */
[----:B------:R-:W-:Y:S02]  /*24e0*/  IADD3.X R11, R19, R21, RZ, P0, !PT ;  /* 0x00000015130b7210 */ /* 0x000fe400007fe4ff */
[----:B------:R-:W-:Y:S01]  /*24f0*/  IADD3 R8, P0, R10, R3, RZ ;  /* 0x000000030a087210 */ /* 0x000fe20007f1e0ff */
[----:B------:R-:W3:Y:S03]  /*2500*/  LDG.E.64.CONSTANT R18, desc[UR10][R18.64] ;  /* 0x0000000a12127981 */ /* 0x000ee6000c1e9b00 */
[----:B------:R-:W-:Y:S02]  /*2510*/  IADD3.X R9, R11, R21, RZ, P0, !PT ;  /* 0x000000150b097210 */ /* 0x000fe400007fe4ff */
[----:B------:R-:W4:Y:S04]  /*2520*/  LDG.E.64.CONSTANT R10, desc[UR10][R10.64] ;  /* 0x0000000a0a0a7981 */ /* 0x000f28000c1e9b00 */
[----:B------:R-:W4:Y:S01]  /*2530*/  LDG.E.64.CONSTANT R14, desc[UR10][R8.64] ;  /* 0x0000000a080e7981 */ /* 0x000f22000c1e9b00 */
[----:B------:R-:W-:-:S04]  /*2540*/  IADD3 R0, P1, R13, 0x3, RZ ;  /* 0x000000030d007810 */ /* 0x000fc80007f3e0ff */
[----:B------:R-:W-:Y:S02]  /*2550*/  ISETP.GE.U32.AND P0, PT, R0, R5, PT ;  /* 0x000000050000720c */ /* 0x000fe40003f06070 */
[----:B------:R-:W-:Y:S01]  /*2560*/  IADD3 R13, P2, R13, 0x4, RZ ;  /* 0x000000040d0d7810 */ /* 0x000fe20007f5e0ff */
[----:B--2--5:R-:W-:Y:S01]  /*2570*/  FADD.FTZ R0, R7, R25 ;  /* 0x0000001907007221 */ /* 0x024fe20000010000 */
[----:B------:R-:W-:Y:S02]  /*2580*/  IMAD.X R7, RZ, RZ, R29, P1 ;  /* 0x000000ffff077224 */ /* 0x000fe400008e061d */
[----:B------:R-:W-:-:S03]  /*2590*/  FADD.FTZ R23, R6, R24 ;  /* 0x0000001806177221 */ /* 0x000fc60000010000 */
[----:B------:R-:W-:Y:S01]  /*25a0*/  ISETP.GE.AND.EX P0, PT, R7, R2, PT, P0 ;  /* 0x000000020700720c */ /* 0x000fe20003f06300 */
[----:B---3--:R-:W-:Y:S01]  /*25b0*/  FADD.FTZ R0, R0, R19 ;  /* 0x0000001300007221 */ /* 0x008fe20000010000 */
[----:B------:R-:W-:-:S03]  /*25c0*/  FADD.FTZ R23, R23, R18 ;  /* 0x0000001217177221 */ /* 0x000fc60000010000 */
[----:B----4-:R-:W-:Y:S01]  /*25d0*/  FADD.FTZ R4, R0, R11 ;  /* 0x0000000b00047221 */ /* 0x010fe20000010000 */
[----:B------:R-:W-:Y:S01]  /*25e0*/  FADD.FTZ R23, R23, R10 ;  /* 0x0000000a17177221 */ /* 0x000fe20000010000 */
[----:B------:R-:W-:Y:S02]  /*25f0*/  IADD3 R0, P1, R8, R3, RZ ;  /* 0x0000000308007210 */ /* 0x000fe40007f3e0ff */
[----:B------:R-:W-:Y:S01]  /*2600*/  IADD3.X R29, RZ, R29, RZ, P2, !PT ;  /* 0x0000001dff1d7210 */ /* 0x000fe200017fe4ff */
[----:B------:R-:W-:Y:S01]  /*2610*/  FADD.FTZ R24, R23, R14 ;  /* 0x0000000e17187221 */ /* 0x000fe20000010000 */
[----:B------:R-:W-:Y:S01]  /*2620*/  FADD.FTZ R25, R4, R15 ;  /* 0x0000000f04197221 */ /* 0x000fe20000010000 */
[----:B------:R-:W-:Y:S01]  /*2630*/  IADD3.X R7, R9, R21, RZ, P1, !PT ;  /* 0x0000001509077210 */ /* 0x000fe20000ffe4ff */
[----:B------:R-:W-:Y:S07]  /*2640*/  @!P0 BRA `(.L_x_390) ;  /* 0xfffffffc00908947 */ /* 0x000fee000383ffff */
.L_x_389:
[----:B------:R-:W-:Y:S05]  /*2650*/  BSYNC B2 ;  /* 0x0000000000027941 */ /* 0x000fea0003800000 */
.L_x_388:
[----:B-----5:R0:W-:Y:S02]  /*2660*/  STG.E.64 desc[UR10][R16.64], R24 ;  /* 0x0000001810007986 */ /* 0x0201e4000c101b0a */
.L_x_385:
[----:B------:R-:W-:Y:S05]  /*2670*/  BSYNC B1 ;  /* 0x0000000000017941 */ /* 0x000fea0003800000 */
.L_x_384:
[----:B------:R-:W1:Y:S01]  /*2680*/  S2R R0, SR_TID.X ;  /* 0x0000000000007919 */ /* 0x000e620000002100 */
[----:B------:R-:W1:Y:S02]  /*2690*/  S2R R3, SR_CTAID.X ;  /* 0x0000000000037919 */ /* 0x000e640000002500 */
[----:B-1----:R-:W-:-:S05]  /*26a0*/  IMAD R3, R3, 0x400, R0 ;  /* 0x0000040003037824 */ /* 0x002fca00078e0200 */
[----:B------:R-:W-:-:S07]  /*26b0*/  IADD3 R3, R3, 0x80, RZ ;  /* 0x0000008003037810 */ /* 0x000fce0007ffe0ff */
.L_x_376:
[----:B------:R-:W-:Y:S05]  /*26c0*/  BSYNC B0 ;  /* 0x0000000000007941 */ /* 0x000fea0003800000 */
.L_x_375:
[----:B------:R-:W-:Y:S01]  /*26d0*/  ULDC UR4, c[0x0][0x210] ;  /* 0x0000840000047ab9 */ /* 0x000fe20000000800 */
[----:B------:R-:W-:Y:S01]  /*26e0*/  BSSY B0, `(.L_x_391) ;  /* 0x0000264000007945 */ /* 0x000fe20003800000 */
[----:B------:R-:W-:-:S13]  /*26f0*/  ISETP.GE.AND P0, PT, R3, UR4, PT ;  /* 0x0000000403007c0c */ /* 0x000fda000bf06270 */
[----:B------:R-:W-:Y:S05]  /*2700*/  @P0 BRA `(.L_x_392) ;  /* 0x0000002400840947 */ /* 0x000fea0003800000 */
[----:B------:R-:W1:Y:S01]  /*2710*/  LDC R8, c[0x0][0x218] ;  /* 0x00008600ff087b82 */ /* 0x000e620000000800 */
[----:B------:R-:W-:Y:S01]  /*2720*/  HFMA2.MMA R0, -RZ, RZ, 0, 0 ;  /* 0x00000000ff007435 */ /* 0x000fe200000001ff */
[----:B------:R-:W-:Y:S01]  /*2730*/  IMAD.MOV.U32 R12, RZ, RZ, RZ ;  /* 0x000000ffff0c7224 */ /* 0x000fe200078e00ff */
[----:B0-----:R-:W-:Y:S02]  /*2740*/  MOV R17, RZ ;  /* 0x000000ff00117202 */ /* 0x001fe40000000f00 */
        /* <DEDUP_REMOVED lines=349> */
.L_x_393:
        /* <DEDUP_REMOVED lines=19> */
[----:B------:R-:W-:Y:S02]  /*3e50*/  MOV R6, R7 ;  /* 0x0000000700067202 */ /* 0x000fe40000000f00 */
[----:B------:R-:W-:-:S07]  /*3e60*/  MOV R0, 0x3e80 ;  /* 0x00003e8000007802 */ /* 0x000fce0000000f00 */
[----:B------:R-:W-:Y:S05]  /*3e70*/  CALL.REL.NOINC `($__internal_3_$__cuda_sm20_div_s64) ;  /* 0x000000f400247944 */ /* 0x000fea0003c00000 */
[----:B------:R-:W-:Y:S01]  /*3e80*/  MOV R6, R2 ;  /* 0x0000000200067202 */ /* 0x000fe20000000f00 */
[----:B------:R-:W-:Y:S01]  /*3e90*/  IMAD.MOV.U32 R7, RZ, RZ, R5 ;  /* 0x000000ffff077224 */ /* 0x000fe200078e0005 */
[----:B------:R-:W-:Y:S06]  /*3ea0*/  BRA `(.L_x_395) ;  /* 0x0000000000507947 */ /* 0x000fec0003800000 */
.L_x_396:
[----:B------:R-:W-:Y:S02]  /*3eb0*/  ULDC UR4, c[0x0][0x498] ;  /* 0x0001260000047ab9 */ /* 0x000fe40000000800 */
[----:B------:R-:W0:Y:S01]  /*3ec0*/  I2F.U32.RP R2, UR4 ;  /* 0x0000000400027d06 */ /* 0x000e220008209000 */
[----:B------:R-:W-:-:S07]  /*3ed0*/  ISETP.NE.U32.AND P2, PT, RZ, UR4, PT ;  /* 0x00000004ff007c0c */ /* 0x000fce000bf45070 */
[----:B0-----:R-:W0:Y:S02]  /*3ee0*/  MUFU.RCP R2, R2 ;  /* 0x0000000200027308 */ /* 0x001e240000001000 */
[----:B0-----:R-:W-:-:S06]  /*3ef0*/  IADD3 R4, R2, 0xffffffe, RZ ;  /* 0x0ffffffe02047810 */ /* 0x001fcc0007ffe0ff */
[----:B------:R0:W1:Y:S02]  /*3f00*/  F2I.FTZ.U32.TRUNC.NTZ R5, R4 ;  /* 0x0000000400057305 */ /* 0x000064000021f000 */
[----:B0-----:R-:W-:Y:S01]  /*3f10*/  IMAD.MOV.U32 R4, RZ, RZ, RZ ;  /* 0x000000ffff047224 */ /* 0x001fe200078e00ff */
[----:B-1----:R-:W-:-:S05]  /*3f20*/  IADD3 R9, RZ, -R5, RZ ;  /* 0x80000005ff097210 */ /* 0x002fca0007ffe0ff */
[----:B------:R-:W-:-:S04]  /*3f30*/  IMAD R9, R9, UR4, RZ ;  /* 0x0000000409097c24 */ /* 0x000fc8000f8e02ff */
[----:B------:R-:W-:-:S06]  /*3f40*/  IMAD.HI.U32 R6, R5, R9, R4 ;  /* 0x0000000905067227 */ /* 0x000fcc00078e0004 */
[----:B------:R-:W-:-:S05]  /*3f50*/  IMAD.HI.U32 R6, R6, R7, RZ ;  /* 0x0000000706067227 */ /* 0x000fca00078e00ff */
[----:B------:R-:W-:-:S05]  /*3f60*/  IADD3 R0, -R6, RZ, RZ ;  /* 0x000000ff06007210 */ /* 0x000fca0007ffe1ff */
[----:B------:R-:W-:Y:S01]  /*3f70*/  IMAD R0, R0, UR4, R7 ;  /* 0x0000000400007c24 */ /* 0x000fe2000f8e0207 */
[----:B------:R-:W-:-:S04]  /*3f80*/  HFMA2.MMA R7, -RZ, RZ, 0, 0 ;  /* 0x00000000ff077435 */ /* 0x000fc800000001ff */
[----:B------:R-:W-:-:S13]  /*3f90*/  ISETP.GE.U32.AND P0, PT, R0, UR4, PT ;  /* 0x0000000400007c0c */ /* 0x000fda000bf06070 */
[----:B------:R-:W-:Y:S01]  /*3fa0*/  @P0 IADD3 R0, R0, -UR4, RZ ;  /* 0x8000000400000c10 */ /* 0x000fe2000fffe0ff */
[----:B------:R-:W-:-:S03]  /*3fb0*/  @P0 VIADD R6, R6, 0x1 ;  /* 0x0000000106060836 */ /* 0x000fc60000000000 */
[----:B------:R-:W-:-:S13]  /*3fc0*/  ISETP.GE.U32.AND P1, PT, R0, UR4, PT ;  /* 0x0000000400007c0c */ /* 0x000fda000bf26070 */
[----:B------:R-:W-:Y:S02]  /*3fd0*/  @P1 IADD3 R6, R6, 0x1, RZ ;  /* 0x0000000106061810 */ /* 0x000fe40007ffe0ff */
[----:B------:R-:W-:-:S07]  /*3fe0*/  @!P2 LOP3.LUT R6, RZ, UR4, RZ, 0x33, !PT ;  /* 0x00000004ff06ac12 */ /* 0x000fce000f8e33ff */
.L_x_395:
[----:B------:R-:W-:Y:S05]  /*3ff0*/  BSYNC B1 ;  /* 0x0000000000017941 */ /* 0x000fea0003800000 */
.L_x_394:
        /* <DEDUP_REMOVED lines=22> */
[----:B------:R-:W-:Y:S05]  /*4160*/  CALL.REL.NOINC `($__internal_3_$__cuda_sm20_div_s64) ;  /* 0x000000f000687944 */ /* 0x000fea0003c00000 */
[----:B------:R-:W-:Y:S01]  /*4170*/  MOV R4, R2 ;  /* 0x0000000200047202 */ /* 0x000fe20000000f00 */
[----:B------:R-:W-:Y:S06]  /*4180*/  BRA `(.L_x_399) ;  /* 0x0000000000507947 */ /* 0x000fec0003800000 */
.L_x_398:
        /* <DEDUP_REMOVED lines=20> */
.L_x_399:
[----:B------:R-:W-:Y:S05]  /*42d0*/  BSYNC B1 ;  /* 0x0000000000017941 */ /* 0x000fea0003800000 */
.L_x_397:
        /* <DEDUP_REMOVED lines=27> */
[----:B0-----:R-:W-:Y:S05]  /*4490*/  @!P1 BRA `(.L_x_403) ;  /* 0x0000000400109947 */ /* 0x001fea0003800000 */
        /* <DEDUP_REMOVED lines=14> */
[----:B------:R-:W-:Y:S02]  /*4580*/  IMAD.IADD R25, R25, 0x1, R21 ;  /* 0x0000000119197824 */ /* 0x000fe400078e0215 */
[----:B------:R-:W-:Y:S01]  /*4590*/  IMAD.X R0, RZ, RZ, UR5, P1 ;  /* 0x00000005ff007e24 */ /* 0x000fe200088e06ff */
[----:B------:R-:W-:Y:S01]  /*45a0*/  IADD3 R21, R19, R29, RZ ;  /* 0x0000001d13157210 */ /* 0x000fe20007ffe0ff */
[-C--:B--2---:R-:W-:Y:S02]  /*45b0*/  IMAD R25, R25, R8.reuse, RZ ;  /* 0x0000000819197224 */ /* 0x084fe400078e02ff */
[----:B------:R-:W-:-:S04]  /*45c0*/  IMAD.WIDE.U32 R28, R24, R8, R20 ;  /* 0x00000008181c7225 */ /* 0x000fc800078e0014 */
[----:B------:R-:W-:Y:S01]  /*45d0*/  IMAD R25, R24, R9, R25 ;  /* 0x0000000918197224 */ /* 0x000fe200078e0219 */
[----:B------:R-:W-:-:S04]  /*45e0*/  LEA R24, P1, R28, R26, 0x3 ;  /* 0x0000001a1c187211 */ /* 0x000fc800078218ff */
[----:B------:R-:W-:-:S04]  /*45f0*/  IADD3 R25, R29, R25, RZ ;  /* 0x000000191d197210 */ /* 0x000fc80007ffe0ff */
[----:B------:R-:W-:-:S06]  /*4600*/  LEA.HI.X R25, R28, R0, R25, 0x3, P1 ;  /* 0x000000001c197211 */ /* 0x000fcc00008f1c19 */
[----:B------:R-:W2:Y:S01]  /*4610*/  LDG.E.64.CONSTANT R24, desc[UR10][R24.64] ;  /* 0x0000000a18187981 */ /* 0x000ea2000c1e9b00 */
[----:B------:R-:W-:Y:S02]  /*4620*/  ISETP.NE.U32.AND P1, PT, R27, 0x1, PT ;  /* 0x000000011b00780c */ /* 0x000fe40003f25070 */
[----:B------:R-:W-:Y:S02]  /*4630*/  IADD3 R28, P2, R10, 0x1, RZ ;  /* 0x000000010a1c7810 */ /* 0x000fe40007f5e0ff */
[----:B------:R-:W-:Y:S02]  /*4640*/  ISETP.NE.AND.EX P1, PT, RZ, RZ, PT, P1 ;  /* 0x000000ffff00720c */ /* 0x000fe40003f25310 */
[----:B------:R-:W-:Y:S01]  /*4650*/  IADD3.X R29, RZ, R13, RZ, P2, !PT ;  /* 0x0000000dff1d7210 */ /* 0x000fe200017fe4ff */
[----:B--2--5:R-:W-:Y:S01]  /*4660*/  FADD.FTZ R22, R22, R24 ;  /* 0x0000001816167221 */ /* 0x024fe20000010000 */
[----:B------:R-:W-:-:S09]  /*4670*/  FADD.FTZ R23, R23, R25 ;  /* 0x0000001917177221 */ /* 0x000fd20000010000 */
[----:B------:R-:W-:Y:S05]  /*4680*/  @!P1 BRA `(.L_x_403) ;  /* 0x0000000000949947 */ /* 0x000fea0003800000 */
[----:B------:R-:W-:Y:S01]  /*4690*/  ISETP.NE.U32.AND P1, PT, R27, 0x2, PT ;  /* 0x000000021b00780c */ /* 0x000fe20003f25070 */
[----:B------:R-:W-:Y:S01]  /*46a0*/  IMAD R19, R13, R4, RZ ;  /* 0x000000040d137224 */ /* 0x000fe200078e02ff */
[----:B------:R-:W-:Y:S01]  /*46b0*/  ULDC.64 UR4, c[0x0][0x498] ;  /* 0x0001260000047ab9 */ /* 0x000fe20000000a00 */
[----:B------:R-:W-:Y:S01]  /*46c0*/  IADD3 R18, P5, R18, R6, RZ ;  /* 0x0000000612127210 */ /* 0x000fe20007fbe0ff */
[----:B------:R-:W-:Y:S01]  /*46d0*/  IMAD.WIDE.U32 R24, R10, R4, UR4 ;  /* 0x000000040a187e25 */ /* 0x000fe2000f8e0004 */
[----:B------:R-:W-:-:S03]  /*46e0*/  ISETP.NE.AND.EX P1, PT, RZ, RZ, PT, P1 ;  /* 0x000000ffff00720c */ /* 0x000fc60003f25310 */
[----:B------:R-:W-:-:S04]  /*46f0*/  IMAD R19, R10, R5, R19 ;  /* 0x000000050a137224 */ /* 0x000fc800078e0213 */
[----:B------:R-:W-:Y:S01]  /*4700*/  IMAD.IADD R27, R25, 0x1, R19 ;  /* 0x00000001191b7824 */ /* 0x000fe200078e0213 */
[C---:B------:R-:W-:Y:S02]  /*4710*/  IADD3 R25, P4, R14.reuse, -R24, RZ ;  /* 0x800000180e197210 */ /* 0x040fe40007f9e0ff */
[----:B------:R-:W-:Y:S02]  /*4720*/  IADD3.X R19, R21, R7, RZ, P5, !PT ;  /* 0x0000000715137210 */ /* 0x000fe40002ffe4ff */
[----:B------:R-:W-:Y:S02]  /*4730*/  IADD3.X R21, R15, ~R27, RZ, P4, !PT ;  /* 0x8000001b0f157210 */ /* 0x000fe400027fe4ff */
[----:B------:R-:W-:Y:S02]  /*4740*/  @P1 IADD3 R29, P2, P3, R14, -R4, -R24 ;  /* 0x800000040e1d1210 */ /* 0x000fe40007b5e818 */
[----:B------:R-:W-:Y:S01]  /*4750*/  @P1 IADD3 R6, P5, R18, R6, RZ ;  /* 0x0000000612061210 */ /* 0x000fe20007fbe0ff */
[----:B------:R-:W-:Y:S01]  /*4760*/  IMAD R4, R21, R8, RZ ;  /* 0x0000000815047224 */ /* 0x000fe200078e02ff */
[----:B------:R-:W-:-:S03]  /*4770*/  @P1 IADD3.X R5, R15, ~R5, ~R27, P2, P3 ;  /* 0x800000050f051210 */ /* 0x000fc600017e6c1b */
[----:B------:R-:W-:Y:S02]  /*4780*/  @P1 IMAD.X R7, R19, 0x1, R7, P5 ;  /* 0x0000000113071824 */ /* 0x000fe400028e0607 */
[-C--:B------:R-:W-:Y:S02]  /*4790*/  @P1 IMAD R20, R5, R8.reuse, RZ ;  /* 0x0000000805141224 */ /* 0x080fe400078e02ff */
[----:B------:R-:W-:-:S04]  /*47a0*/  IMAD.WIDE.U32 R18, R25, R8, R18 ;  /* 0x0000000819127225 */ /* 0x000fc800078e0012 */
[----:B------:R-:W-:Y:S01]  /*47b0*/  IMAD R5, R25, R9, R4 ;  /* 0x0000000919057224 */ /* 0x000fe200078e0204 */
[----:B------:R-:W-:Y:S01]  /*47c0*/  LEA R4, P2, R18, R26, 0x3 ;  /* 0x0000001a12047211 */ /* 0x000fe200078418ff */
[----:B------:R-:W-:-:S03]  /*47d0*/  @P1 IMAD.WIDE.U32 R6, R29, R8, R6 ;  /* 0x000000081d061225 */ /* 0x000fc600078e0006 */
[----:B------:R-:W-:Y:S01]  /*47e0*/  IADD3 R5, R19, R5, RZ ;  /* 0x0000000513057210 */ /* 0x000fe20007ffe0ff */
[----:B------:R-:W-:Y:S01]  /*47f0*/  @P1 IMAD R9, R29, R9, R20 ;  /* 0x000000091d091224 */ /* 0x000fe200078e0214 */
[----:B------:R-:W-:Y:S02]  /*4800*/  @P1 LEA R26, P3, R6, R26, 0x3 ;  /* 0x0000001a061a1211 */ /* 0x000fe400078618ff */
[----:B------:R-:W-:Y:S02]  /*4810*/  LEA.HI.X R5, R18, R0, R5, 0x3, P2 ;  /* 0x0000000012057211 */ /* 0x000fe400010f1c05 */
[----:B------:R-:W-:-:S04]  /*4820*/  @P1 IADD3 R7, R7, R9, RZ ;  /* 0x0000000907071210 */ /* 0x000fc80007ffe0ff */
[----:B------:R-:W-:Y:S01]  /*4830*/  @P1 LEA.HI.X R27, R6, R0, R7, 0x3, P3 ;  /* 0x00000000061b1211 */ /* 0x000fe200018f1c07 */
[----:B------:R-:W2:Y:S05]  /*4840*/  LDG.E.64.CONSTANT R4, desc[UR10][R4.64] ;  /* 0x0000000a04047981 */ /* 0x000eaa000c1e9b00 */
[----:B------:R-:W3:Y:S01]  /*4850*/  @P1 LDG.E.64.CONSTANT R26, desc[UR10][R26.64] ;  /* 0x0000000a1a1a1981 */ /* 0x000ee2000c1e9b00 */
[C---:B------:R-:W-:Y:S02]  /*4860*/  IADD3 R28, P2, R10.reuse, 0x2, RZ ;  /* 0x000000020a1c7810 */ /* 0x040fe40007f5e0ff */
[----:B------:R-:W-:-:S03]  /*4870*/  @P1 IADD3 R28, P3, R10, 0x3, RZ ;  /* 0x000000030a1c1810 */ /* 0x000fc60007f7e0ff */
[----:B------:R-:W-:Y:S01]  /*4880*/  IMAD.X R29, RZ, RZ, R13, P2 ;  /* 0x000000ffff1d7224 */ /* 0x000fe200010e060d */
[----:B------:R-:W-:Y:S01]  /*4890*/  @P1 IADD3.X R29, RZ, R13, RZ, P3, !PT ;  /* 0x0000000dff1d1210 */ /* 0x000fe20001ffe4ff */
[----:B--2---:R-:W-:Y:S01]  /*48a0*/  FADD.FTZ R22, R22, R4 ;  /* 0x0000000416167221 */ /* 0x004fe20000010000 */
[----:B------:R-:W-:-:S03]  /*48b0*/  FADD.FTZ R23, R23, R5 ;  /* 0x0000000517177221 */ /* 0x000fc60000010000 */
[----:B---3--:R-:W-:Y:S01]  /*48c0*/  @P1 FADD.FTZ R22, R22, R26 ;  /* 0x0000001a16161221 */ /* 0x008fe20000010000 */
[----:B------:R-:W-:-:S07]  /*48d0*/  @P1 FADD.FTZ R23, R23, R27 ;  /* 0x0000001b17171221 */ /* 0x000fce0000010000 */
.L_x_403:
[----:B------:R-:W-:Y:S05]  /*48e0*/  BSYNC B2 ;  /* 0x0000000000027941 */ /* 0x000fea0003800000 */
.L_x_402:
[----:B------:R-:W-:Y:S04]  /*48f0*/  BSSY B2, `(.L_x_404) ;  /* 0x000003f000027945 */ /* 0x000fe80003800000 */
[----:B------:R-:W-:Y:S05]  /*4900*/  @!P0 BRA `(.L_x_405) ;  /* 0x0000000000f48947 */ /* 0x000fea0003800000 */
[----:B------:R-:W-:Y:S01]  /*4910*/  IADD3 R7, P0, RZ, -R28, RZ ;  /* 0x8000001cff077210 */ /* 0x000fe20007f1e0ff */
[----:B------:R-:W0:Y:S01]  /*4920*/  LDC.64 R4, c[0x0][0x4a8] ;  /* 0x00012a00ff047b82 */ /* 0x000e220000000a00 */
[----:B------:R-:W-:Y:S01]  /*4930*/  ULDC.64 UR6, c[0x0][0x498] ;  /* 0x0001260000067ab9 */ /* 0x000fe20000000a00 */
[----:B------:R-:W-:Y:S01]  /*4940*/  ULDC.64 UR8, c[0x0][0x4b0] ;  /* 0x00012c0000087ab9 */ /* 0x000fe20000000a00 */
[----:B------:R-:W-:Y:S01]  /*4950*/  IADD3.X R0, RZ, ~R29, RZ, P0, !PT ;  /* 0x8000001dff007210 */ /* 0x000fe200007fe4ff */
        /* <DEDUP_REMOVED lines=13> */
[----:B------:R-:W-:Y:S01]  /*4a30*/  ULDC.64 UR8, c[0x0][0x480] ;  /* 0x0001200000087ab9 */ /* 0x000fe20000000a00 */
[----:B0-----:R-:W-:Y:S02]  /*4a40*/  SHF.L.U64.HI R21, R4, 0x3, R5 ;  /* 0x0000000304157819 */ /* 0x001fe40000010205 */
[-C--:B------:R-:W-:Y:S01]  /*4a50*/  IMAD R0, R29, R4.reuse, RZ ;  /* 0x000000041d007224 */ /* 0x080fe200078e02ff */
[----:B------:R-:W-:Y:S01]  /*4a60*/  SHF.L.U32 R13, R8, 0x3, RZ ;  /* 0x00000003080d7819 */ /* 0x000fe200000006ff */
[----:B------:R-:W-:Y:S01]  /*4a70*/  IMAD.WIDE.U32 R6, R28, R4, RZ ;  /* 0x000000041c067225 */ /* 0x000fe200078e00ff */
[----:B------:R-:W-:-:S03]  /*4a80*/  IADD3 R15, R9, R15, RZ ;  /* 0x0000000f090f7210 */ /* 0x000fc60007ffe0ff */
[----:B------:R-:W-:Y:S01]  /*4a90*/  IMAD R19, R28, R5, R0 ;  /* 0x000000051c137224 */ /* 0x000fe200078e0200 */
[----:B------:R-:W-:Y:S02]  /*4aa0*/  LEA R9, P0, R6, R13, 0x3 ;  /* 0x0000000d06097211 */ /* 0x000fe400078018ff */
[----:B------:R-:W-:Y:S01]  /*4ab0*/  SHF.L.U64.HI R13, R8, 0x3, R15 ;  /* 0x00000003080d7819 */ /* 0x000fe2000001020f */
[----:B------:R-:W-:Y:S01]  /*4ac0*/  IMAD.IADD R7, R7, 0x1, R19 ;  /* 0x0000000107077824 */ /* 0x000fe200078e0213 */
[----:B------:R-:W-:Y:S02]  /*4ad0*/  IADD3 R0, P1, P2, R9, UR8, R12 ;  /* 0x0000000809007c10 */ /* 0x000fe4000fa3e00c */
[----:B------:R-:W-:Y:S02]  /*4ae0*/  LEA R19, P3, R4, -UR6, 0x3 ;  /* 0x8000000604137c11 */ /* 0x000fe4000f8618ff */
[----:B------:R-:W-:Y:S02]  /*4af0*/  LEA.HI.X R5, R6, R13, R7, 0x3, P0 ;  /* 0x0000000d06057211 */ /* 0x000fe400000f1c07 */
[----:B------:R-:W-:-:S02]  /*4b00*/  IADD3.X R21, R21, ~UR7, RZ, P3, !PT ;  /* 0x8000000715157c10 */ /* 0x000fc40009ffe4ff */
[----:B------:R-:W-:-:S07]  /*4b10*/  IADD3.X R5, R5, UR9, RZ, P1, P2 ;  /* 0x0000000905057c10 */ /* 0x000fce0008fe44ff */
.L_x_406:
[----:B------:R-:W-:Y:S02]  /*4b20*/  MOV R4, R0 ;  /* 0x0000000000047202 */ /* 0x000fe40000000f00 */
[----:B------:R-:W-:-:S04]  /*4b30*/  IADD3 R8, P0, R0, R19, RZ ;  /* 0x0000001300087210 */ /* 0x000fc80007f1e0ff */
[----:B------:R-:W-:Y:S02]  /*4b40*/  IADD3.X R9, R5, R21, RZ, P0, !PT ;  /* 0x0000001505097210 */ /* 0x000fe400007fe4ff */
[----:B------:R-:W2:Y:S01]  /*4b50*/  LDG.E.64.CONSTANT R4, desc[UR10][R4.64] ;  /* 0x0000000a04047981 */ /* 0x000ea2000c1e9b00 */
[----:B------:R-:W-:-:S05]  /*4b60*/  IADD3 R12, P0, R8, R19, RZ ;  /* 0x00000013080c7210 */ /* 0x000fca0007f1e0ff */
[----:B------:R-:W-:Y:S01]  /*4b70*/  IMAD.X R13, R9, 0x1, R21, P0 ;  /* 0x00000001090d7824 */ /* 0x000fe200000e0615 */
        /* <DEDUP_REMOVED lines=9> */
[----:B------:R-:W-:Y:S01]  /*4c10*/  IADD3.X R5, RZ, R29, RZ, P1, !PT ;  /* 0x0000001dff057210 */ /* 0x000fe20000ffe4ff */
[----:B------:R-:W-:-:S03]  /*4c20*/  FADD.FTZ R25, R4, R22 ;  /* 0x0000001604197221 */ /* 0x000fc60000010000 */
[----:B------:R-:W-:Y:S01]  /*4c30*/  ISETP.GE.AND.EX P0, PT, R5, R2, PT, P0 ;  /* 0x000000020500720c */ /* 0x000fe20003f06300 */
[----:B---3--:R-:W-:Y:S01]  /*4c40*/  FADD.FTZ R0, R0, R9 ;  /* 0x0000000900007221 */ /* 0x008fe20000010000 */
[----:B------:R-:W-:-:S03]  /*4c50*/  FADD.FTZ R25, R25, R8 ;  /* 0x0000000819197221 */ /* 0x000fc60000010000 */
[----:B----4-:R-:W-:Y:S01]  /*4c60*/  FADD.FTZ R4, R0, R13 ;  /* 0x0000000d00047221 */ /* 0x010fe20000010000 */
[----:B------:R-:W-:Y:S01]  /*4c70*/  FADD.FTZ R25, R25, R12 ;  /* 0x0000000c19197221 */ /* 0x000fe20000010000 */
[----:B------:R-:W-:Y:S01]  /*4c80*/  IADD3 R0, P1, R6, R19, RZ ;  /* 0x0000001306007210 */ /* 0x000fe20007f3e0ff */
[----:B------:R-:W-:Y:S02]  /*4c90*/  IMAD.X R29, RZ, RZ, R29, P2 ;  /* 0x000000ffff1d7224 */ /* 0x000fe400010e061d */
[----:B------:R-:W-:Y:S01]  /*4ca0*/  FADD.FTZ R23, R4, R15 ;  /* 0x0000000f04177221 */ /* 0x000fe20000010000 */
[----:B------:R-:W-:Y:S01]  /*4cb0*/  FADD.FTZ R22, R25, R14 ;  /* 0x0000000e19167221 */ /* 0x000fe20000010000 */
[----:B------:R-:W-:Y:S01]  /*4cc0*/  IADD3.X R5, R7, R21, RZ, P1, !PT ;  /* 0x0000001507057210 */ /* 0x000fe20000ffe4ff */
[----:B------:R-:W-:Y:S07]  /*4cd0*/  @!P0 BRA `(.L_x_406) ;  /* 0xfffffffc00908947 */ /* 0x000fee000383ffff */
.L_x_405:
[----:B------:R-:W-:Y:S05]  /*4ce0*/  BSYNC B2 ;  /* 0x0000000000027941 */ /* 0x000fea0003800000 */
.L_x_404:
[----:B-----5:R0:W-:Y:S02]  /*4cf0*/  STG.E.64 desc[UR10][R16.64], R22 ;  /* 0x0000001610007986 */ /* 0x0201e4000c101b0a */
.L_x_401:
[----:B------:R-:W-:Y:S05]  /*4d00*/  BSYNC B1 ;  /* 0x0000000000017941 */ /* 0x000fea0003800000 */
.L_x_400:
[----:B------:R-:W-:-:S07]  /*4d10*/  IADD3 R3, R3, 0x80, RZ ;  /* 0x0000008003037810 */ /* 0x000fce0007ffe0ff */
.L_x_392:
[----:B------:R-:W-:Y:S05]  /*4d20*/  BSYNC B0 ;  /* 0x0000000000007941 */ /* 0x000fea0003800000 */
.L_x_391:
        /* <DEDUP_REMOVED lines=357> */
.L_x_409:
        /* <DEDUP_REMOVED lines=19> */
[----:B------:R-:W-:Y:S02]  /*64b0*/  MOV R6, R7 ;  /* 0x0000000700067202 */ /* 0x000fe40000000f00 */
[----:B------:R-:W-:-:S07]  /*64c0*/  MOV R0, 0x64e0 ;  /* 0x000064e000007802 */ /* 0x000fce0000000f00 */
[----:B------:R-:W-:Y:S05]  /*64d0*/  CALL.REL.NOINC `($__internal_3_$__cuda_sm20_div_s64) ;  /* 0x000000cc008c7944 */ /* 0x000fea0003c00000 */
[----:B------:R-:W-:Y:S01]  /*64e0*/  IMAD.MOV.U32 R6, RZ, RZ, R2 ;  /* 0x000000ffff067224 */ /* 0x000fe200078e0002 */
[----:B------:R-:W-:Y:S01]  /*64f0*/  MOV R7, R5 ;  /* 0x0000000500077202 */ /* 0x000fe20000000f00 */
[----:B------:R-:W-:Y:S06]  /*6500*/  BRA `(.L_x_411) ;  /* 0x0000000000507947 */ /* 0x000fec0003800000 */
.L_x_412:
        /* <DEDUP_REMOVED lines=9> */
[----:B------:R-:W-:-:S06]  /*65a0*/  IMAD.HI.U32 R6, R5, R9, R4 ;  /* 0x0000000905067227 */ /* 0x000fcc00078e0004 */
[----:B------:R-:W-:-:S05]  /*65b0*/  IMAD.HI.U32 R6, R6, R7, RZ ;  /* 0x0000000706067227 */ /* 0x000fca00078e00ff */
[----:B------:R-:W-:-:S05]  /*65c0*/  IADD3 R0, -R6, RZ, RZ ;  /* 0x000000ff06007210 */ /* 0x000fca0007ffe1ff */
[----:B------:R-:W-:Y:S02]  /*65d0*/  IMAD R0, R0, UR4, R7 ;  /* 0x0000000400007c24 */ /* 0x000fe4000f8e0207 */
[----:B------:R-:W-:-:S03]  /*65e0*/  IMAD.MOV.U32 R7, RZ, RZ, RZ ;  /* 0x000000ffff077224 */ /* 0x000fc600078e00ff */
[----:B------:R-:W-:-:S13]  /*65f0*/  ISETP.GE.U32.AND P0, PT, R0, UR4, PT ;  /* 0x0000000400007c0c */ /* 0x000fda000bf06070 */
[----:B------:R-:W-:Y:S01]  /*6600*/  @P0 VIADD R0, R0, -UR4 ;  /* 0x8000000400000c36 */ /* 0x000fe20008000000 */
[----:B------:R-:W-:-:S04]  /*6610*/  @P0 IADD3 R6, R6, 0x1, RZ ;  /* 0x0000000106060810 */ /* 0x000fc80007ffe0ff */
[----:B------:R-:W-:-:S13]  /*6620*/  ISETP.GE.U32.AND P1, PT, R0, UR4, PT ;  /* 0x0000000400007c0c */ /* 0x000fda000bf26070 */
[----:B------:R-:W-:Y:S02]  /*6630*/  @P1 IADD3 R6, R6, 0x1, RZ ;  /* 0x0000000106061810 */ /* 0x000fe40007ffe0ff */
[----:B------:R-:W-:-:S07]  /*6640*/  @!P2 LOP3.LUT R6, RZ, UR4, RZ, 0x33, !PT ;  /* 0x00000004ff06ac12 */ /* 0x000fce000f8e33ff */
.L_x_411:
[----:B------:R-:W-:Y:S05]  /*6650*/  BSYNC B1 ;  /* 0x0000000000017941 */ /* 0x000fea0003800000 */
.L_x_410:
        /* <DEDUP_REMOVED lines=24> */
[----:B------:R-:W-:Y:S06]  /*67e0*/  BRA `(.L_x_415) ;  /* 0x0000000000507947 */ /* 0x000fec0003800000 */
.L_x_414:
        /* <DEDUP_REMOVED lines=20> */
.L_x_415:
[----:B------:R-:W-:Y:S05]  /*6930*/  BSYNC B1 ;  /* 0x0000000000017941 */ /* 0x000fea0003800000 */
.L_x_413:
        /* <DEDUP_REMOVED lines=36> */
[C---:B------:R-:W-:Y:S01]  /*6b80*/  IMAD R21, R25.reuse, R5, R0 ;  /* 0x0000000519157224 */ /* 0x040fe200078e0200 */
[----:B------:R-:W-:Y:S01]  /*6b90*/  IADD3.X R0, RZ, UR5, RZ, P1, !PT ;  /* 0x00000005ff007c10 */ /* 0x000fe20008ffe4ff */
        /* <DEDUP_REMOVED lines=25> */
[----:B------:R-:W-:Y:S01]  /*6d30*/  IMAD.WIDE.U32 R24, R10, R4, UR4 ;  /* 0x000000040a187e25 */ /* 0x000fe2000f8e0004 */
[----:B------:R-:W-:-:S03]  /*6d40*/  ISETP.NE.AND.EX P1, PT, RZ, RZ, PT, P1 ;  /* 0x000000ffff00720c */ /* 0x000fc60003f25310 */
[----:B------:R-:W-:-:S05]  /*6d50*/  IMAD R19, R10, R5, R19 ;  /* 0x000000050a137224 */ /* 0x000fca00078e0213 */
[----:B------:R-:W-:Y:S02]  /*6d60*/  IADD3 R27, R25, R19, RZ ;  /* 0x00000013191b7210 */ /* 0x000fe40007ffe0ff */
[C---:B------:R-:W-:Y:S02]  /*6d70*/  IADD3 R25, P4, R14.reuse, -R24, RZ ;  /* 0x800000180e197210 */ /* 0x040fe40007f9e0ff */
[----:B------:R-:W-:Y:S02]  /*6d80*/  IADD3.X R19, R21, R7, RZ, P5, !PT ;  /* 0x0000000715137210 */ /* 0x000fe40002ffe4ff */
[----:B------:R-:W-:Y:S01]  /*6d90*/  @P1 IADD3 R29, P2, P3, R14, -R4, -R24 ;  /* 0x800000040e1d1210 */ /* 0x000fe20007b5e818 */
        /* <DEDUP_REMOVED lines=26> */
.L_x_419:
[----:B------:R-:W-:Y:S05]  /*6f40*/  BSYNC B2 ;  /* 0x0000000000027941 */ /* 0x000fea0003800000 */
.L_x_418:
[----:B------:R-:W-:Y:S04]  /*6f50*/  BSSY B2, `(.L_x_420) ;  /* 0x000003f000027945 */ /* 0x000fe80003800000 */
[----:B------:R-:W-:Y:S05]  /*6f60*/  @!P0 BRA `(.L_x_421) ;  /* 0x0000000000f48947 */ /* 0x000fea0003800000 */
[----:B------:R-:W-:Y:S01]  /*6f70*/  IADD3 R7, P0, RZ, -R28, RZ ;  /* 0x8000001cff077210 */ /* 0x000fe20007f1e0ff */
[----:B------:R-:W0:Y:S01]  /*6f80*/  LDC.64 R4, c[0x0][0x4a8] ;  /* 0x00012a00ff047b82 */ /* 0x000e220000000a00 */
[----:B------:R-:W-:Y:S01]  /*6f90*/  ULDC.64 UR6, c[0x0][0x498] ;  /* 0x0001260000067ab9 */ /* 0x000fe20000000a00 */
[----:B------:R-:W-:Y:S02]  /*6fa0*/  ULDC.64 UR8, c[0x0][0x4b0] ;  /* 0x00012c0000087ab9 */ /* 0x000fe40000000a00 */
[----:B------:R-:W-:Y:S01]  /*6fb0*/  IMAD.X R0, RZ, RZ, ~R29, P0 ;  /* 0x000000ffff007224 */ /* 0x000fe200000e0e1d */
        /* <DEDUP_REMOVED lines=10> */
[----:B0-----:R-:W-:Y:S01]  /*7060*/  IMAD R0, R29, R4, RZ ;  /* 0x000000041d007224 */ /* 0x001fe200078e02ff */
[----:B------:R-:W-:Y:S01]  /*7070*/  SHF.L.U64.HI R21, R4, 0x3, R5 ;  /* 0x0000000304157819 */ /* 0x000fe20000010205 */
[C---:B------:R-:W-:Y:S01]  /*7080*/  IMAD R15, R8.reuse, UR9, R7 ;  /* 0x00000009080f7c24 */ /* 0x040fe2000f8e0207 */
[----:B------:R-:W-:Y:S01]  /*7090*/  USHF.L.U64.HI UR7, UR4, 0x3, UR7 ;  /* 0x0000000304077899 */ /* 0x000fe20008010207 */
[----:B------:R-:W-:Y:S01]  /*70a0*/  IMAD.WIDE.U32 R8, R8, UR8, RZ ;  /* 0x0000000808087c25 */ /* 0x000fe2000f8e00ff */
[----:B------:R-:W-:-:S03]  /*70b0*/  ULDC.64 UR8, c[0x0][0x480] ;  /* 0x0001200000087ab9 */ /* 0x000fc60000000a00 */
[----:B------:R-:W-:Y:S01]  /*70c0*/  IMAD.WIDE.U32 R6, R28, R4, RZ ;  /* 0x000000041c067225 */ /* 0x000fe200078e00ff */
[----:B------:R-:W-:-:S03]  /*70d0*/  SHF.L.U32 R13, R8, 0x3, RZ ;  /* 0x00000003080d7819 */ /* 0x000fc600000006ff */
[----:B------:R-:W-:Y:S02]  /*70e0*/  IMAD R19, R28, R5, R0 ;  /* 0x000000051c137224 */ /* 0x000fe400078e0200 */
[----:B------:R-:W-:Y:S01]  /*70f0*/  IMAD.IADD R15, R9, 0x1, R15 ;  /* 0x00000001090f7824 */ /* 0x000fe200078e020f */
[----:B------:R-:W-:Y:S02]  /*7100*/  LEA R9, P0, R6, R13, 0x3 ;  /* 0x0000000d06097211 */ /* 0x000fe400078018ff */
[----:B------:R-:W-:Y:S02]  /*7110*/  IADD3 R7, R7, R19, RZ ;  /* 0x0000001307077210 */ /* 0x000fe40007ffe0ff */
[----:B------:R-:W-:Y:S02]  /*7120*/  SHF.L.U64.HI R13, R8, 0x3, R15 ;  /* 0x00000003080d7819 */ /* 0x000fe4000001020f */
[----:B------:R-:W-:Y:S02]  /*7130*/  IADD3 R0, P1, P2, R9, UR8, R12 ;  /* 0x0000000809007c10 */ /* 0x000fe4000fa3e00c */
[----:B------:R-:W-:-:S02]  /*7140*/  LEA R19, P3, R4, -UR6, 0x3 ;  /* 0x8000000604137c11 */ /* 0x000fc4000f8618ff */
[----:B------:R-:W-:Y:S02]  /*7150*/  LEA.HI.X R5, R6, R13, R7, 0x3, P0 ;  /* 0x0000000d06057211 */ /* 0x000fe400000f1c07 */
[----:B------:R-:W-:Y:S02]  /*7160*/  IADD3.X R21, R21, ~UR7, RZ, P3, !PT ;  /* 0x8000000715157c10 */ /* 0x000fe40009ffe4ff */
[----:B------:R-:W-:-:S07]  /*7170*/  IADD3.X R5, R5, UR9, RZ, P1, P2 ;  /* 0x0000000905057c10 */ /* 0x000fce0008fe44ff */
.L_x_422:
        /* <DEDUP_REMOVED lines=28> */
.L_x_421:
[----:B------:R-:W-:Y:S05]  /*7340*/  BSYNC B2 ;  /* 0x0000000000027941 */ /* 0x000fea0003800000 */
.L_x_420:
[----:B-----5:R0:W-:Y:S02]  /*7350*/  STG.E.64 desc[UR10][R16.64], R22 ;  /* 0x0000001610007986 */ /* 0x0201e4000c101b0a */
.L_x_417:
[----:B------:R-:W-:Y:S05]  /*7360*/  BSYNC B1 ;  /* 0x0000000000017941 */ /* 0x000fea0003800000 */
.L_x_416:
[----:B------:R-:W-:-:S07]  /*7370*/  VIADD R3, R3, 0x80 ;  /* 0x0000008003037836 */ /* 0x000fce0000000000 */
.L_x_408:
[----:B------:R-:W-:Y:S05]  /*7380*/  BSYNC B0 ;  /* 0x0000000000007941 */ /* 0x000fea0003800000 */
.L_x_407:
[----:B------:R-:W-:Y:S01]  /*7390*/  ULDC UR4, c[0x0][0x210] ;  /* 0x0000840000047ab9 */ /* 0x000fe20000000800 */
[----:B------:R-:W-:Y:S01]  /*73a0*/  BSSY B0, `(.L_x_423) ;  /* 0x0000264000007945 */ /* 0x000fe20003800000 */
[----:B------:R-:W-:-:S13]  /*73b0*/  ISETP.GE.AND P0, PT, R3, UR4, PT ;  /* 0x0000000403007c0c */ /* 0x000fda000bf06270 */
[----:B------:R-:W-:Y:S05]  /*73c0*/  @P0 BRA `(.L_x_424) ;  /* 0x0000002400840947 */ /* 0x000fea0003800000 */
[----:B------:R-:W1:Y:S01]  /*73d0*/  LDC R8, c[0x0][0x218] ;  /* 0x00008600ff087b82 */ /* 0x000e620000000800 */
[----:B------:R-:W-:Y:S01]  /*73e0*/  HFMA2.MMA R0, -RZ, RZ, 0, 0 ;  /* 0x00000000ff007435 */ /* 0x000fe200000001ff */
[----:B------:R-:W-:Y:S01]  /*73f0*/  MOV R12, RZ ;  /* 0x000000ff000c7202 */ /* 0x000fe20000000f00 */
[----:B0-----:R-:W-:Y:S01]  /*7400*/  IMAD.MOV.U32 R17, RZ, RZ, RZ ;  /* 0x000000ffff117224 */ /* 0x001fe200078e00ff */
        /* <DEDUP_REMOVED lines=332> */
[----:B------:R-:W-:Y:S01]  /*88d0*/  ULDC UR4, c[0x0][0x45c] ;  /* 0x0001170000047ab9 */ /* 0x000fe20000000800 */
        /* <DEDUP_REMOVED lines=16> */
.L_x_425:
        /* <DEDUP_REMOVED lines=19> */
[----:B------:R-:W-:Y:S01]  /*8b10*/  IMAD.MOV.U32 R6, RZ, RZ, R7 ;  /* 0x000000ffff067224 */ /* 0x000fe200078e0007 */
[----:B------:R-:W-:-:S07]  /*8b20*/  MOV R0, 0x8b40 ;  /* 0x00008b4000007802 */ /* 0x000fce0000000f00 */
[----:B------:R-:W-:Y:S05]  /*8b30*/  CALL.REL.NOINC `($__internal_3_$__cuda_sm20_div_s64) ;  /* 0x000000a400f47944 */ /* 0x000fea0003c00000 */
[----:B------:R-:W-:Y:S02]  /*8b40*/  MOV R6, R2 ;  /* 0x0000000200067202 */ /* 0x000fe40000000f00 */
[----:B------:R-:W-:Y:S01]  /*8b50*/  MOV R7, R5 ;  /* 0x0000000500077202 */ /* 0x000fe20000000f00 */
[----:B------:R-:W-:Y:S06]  /*8b60*/  BRA `(.L_x_427) ;  /* 0x0000000000507947 */ /* 0x000fec0003800000 */
.L_x_428:
        /* <DEDUP_REMOVED lines=9> */
[----:B------:R-:W-:-:S06]  /*8c00*/  IMAD.HI.U32 R6, R5, R9, R4 ;  /* 0x0000000905067227 */ /* 0x000fcc00078e0004 */
[----:B------:R-:W-:-:S04]  /*8c10*/  IMAD.HI.U32 R6, R6, R7, RZ ;  /* 0x0000000706067227 */ /* 0x000fc800078e00ff */
[----:B------:R-:W-:-:S04]  /*8c20*/  IMAD.MOV R0, RZ, RZ, -R6 ;  /* 0x000000ffff007224 */ /* 0x000fc800078e0a06 */
[----:B------:R-:W-:Y:S01]  /*8c30*/  IMAD R0, R0, UR4, R7 ;  /* 0x0000000400007c24 */ /* 0x000fe2000f8e0207 */
[----:B------:R-:W-:-:S04]  /*8c40*/  MOV R7, RZ ;  /* 0x000000ff00077202 */ /* 0x000fc80000000f00 */
[----:B------:R-:W-:-:S13]  /*8c50*/  ISETP.GE.U32.AND P0, PT, R0, UR4, PT ;  /* 0x0000000400007c0c */ /* 0x000fda000bf06070 */
[----:B------:R-:W-:Y:S02]  /*8c60*/  @P0 IADD3 R0, R0, -UR4, RZ ;  /* 0x8000000400000c10 */ /* 0x000fe4000fffe0ff */
[----:B------:R-:W-:Y:S02]  /*8c70*/  @P0 IADD3 R6, R6, 0x1, RZ ;  /* 0x0000000106060810 */ /* 0x000fe40007ffe0ff */
[----:B------:R-:W-:-:S13]  /*8c80*/  ISETP.GE.U32.AND P1, PT, R0, UR4, PT ;  /* 0x0000000400007c0c */ /* 0x000fda000bf26070 */
[----:B------:R-:W-:Y:S01]  /*8c90*/  @P1 VIADD R6, R6, 0x1 ;  /* 0x0000000106061836 */ /* 0x000fe20000000000 */
[----:B------:R-:W-:-:S07]  /*8ca0*/  @!P2 LOP3.LUT R6, RZ, UR4, RZ, 0x33, !PT ;  /* 0x00000004ff06ac12 */ /* 0x000fce000f8e33ff */
.L_x_427:
[----:B------:R-:W-:Y:S05]  /*8cb0*/  BSYNC B1 ;  /* 0x0000000000017941 */ /* 0x000fea0003800000 */
.L_x_426:
        /* <DEDUP_REMOVED lines=22> */
[----:B------:R-:W-:Y:S05]  /*8e20*/  CALL.REL.NOINC `($__internal_3_$__cuda_sm20_div_s64) ;  /* 0x000000a400387944 */ /* 0x000fea0003c00000 */
[----:B------:R-:W-:Y:S01]  /*8e30*/  IMAD.MOV.U32 R4, RZ, RZ, R2 ;  /* 0x000000ffff047224 */ /* 0x000fe200078e0002 */
[----:B------:R-:W-:Y:S06]  /*8e40*/  BRA `(.L_x_431) ;  /* 0x0000000000507947 */ /* 0x000fec0003800000 */
.L_x_430:
        /* <DEDUP_REMOVED lines=9> */
[----:B------:R-:W-:-:S05]  /*8ee0*/  IMAD.HI.U32 R0, R5, R14, RZ ;  /* 0x0000000e05007227 */ /* 0x000fca00078e00ff */
[----:B------:R-:W-:-:S05]  /*8ef0*/  IADD3 R5, -R0, RZ, RZ ;  /* 0x000000ff00057210 */ /* 0x000fca0007ffe1ff */
[----:B------:R-:W-:-:S05]  /*8f00*/  IMAD R5, R4, R5, R14 ;  /* 0x0000000504057224 */ /* 0x000fca00078e020e */
[----:B------:R-:W-:-:S13]  /*8f10*/  ISETP.GE.U32.AND P0, PT, R5, R4, PT ;  /* 0x000000040500720c */ /* 0x000fda0003f06070 */
[----:B------:R-:W-:Y:S01]  /*8f20*/  @P0 IADD3 R5, R5, -R4, RZ ;  /* 0x8000000405050210 */ /* 0x000fe20007ffe0ff */
[----:B------:R-:W-:-:S03]  /*8f30*/  @P0 VIADD R0, R0, 0x1 ;  /* 0x0000000100000836 */ /* 0x000fc60000000000 */
[----:B------:R-:W-:Y:S01]  /*8f40*/  ISETP.GE.U32.AND P1, PT, R5, R4, PT ;  /* 0x000000040500720c */ /* 0x000fe20003f26070 */
[----:B------:R-:W-:-:S12]  /*8f50*/  IMAD.MOV.U32 R5, RZ, RZ, RZ ;  /* 0x000000ffff057224 */ /* 0x000fd800078e00ff */
[----:B------:R-:W-:Y:S02]  /*8f60*/  @P1 IADD3 R0, R0, 0x1, RZ ;  /* 0x0000000100001810 */ /* 0x000fe40007ffe0ff */
[----:B------:R-:W-:-:S04]  /*8f70*/  @!P2 LOP3.LUT R0, RZ, R4, RZ, 0x33, !PT ;  /* 0x00000004ff00a212 */ /* 0x000fc800078e33ff */
[----:B------:R-:W-:-:S07]  /*8f80*/  MOV R4, R0 ;  /* 0x0000000000047202 */ /* 0x000fce0000000f00 */
.L_x_431:
[----:B------:R-:W-:Y:S05]  /*8f90*/  BSYNC B1 ;  /* 0x0000000000017941 */ /* 0x000fea0003800000 */
.L_x_429:
        /* <DEDUP_REMOVED lines=42> */
[----:B------:R-:W-:Y:S01]  /*9240*/  IMAD R29, R10, R7, R20 ;  /* 0x000000070a1d7224 */ /* 0x000fe200078e0214 */
[----:B------:R-:W-:Y:S01]  /*9250*/  MOV R20, R18 ;  /* 0x0000001200147202 */ /* 0x000fe20000000f00 */
[-C--:B--2---:R-:W-:Y:S02]  /*9260*/  IMAD R25, R25, R8.reuse, RZ ;  /* 0x0000000819197224 */ /* 0x084fe400078e02ff */
[----:B------:R-:W-:Y:S02]  /*9270*/  IMAD.IADD R21, R19, 0x1, R29 ;  /* 0x0000000113157824 */ /* 0x000fe400078e021d */
[C---:B------:R-:W-:Y:S02]  /*9280*/  IMAD R25, R24.reuse, R9, R25 ;  /* 0x0000000918197224 */ /* 0x040fe400078e0219 */
[----:B------:R-:W-:-:S04]  /*9290*/  IMAD.WIDE.U32 R28, R24, R8, R20 ;  /* 0x00000008181c7225 */ /* 0x000fc800078e0014 */
[----:B------:R-:W-:Y:S01]  /*92a0*/  IMAD.IADD R25, R29, 0x1, R25 ;  /* 0x000000011d197824 */ /* 0x000fe200078e0219 */
[----:B------:R-:W-:-:S04]  /*92b0*/  LEA R24, P1, R28, R26, 0x3 ;  /* 0x0000001a1c187211 */ /* 0x000fc800078218ff */
        /* <DEDUP_REMOVED lines=16> */
[----:B------:R-:W-:Y:S01]  /*93c0*/  IADD3 R27, R25, R19, RZ ;  /* 0x00000013191b7210 */ /* 0x000fe20007ffe0ff */
[----:B------:R-:W-:Y:S01]  /*93d0*/  IMAD.X R19, R21, 0x1, R7, P5 ;  /* 0x0000000115137824 */ /* 0x000fe200028e0607 */
[----:B------:R-:W-:-:S03]  /*93e0*/  IADD3 R25, P4, R14, -R24, RZ ;  /* 0x800000180e197210 */ /* 0x000fc60007f9e0ff */
[----:B------:R-:W-:Y:S02]  /*93f0*/  @P1 IADD3 R29, P2, P3, R14, -R4, -R24 ;  /* 0x800000040e1d1210 */ /* 0x000fe40007b5e818 */
[C---:B------:R-:W-:Y:S02]  /*9400*/  IADD3.X R21, R15.reuse, ~R27, RZ, P4, !PT ;  /* 0x8000001b0f157210 */ /* 0x040fe400027fe4ff */
[----:B------:R-:W-:Y:S02]  /*9410*/  @P1 IADD3.X R5, R15, ~R5, ~R27, P2, P3 ;  /* 0x800000050f051210 */ /* 0x000fe400017e6c1b */
[----:B------:R-:W-:Y:S01]  /*9420*/  @P1 IADD3 R6, P5, R18, R6, RZ ;  /* 0x0000000612061210 */ /* 0x000fe20007fbe0ff */
[-C--:B------:R-:W-:Y:S02]  /*9430*/  IMAD R4, R21, R8.reuse, RZ ;  /* 0x0000000815047224 */ /* 0x080fe400078e02ff */
[-C--:B------:R-:W-:Y:S01]  /*9440*/  @P1 IMAD R20, R5, R8.reuse, RZ ;  /* 0x0000000805141224 */ /* 0x080fe200078e02ff */
[----:B------:R-:W-:Y:S01]  /*9450*/  @P1 IADD3.X R7, R19, R7, RZ, P5, !PT ;  /* 0x0000000713071210 */ /* 0x000fe20002ffe4ff */
[----:B------:R-:W-:-:S04]  /*9460*/  IMAD.WIDE.U32 R18, R25, R8, R18 ;  /* 0x0000000819127225 */ /* 0x000fc800078e0012 */
[----:B------:R-:W-:Y:S01]  /*9470*/  IMAD R5, R25, R9, R4 ;  /* 0x0000000919057224 */ /* 0x000fe200078e0204 */
[----:B------:R-:W-:Y:S01]  /*9480*/  LEA R4, P2, R18, R26, 0x3 ;  /* 0x0000001a12047211 */ /* 0x000fe200078418ff */
[----:B------:R-:W-:-:S04]  /*9490*/  @P1 IMAD.WIDE.U32 R6, R29, R8, R6 ;  /* 0x000000081d061225 */ /* 0x000fc800078e0006 */
[----:B------:R-:W-:Y:S01]  /*94a0*/  @P1 IMAD R9, R29, R9, R20 ;  /* 0x000000091d091224 */ /* 0x000fe200078e0214 */
[----:B------:R-:W-:Y:S01]  /*94b0*/  @P1 LEA R26, P3, R6, R26, 0x3 ;  /* 0x0000001a061a1211 */ /* 0x000fe200078618ff */
[----:B------:R-:W-:-:S03]  /*94c0*/  IMAD.IADD R5, R19, 0x1, R5 ;  /* 0x0000000113057824 */ /* 0x000fc600078e0205 */
[----:B------:R-:W-:Y:S02]  /*94d0*/  @P1 IADD3 R7, R7, R9, RZ ;  /* 0x0000000907071210 */ /* 0x000fe40007ffe0ff */
[-C--:B------:R-:W-:Y:S02]  /*94e0*/  LEA.HI.X R5, R18, R0.reuse, R5, 0x3, P2 ;  /* 0x0000000012057211 */ /* 0x080fe400010f1c05 */
[----:B------:R-:W-:-:S04]  /*94f0*/  @P1 LEA.HI.X R27, R6, R0, R7, 0x3, P3 ;  /* 0x00000000061b1211 */ /* 0x000fc800018f1c07 */
[----:B------:R-:W2:Y:S04]  /*9500*/  LDG.E.64.CONSTANT R4, desc[UR10][R4.64] ;  /* 0x0000000a04047981 */ /* 0x000ea8000c1e9b00 */
[----:B------:R-:W3:Y:S01]  /*9510*/  @P1 LDG.E.64.CONSTANT R26, desc[UR10][R26.64] ;  /* 0x0000000a1a1a1981 */ /* 0x000ee2000c1e9b00 */
[C---:B------:R-:W-:Y:S02]  /*9520*/  IADD3 R28, P2, R10.reuse, 0x2, RZ ;  /* 0x000000020a1c7810 */ /* 0x040fe40007f5e0ff */
[----:B------:R-:W-:Y:S02]  /*9530*/  @P1 IADD3 R28, P3, R10, 0x3, RZ ;  /* 0x000000030a1c1810 */ /* 0x000fe40007f7e0ff */
[----:B------:R-:W-:-:S03]  /*9540*/  IADD3.X R29, RZ, R13, RZ, P2, !PT ;  /* 0x0000000dff1d7210 */ /* 0x000fc600017fe4ff */
[----:B------:R-:W-:Y:S02]  /*9550*/  @P1 IMAD.X R29, RZ, RZ, R13, P3 ;  /* 0x000000ffff1d1224 */ /* 0x000fe400018e060d */
[----:B--2---:R-:W-:Y:S01]  /*9560*/  FADD.FTZ R22, R22, R4 ;  /* 0x0000000416167221 */ /* 0x004fe20000010000 */
[----:B------:R-:W-:-:S03]  /*9570*/  FADD.FTZ R23, R23, R5 ;  /* 0x0000000517177221 */ /* 0x000fc60000010000 */
[----:B---3--:R-:W-:Y:S01]  /*9580*/  @P1 FADD.FTZ R22, R22, R26 ;  /* 0x0000001a16161221 */ /* 0x008fe20000010000 */
[----:B------:R-:W-:-:S07]  /*9590*/  @P1 FADD.FTZ R23, R23, R27 ;  /* 0x0000001b17171221 */ /* 0x000fce0000010000 */
.L_x_435:
[----:B------:R-:W-:Y:S05]  /*95a0*/  BSYNC B2 ;  /* 0x0000000000027941 */ /* 0x000fea0003800000 */
.L_x_434:
        /* <DEDUP_REMOVED lines=24> */
[----:B------:R-:W-:-:S03]  /*9730*/  IADD3 R15, R9, R15, RZ ;  /* 0x0000000f090f7210 */ /* 0x000fc60007ffe0ff */
[----:B------:R-:W-:Y:S02]  /*9740*/  IMAD.SHL.U32 R13, R8, 0x8, RZ ;  /* 0x00000008080d7824 */ /* 0x000fe400078e00ff */
[----:B------:R-:W-:-:S03]  /*9750*/  IMAD R19, R28, R5, R0 ;  /* 0x000000051c137224 */ /* 0x000fc600078e0200 */
[----:B------:R-:W-:Y:S02]  /*9760*/  LEA R9, P0, R6, R13, 0x3 ;  /* 0x0000000d06097211 */ /* 0x000fe400078018ff */
[----:B------:R-:W-:Y:S02]  /*9770*/  SHF.L.U64.HI R13, R8, 0x3, R15 ;  /* 0x00000003080d7819 */ /* 0x000fe4000001020f */
[----:B------:R-:W-:Y:S02]  /*9780*/  IADD3 R7, R7, R19, RZ ;  /* 0x0000001307077210 */ /* 0x000fe40007ffe0ff */
[----:B------:R-:W-:Y:S02]  /*9790*/  IADD3 R0, P1, P2, R9, UR8, R12 ;  /* 0x0000000809007c10 */ /* 0x000fe4000fa3e00c */
[----:B------:R-:W-:Y:S02]  /*97a0*/  LEA R19, P3, R4, -UR6, 0x3 ;  /* 0x8000000604137c11 */ /* 0x000fe4000f8618ff */
[----:B------:R-:W-:-:S02]  /*97b0*/  LEA.HI.X R5, R6, R13, R7, 0x3, P0 ;  /* 0x0000000d06057211 */ /* 0x000fc400000f1c07 */
[----:B------:R-:W-:Y:S02]  /*97c0*/  IADD3.X R21, R21, ~UR7, RZ, P3, !PT ;  /* 0x8000000715157c10 */ /* 0x000fe40009ffe4ff */
[----:B------:R-:W-:-:S07]  /*97d0*/  IADD3.X R5, R5, UR9, RZ, P1, P2 ;  /* 0x0000000905057c10 */ /* 0x000fce0008fe44ff */
.L_x_438:
[----:B------:R-:W-:Y:S02]  /*97e0*/  IADD3 R8, P0, R0, R19, RZ ;  /* 0x0000001300087210 */ /* 0x000fe40007f1e0ff */
[----:B------:R-:W-:-:S03]  /*97f0*/  MOV R4, R0 ;  /* 0x0000000000047202 */ /* 0x000fc60000000f00 */
[--C-:B------:R-:W-:Y:S01]  /*9800*/  IMAD.X R9, R5, 0x1, R21.reuse, P0 ;  /* 0x0000000105097824 */ /* 0x100fe200000e0615 */
[----:B------:R-:W-:Y:S02]  /*9810*/  IADD3 R12, P0, R8, R19, RZ ;  /* 0x00000013080c7210 */ /* 0x000fe40007f1e0ff */
[----:B------:R-:W2:Y:S02]  /*9820*/  LDG.E.64.CONSTANT R4, desc[UR10][R4.64] ;  /* 0x0000000a04047981 */ /* 0x000ea4000c1e9b00 */
[----:B------:R-:W-:Y:S02]  /*9830*/  IADD3.X R13, R9, R21, RZ, P0, !PT ;  /* 0x00000015090d7210 */ /* 0x000fe400007fe4ff */
[----:B------:R-:W-:Y:S01]  /*9840*/  IADD3 R6, P0, R12, R19, RZ ;  /* 0x000000130c067210 */ /* 0x000fe20007f1e0ff */
[----:B------:R-:W3:Y:S04]  /*9850*/  LDG.E.64.CONSTANT R8, desc[UR10][R8.64] ;  /* 0x0000000a08087981 */ /* 0x000ee8000c1e9b00 */
[----:B------:R-:W-:-:S02]  /*9860*/  IMAD.X R7, R13, 0x1, R21, P0 ;  /* 0x000000010d077824 */ /* 0x000fc400000e0615 */
[----:B------:R-:W4:Y:S04]  /*9870*/  LDG.E.64.CONSTANT R12, desc[UR10][R12.64] ;  /* 0x0000000a0c0c7981 */ /* 0x000f28000c1e9b00 */
[----:B------:R-:W4:Y:S01]  /*9880*/  LDG.E.64.CONSTANT R14, desc[UR10][R6.64] ;  /* 0x0000000a060e7981 */ /* 0x000f22000c1e9b00 */
[C---:B------:R-:W-:Y:S02]  /*9890*/  IADD3 R0, P1, R28.reuse, 0x3, RZ ;  /* 0x000000031c007810 */ /* 0x040fe40007f3e0ff */
[----:B------:R-:W-:Y:S02]  /*98a0*/  IADD3 R28, P2, R28, 0x4, RZ ;  /* 0x000000041c1c7810 */ /* 0x000fe40007f5e0ff */
[----:B------:R-:W-:Y:S01]  /*98b0*/  ISETP.GE.U32.AND P0, PT, R0, R11, PT ;  /* 0x0000000b0000720c */ /* 0x000fe20003f06070 */
[----:B--2--5:R-:W-:Y:S01]  /*98c0*/  FADD.FTZ R0, R5, R23 ;  /* 0x0000001705007221 */ /* 0x024fe20000010000 */
[-C--:B------:R-:W-:Y:S01]  /*98d0*/  IADD3.X R5, RZ, R29.reuse, RZ, P1, !PT ;  /* 0x0000001dff057210 */ /* 0x080fe20000ffe4ff */
[----:B------:R-:W-:Y:S01]  /*98e0*/  FADD.FTZ R25, R4, R22 ;  /* 0x0000001604197221 */ /* 0x000fe20000010000 */
[----:B------:R-:W-:-:S02]  /*98f0*/  IADD3.X R29, RZ, R29, RZ, P2, !PT ;  /* 0x0000001dff1d7210 */ /* 0x000fc400017fe4ff */
[----:B------:R-:W-:Y:S01]  /*9900*/  ISETP.GE.AND.EX P0, PT, R5, R2, PT, P0 ;  /* 0x000000020500720c */ /* 0x000fe20003f06300 */
[----:B---3--:R-:W-:Y:S01]  /*9910*/  FADD.FTZ R0, R0, R9 ;  /* 0x0000000900007221 */ /* 0x008fe20000010000 */
[----:B------:R-:W-:-:S03]  /*9920*/  FADD.FTZ R25, R25, R8 ;  /* 0x0000000819197221 */ /* 0x000fc60000010000 */
[----:B----4-:R-:W-:Y:S01]  /*9930*/  FADD.FTZ R4, R0, R13 ;  /* 0x0000000d00047221 */ /* 0x010fe20000010000 */
[----:B------:R-:W-:Y:S01]  /*9940*/  IADD3 R0, P1, R6, R19, RZ ;  /* 0x0000001306007210 */ /* 0x000fe20007f3e0ff */
[----:B------:R-:W-:Y:S02]  /*9950*/  FADD.FTZ R25, R25, R12 ;  /* 0x0000000c19197221 */ /* 0x000fe40000010000 */
[----:B------:R-:W-:Y:S02]  /*9960*/  FADD.FTZ R23, R4, R15 ;  /* 0x0000000f04177221 */ /* 0x000fe40000010000 */
[----:B------:R-:W-:Y:S01]  /*9970*/  FADD.FTZ R22, R25, R14 ;  /* 0x0000000e19167221 */ /* 0x000fe20000010000 */
[----:B------:R-:W-:Y:S01]  /*9980*/  IMAD.X R5, R7, 0x1, R21, P1 ;  /* 0x0000000107057824 */ /* 0x000fe200008e0615 */
[----:B------:R-:W-:Y:S06]  /*9990*/  @!P0 BRA `(.L_x_438) ;  /* 0xfffffffc00908947 */ /* 0x000fec000383ffff */
.L_x_437:
[----:B------:R-:W-:Y:S05]  /*99a0*/  BSYNC B2 ;  /* 0x0000000000027941 */ /* 0x000fea0003800000 */
.L_x_436:
[----:B-----5:R0:W-:Y:S02]  /*99b0*/  STG.E.64 desc[UR10][R16.64], R22 ;  /* 0x0000001610007986 */ /* 0x0201e4000c101b0a */
.L_x_433:
[----:B------:R-:W-:Y:S05]  /*99c0*/  BSYNC B1 ;  /* 0x0000000000017941 */ /* 0x000fea0003800000 */
.L_x_432:
[----:B------:R-:W-:-:S07]  /*99d0*/  IADD3 R3, R3, 0x80, RZ ;  /* 0x0000008003037810 */ /* 0x000fce0007ffe0ff */
.L_x_424:
[----:B------:R-:W-:Y:S05]  /*99e0*/  BSYNC B0 ;  /* 0x0000000000007941 */ /* 0x000fea0003800000 */
.L_x_423:
[----:B------:R-:W-:Y:S01]  /*99f0*/  ULDC UR4, c[0x0][0x210] ;  /* 0x0000840000047ab9 */ /* 0x000fe20000000800 */
[----:B------:R-:W-:Y:S01]  /*9a00*/  BSSY B0, `(.L_x_439) ;  /* 0x0000264000007945 */ /* 0x000fe20003800000 */
[----:B------:R-:W-:-:S13]  /*9a10*/  ISETP.GE.AND P0, PT, R3, UR4, PT ;  /* 0x0000000403007c0c */ /* 0x000fda000bf06270 */
[----:B------:R-:W-:Y:S05]  /*9a20*/  @P0 BRA `(.L_x_440) ;  /* 0x0000002400840947 */ /* 0x000fea0003800000 */
[----:B------:R-:W1:Y:S01]  /*9a30*/  LDC R8, c[0x0][0x218] ;  /* 0x00008600ff087b82 */ /* 0x000e620000000800 */
[----:B------:R-:W-:Y:S01]  /*9a40*/  HFMA2.MMA R0, -RZ, RZ, 0, 0 ;  /* 0x00000000ff007435 */ /* 0x000fe200000001ff */
[----:B------:R-:W-:Y:S01]  /*9a50*/  IMAD.MOV.U32 R10, RZ, RZ, RZ ;  /* 0x000000ffff0a7224 */ /* 0x000fe200078e00ff */
[----:B------:R-:W-:Y:S02]  /*9a60*/  MOV R15, RZ ;  /* 0x000000ff000f7202 */ /* 0x000fe40000000f00 */
        /* <DEDUP_REMOVED lines=331> */
[----:B------:R-:W1:Y:S01]  /*af20*/  @P0 LDC.64 R12, c[0x0][0x340] ;  /* 0x0000d000ff0c0b82 */ /* 0x000e620000000a00 */
[----:B------:R-:W-:Y:S02]  /*af30*/  @P0 MOV R8, RZ ;  /* 0x000000ff00080202 */ /* 0x000fe40000000f00 */
[----:B------:R-:W-:-:S05]  /*af40*/  IADD3 R4, -R9, RZ, RZ ;  /* 0x000000ff09047210 */ /* 0x000fca0007ffe1ff */
[----:B------:R-:W2:Y:S01]  /*af50*/  @P0 LDC R11, c[0x0][0x33c] ;  /* 0x0000cf00ff0b0b82 */ /* 0x000ea20000000800 */
[----:B------:R-:W-:Y:S01]  /*af60*/  IMAD R5, R4, UR6, R5 ;  /* 0x0000000604057c24 */ /* 0x000fe2000f8e0205 */
[----:B------:R-:W-:-:S03]  /*af70*/  ULDC.64 UR6, c[0x0][0x460] ;  /* 0x0001180000067ab9 */ /* 0x000fc60000000a00 */
[C---:B------:R-:W-:Y:S02]  /*af80*/  IMAD R15, R5.reuse, UR4, R15 ;  /* 0x00000004050f7c24 */ /* 0x040fe4000f8e020f */
[C---:B------:R-:W-:Y:S01]  /*af90*/  IMAD R10, R5.reuse, UR6, R10 ;  /* 0x00000006050a7c24 */ /* 0x040fe2000f8e020a */
[----:B------:R-:W3:Y:S01]  /*afa0*/  @P0 LDC.64 R6, c[0x0][0x468] ;  /* 0x00011a00ff060b82 */ /* 0x000ee20000000a00 */
[----:B------:R-:W-:-:S07]  /*afb0*/  IMAD R0, R5, UR7, R0 ;  /* 0x0000000705007c24 */ /* 0x000fce000f8e0200 */
[----:B------:R-:W4:Y:S01]  /*afc0*/  @P0 LDC R14, c[0x0][0x470] ;  /* 0x00011c00ff0e0b82 */ /* 0x000f220000000800 */
[----:B-1----:R-:W-:-:S05]  /*afd0*/  @P0 IMAD.HI.U32 R2, R9, R12, R8 ;  /* 0x0000000c09020227 */ /* 0x002fca00078e0008 */
[----:B------:R-:W-:-:S05]  /*afe0*/  @P0 SHF.R.U32.HI R2, RZ, R13, R2 ;  /* 0x0000000dff020219 */ /* 0x000fca0000011602 */
[----:B------:R-:W-:-:S04]  /*aff0*/  @P0 IMAD.MOV R8, RZ, RZ, -R2 ;  /* 0x000000ffff080224 */ /* 0x000fc800078e0a02 */
[----:B--2---:R-:W-:-:S04]  /*b000*/  @P0 IMAD R9, R11, R8, R9 ;  /* 0x000000080b090224 */ /* 0x004fc800078e0209 */
[C---:B---3--:R-:W-:Y:S02]  /*b010*/  @P0 IMAD R15, R9.reuse, R6, R15 ;  /* 0x00000006090f0224 */ /* 0x048fe400078e020f */
[C---:B------:R-:W-:Y:S02]  /*b020*/  @P0 IMAD R10, R9.reuse, R7, R10 ;  /* 0x00000007090a0224 */ /* 0x040fe400078e020a */
[----:B----4-:R-:W-:-:S07]  /*b030*/  @P0 IMAD R0, R9, R14, R0 ;  /* 0x0000000e09000224 */ /* 0x010fce00078e0200 */
.L_x_441:
[----:B------:R-:W-:Y:S01]  /*b040*/  ULDC.64 UR4, c[0x0][0x488] ;  /* 0x0001220000047ab9 */ /* 0x000fe20000000a00 */
[----:B------:R-:W1:Y:S01]  /*b050*/  LDC.64 R4, c[0x0][0x490] ;  /* 0x00012400ff047b82 */ /* 0x000e620000000a00 */
[----:B------:R-:W-:-:S04]  /*b060*/  IADD3 R12, P0, R0, UR4, RZ ;  /* 0x00000004000c7c10 */ /* 0x000fc8000ff1e0ff */
[----:B------:R-:W-:Y:S01]  /*b070*/  IADD3.X R13, RZ, UR5, RZ, P0, !PT ;  /* 0x00000005ff0d7c10 */ /* 0x000fe200087fe4ff */
[----:B------:R-:W-:-:S05]  /*b080*/  ULDC.64 UR4, c[0x0][0x478] ;  /* 0x00011e0000047ab9 */ /* 0x000fca0000000a00 */
[----:B------:R-:W1:Y:S01]  /*b090*/  LDG.E.64.CONSTANT R12, desc[UR10][R12.64] ;  /* 0x0000000a0c0c7981 */ /* 0x000e62000c1e9b00 */
[----:B------:R-:W-:Y:S01]  /*b0a0*/  IADD3 R14, P1, R15, UR4, RZ ;  /* 0x000000040f0e7c10 */ /* 0x000fe2000ff3e0ff */
[----:B------:R-:W-:Y:S03]  /*b0b0*/  BSSY B1, `(.L_x_442) ;  /* 0x0000026000017945 */ /* 0x000fe60003800000 */
[----:B------:R-:W-:Y:S02]  /*b0c0*/  IADD3.X R15, RZ, UR5, RZ, P1, !PT ;  /* 0x00000005ff0f7c10 */ /* 0x000fe40008ffe4ff */
        /* <DEDUP_REMOVED lines=12> */
[----:B0-----:R-:W-:Y:S05]  /*b190*/  CALL.REL.NOINC `($__internal_3_$__cuda_sm20_div_s64) ;  /* 0x00000080005c7944 */ /* 0x001fea0003c00000 */
[----:B------:R-:W-:Y:S01]  /*b1a0*/  MOV R6, R2 ;  /* 0x0000000200067202 */ /* 0x000fe20000000f00 */
[----:B------:R-:W-:Y:S01]  /*b1b0*/  IMAD.MOV.U32 R7, RZ, RZ, R5 ;  /* 0x000000ffff077224 */ /* 0x000fe200078e0005 */
[----:B------:R-:W-:Y:S06]  /*b1c0*/  BRA `(.L_x_443) ;  /* 0x0000000000507947 */ /* 0x000fec0003800000 */
.L_x_444:
[----:B------:R-:W-:Y:S02]  /*b1d0*/  ULDC UR4, c[0x0][0x498] ;  /* 0x0001260000047ab9 */ /* 0x000fe40000000800 */
[----:B------:R-:W1:Y:S01]  /*b1e0*/  I2F.U32.RP R2, UR4 ;  /* 0x0000000400027d06 */ /* 0x000e620008209000 */
[----:B------:R-:W-:-:S07]  /*b1f0*/  ISETP.NE.U32.AND P2, PT, RZ, UR4, PT ;  /* 0x00000004ff007c0c */ /* 0x000fce000bf45070 */
[----:B-1----:R-:W1:Y:S02]  /*b200*/  MUFU.RCP R2, R2 ;  /* 0x0000000200027308 */ /* 0x002e640000001000 */
[----:B-1----:R-:W-:-:S06]  /*b210*/  IADD3 R4, R2, 0xffffffe, RZ ;  /* 0x0ffffffe02047810 */ /* 0x002fcc0007ffe0ff */
[----:B------:R1:W2:Y:S02]  /*b220*/  F2I.FTZ.U32.TRUNC.NTZ R5, R4 ;  /* 0x0000000400057305 */ /* 0x0002a4000021f000 */
[----:B-1----:R-:W-:Y:S01]  /*b230*/  IMAD.MOV.U32 R4, RZ, RZ, RZ ;  /* 0x000000ffff047224 */ /* 0x002fe200078e00ff */
[----:B--2---:R-:W-:-:S05]  /*b240*/  IADD3 R9, RZ, -R5, RZ ;  /* 0x80000005ff097210 */ /* 0x004fca0007ffe0ff */
        /* <DEDUP_REMOVED lines=12> */
.L_x_443:
[----:B------:R-:W-:Y:S05]  /*b310*/  BSYNC B1 ;  /* 0x0000000000017941 */ /* 0x000fea0003800000 */
.L_x_442:
[----:B------:R-:W1:Y:S01]  /*b320*/  LDC.64 R4, c[0x0][0x498] ;  /* 0x00012600ff047b82 */ /* 0x000e620000000a00 */
[----:B------:R-:W-:Y:S01]  /*b330*/  ULDC.64 UR4, c[0x0][0x490] ;  /* 0x0001240000047ab9 */ /* 0x000fe20000000a00 */
[----:B------:R-:W-:Y:S01]  /*b340*/  BSSY B1, `(.L_x_445) ;  /* 0x000002b000017945 */ /* 0x000fe20003800000 */
[-C--:B-1----:R-:W-:Y:S02]  /*b350*/  IMAD R0, R7, R4.reuse, RZ ;  /* 0x0000000407007224 */ /* 0x082fe400078e02ff */
[----:B------:R-:W-:-:S04]  /*b360*/  IMAD.WIDE.U32 R8, R6, R4, RZ ;  /* 0x0000000406087225 */ /* 0x000fc800078e00ff */
[-C--:B0-----:R-:W-:Y:S01]  /*b370*/  IMAD R17, R6, R5.reuse, R0 ;  /* 0x0000000506117224 */ /* 0x081fe200078e0200 */
        /* <DEDUP_REMOVED lines=19> */
.L_x_446:
        /* <DEDUP_REMOVED lines=20> */
.L_x_447:
[----:B------:R-:W-:Y:S05]  /*b5f0*/  BSYNC B1 ;  /* 0x0000000000017941 */ /* 0x000fea0003800000 */
.L_x_445:
        /* <DEDUP_REMOVED lines=96> */
.L_x_451:
[----:B------:R-:W-:Y:S05]  /*bc00*/  BSYNC B2 ;  /* 0x0000000000027941 */ /* 0x000fea0003800000 */
.L_x_450:
        /* <DEDUP_REMOVED lines=35> */
.L_x_454:
        /* <DEDUP_REMOVED lines=19> */
[----:B------:R-:W-:Y:S01]  /*bf70*/  FADD.FTZ R0, R0, R9 ;  /* 0x0000000900007221 */ /* 0x000fe20000010000 */
[----:B------:R-:W-:Y:S02]  /*bf80*/  IADD3 R10, P1, R6, R19, RZ ;  /* 0x00000013060a7210 */ /* 0x000fe40007f3e0ff */
[----:B----4-:R-:W-:Y:S01]  /*bf90*/  FADD.FTZ R25, R25, R12 ;  /* 0x0000000c19197221 */ /* 0x010fe20000010000 */
[----:B------:R-:W-:Y:S01]  /*bfa0*/  FADD.FTZ R0, R0, R13 ;  /* 0x0000000d00007221 */ /* 0x000fe20000010000 */
[----:B------:R-:W-:Y:S01]  /*bfb0*/  IMAD.X R29, RZ, RZ, R29, P2 ;  /* 0x000000ffff1d7224 */ /* 0x000fe200010e061d */
[----:B------:R-:W-:Y:S01]  /*bfc0*/  IADD3.X R5, R7, R21, RZ, P1, !PT ;  /* 0x0000001507057210 */ /* 0x000fe20000ffe4ff */
[----:B------:R-:W-:Y:S01]  /*bfd0*/  FADD.FTZ R22, R25, R16 ;  /* 0x0000001019167221 */ /* 0x000fe20000010000 */
[----:B------:R-:W-:-:S03]  /*bfe0*/  FADD.FTZ R23, R0, R17 ;  /* 0x0000001100177221 */ /* 0x000fc60000010000 */
[----:B------:R-:W-:Y:S05]  /*bff0*/  @!P0 BRA `(.L_x_454) ;  /* 0xfffffffc00908947 */ /* 0x000fea000383ffff */
.L_x_453:
[----:B------:R-:W-:Y:S05]  /*c000*/  BSYNC B2 ;  /* 0x0000000000027941 */ /* 0x000fea0003800000 */
.L_x_452:
[----:B-----5:R0:W-:Y:S02]  /*c010*/  STG.E.64 desc[UR10][R14.64], R22 ;  /* 0x000000160e007986 */ /* 0x0201e4000c101b0a */
.L_x_449:
[----:B------:R-:W-:Y:S05]  /*c020*/  BSYNC B1 ;  /* 0x0000000000017941 */ /* 0x000fea0003800000 */
.L_x_448:
[----:B------:R-:W-:-:S07]  /*c030*/  IADD3 R3, R3, 0x80, RZ ;  /* 0x0000008003037810 */ /* 0x000fce0007ffe0ff */
.L_x_440:
[----:B------:R-:W-:Y:S05]  /*c040*/  BSYNC B0 ;  /* 0x0000000000007941 */ /* 0x000fea0003800000 */
.L_x_439:
        /* <DEDUP_REMOVED lines=357> */
.L_x_457:
        /* <DEDUP_REMOVED lines=25> */
.L_x_460:
        /* <DEDUP_REMOVED lines=20> */
.L_x_459:
[----:B------:R-:W-:Y:S05]  /*d970*/  BSYNC B1 ;  /* 0x0000000000017941 */ /* 0x000fea0003800000 */
.L_x_458:
        /* <DEDUP_REMOVED lines=25> */
.L_x_462:
        /* <DEDUP_REMOVED lines=20> */
.L_x_463:
[----:B------:R-:W-:Y:S05]  /*dc50*/  BSYNC B1 ;  /* 0x0000000000017941 */ /* 0x000fea0003800000 */
.L_x_461:
        /* <DEDUP_REMOVED lines=96> */
.L_x_467:
[----:B------:R-:W-:Y:S05]  /*e260*/  BSYNC B2 ;  /* 0x0000000000027941 */ /* 0x000fea0003800000 */
.L_x_466:
        /* <DEDUP_REMOVED lines=35> */
.L_x_470:
        /* <DEDUP_REMOVED lines=19> */
[----:B------:R-:W-:Y:S01]  /*e5d0*/  FADD.FTZ R0, R0, R9 ;  /* 0x0000000900007221 */ /* 0x000fe20000010000 */
[----:B------:R-:W-:Y:S02]  /*e5e0*/  IADD3 R10, P1, R6, R19, RZ ;  /* 0x00000013060a7210 */ /* 0x000fe40007f3e0ff */
[----:B----4-:R-:W-:Y:S01]  /*e5f0*/  FADD.FTZ R25, R25, R12 ;  /* 0x0000000c19197221 */ /* 0x010fe20000010000 */
[----:B------:R-:W-:Y:S01]  /*e600*/  FADD.FTZ R0, R0, R13 ;  /* 0x0000000d00007221 */ /* 0x000fe20000010000 */
[----:B------:R-:W-:Y:S02]  /*e610*/  IADD3.X R29, RZ, R29, RZ, P2, !PT ;  /* 0x0000001dff1d7210 */ /* 0x000fe400017fe4ff */
[----:B------:R-:W-:Y:S01]  /*e620*/  FADD.FTZ R22, R25, R16 ;  /* 0x0000001019167221 */ /* 0x000fe20000010000 */
[----:B------:R-:W-:Y:S01]  /*e630*/  FADD.FTZ R23, R0, R17 ;  /* 0x0000001100177221 */ /* 0x000fe20000010000 */
[----:B------:R-:W-:-:S02]  /*e640*/  IADD3.X R5, R7, R21, RZ, P1, !PT ;  /* 0x0000001507057210 */ /* 0x000fc40000ffe4ff */
[----:B------:R-:W-:Y:S05]  /*e650*/  @!P0 BRA `(.L_x_470) ;  /* 0xfffffffc00908947 */ /* 0x000fea000383ffff */
.L_x_469:
[----:B------:R-:W-:Y:S05]  /*e660*/  BSYNC B2 ;  /* 0x0000000000027941 */ /* 0x000fea0003800000 */
.L_x_468:
[----:B-----5:R0:W-:Y:S02]  /*e670*/  STG.E.64 desc[UR10][R14.64], R22 ;  /* 0x000000160e007986 */ /* 0x0201e4000c101b0a */
.L_x_465:
[----:B------:R-:W-:Y:S05]  /*e680*/  BSYNC B1 ;  /* 0x0000000000017941 */ /* 0x000fea0003800000 */
.L_x_464:
[----:B------:R-:W-:-:S07]  /*e690*/  VIADD R3, R3, 0x80 ;  /* 0x0000008003037836 */ /* 0x000fce0000000000 */
.L_x_456:
[----:B------:R-:W-:Y:S05]  /*e6a0*/  BSYNC B0 ;  /* 0x0000000000007941 */ /* 0x000fea0003800000 */
.L_x_455:
        /* <DEDUP_REMOVED lines=339> */
[----:B------:R-:W-:Y:S01]  /*fbe0*/  @P0 MOV R8, RZ ;  /* 0x000000ff00080202 */ /* 0x000fe20000000f00 */
        /* <DEDUP_REMOVED lines=17> */
.L_x_473:
        /* <DEDUP_REMOVED lines=25> */
.L_x_476:
        /* <DEDUP_REMOVED lines=12> */
[----:B------:R-:W-:Y:S01]  /*ff50*/  IMAD R0, R0, UR4, R7 ;  /* 0x0000000400007c24 */ /* 0x000fe2000f8e0207 */
[----:B------:R-:W-:-:S04]  /*ff60*/  MOV R7, RZ ;  /* 0x000000ff00077202 */ /* 0x000fc80000000f00 */
[----:B------:R-:W-:-:S13]  /*ff70*/  ISETP.GE.U32.AND P0, PT, R0, UR4, PT ;  /* 0x0000000400007c0c */ /* 0x000fda000bf06070 */
[----:B------:R-:W-:Y:S01]  /*ff80*/  @P0 IADD3 R0, R0, -UR4, RZ ;  /* 0x8000000400000c10 */ /* 0x000fe2000fffe0ff */
[----:B------:R-:W-:-:S03]  /*ff90*/  @P0 VIADD R6, R6, 0x1 ;  /* 0x0000000106060836 */ /* 0x000fc60000000000 */
[----:B------:R-:W-:-:S13]  /*ffa0*/  ISETP.GE.U32.AND P1, PT, R0, UR4, PT ;  /* 0x0000000400007c0c */ /* 0x000fda000bf26070 */
[----:B------:R-:W-:Y:S02]  /*ffb0*/  @P1 IADD3 R6, R6, 0x1, RZ ;  /* 0x0000000106061810 */ /* 0x000fe40007ffe0ff */
[----:B------:R-:W-:-:S07]  /*ffc0*/  @!P2 LOP3.LUT R6, RZ, UR4, RZ, 0x33, !PT ;  /* 0x00000004ff06ac12 */ /* 0x000fce000f8e33ff */
.L_x_475:
[----:B------:R-:W-:Y:S05]  /*ffd0*/  BSYNC B1 ;  /* 0x0000000000017941 */ /* 0x000fea0003800000 */
.L_x_474:
        /* <DEDUP_REMOVED lines=23> */
[----:B------:R-:W-:Y:S01]  /*10150*/  MOV R4, R2 ;  /* 0x0000000200047202 */ /* 0x000fe20000000f00 */
[----:B------:R-:W-:Y:S06]  /*10160*/  BRA `(.L_x_479) ;  /* 0x0000000000507947 */ /* 0x000fec0003800000 */
.L_x_478:
        /* <DEDUP_REMOVED lines=9> */
[----:B------:R-:W-:-:S05]  /*10200*/  IMAD.HI.U32 R0, R5, R12, RZ ;  /* 0x0000000c05007227 */ /* 0x000fca00078e00ff */
[----:B------:R-:W-:-:S05]  /*10210*/  IADD3 R5, -R0, RZ, RZ ;  /* 0x000000ff00057210 */ /* 0x000fca0007ffe1ff */
[----:B------:R-:W-:-:S05]  /*10220*/  IMAD R5, R4, R5, R12 ;  /* 0x0000000504057224 */ /* 0x000fca00078e020c */
[----:B------:R-:W-:-:S13]  /*10230*/  ISETP.GE.U32.AND P0, PT, R5, R4, PT ;  /* 0x000000040500720c */ /* 0x000fda0003f06070 */
[----:B------:R-:W-:Y:S01]  /*10240*/  @P0 IMAD.IADD R5, R5, 0x1, -R4 ;  /* 0x0000000105050824 */ /* 0x000fe200078e0a04 */
[----:B------:R-:W-:-:S04]  /*10250*/  @P0 IADD3 R0, R0, 0x1, RZ ;  /* 0x0000000100000810 */ /* 0x000fc80007ffe0ff */
[----:B------:R-:W-:Y:S01]  /*10260*/  ISETP.GE.U32.AND P1, PT, R5, R4, PT ;  /* 0x000000040500720c */ /* 0x000fe20003f26070 */
[----:B------:R-:W-:-:S12]  /*10270*/  IMAD.MOV.U32 R5, RZ, RZ, RZ ;  /* 0x000000ffff057224 */ /* 0x000fd800078e00ff */
[----:B------:R-:W-:Y:S02]  /*10280*/  @P1 IADD3 R0, R0, 0x1, RZ ;  /* 0x0000000100001810 */ /* 0x000fe40007ffe0ff */
[----:B------:R-:W-:-:S04]  /*10290*/  @!P2 LOP3.LUT R0, RZ, R4, RZ, 0x33, !PT ;  /* 0x00000004ff00a212 */ /* 0x000fc800078e33ff */
[----:B------:R-:W-:-:S07]  /*102a0*/  MOV R4, R0 ;  /* 0x0000000000047202 */ /* 0x000fce0000000f00 */
.L_x_479:
[----:B------:R-:W-:Y:S05]  /*102b0*/  BSYNC B1 ;  /* 0x0000000000017941 */ /* 0x000fea0003800000 */
.L_x_477:
        /* <DEDUP_REMOVED lines=22> */
[----:B------:R-:W-:Y:S02]  /*10420*/  ISETP.GE.U32.AND P0, PT, R0, 0x3, PT ;  /* 0x000000030000780c */ /* 0x000fe40003f06070 */
[----:B------:R-:W-:Y:S02]  /*10430*/  ISETP.NE.U32.AND P1, PT, R27, RZ, PT ;  /* 0x000000ff1b00720c */ /* 0x000fe40003f25070 */
[----:B------:R-:W-:-:S02]  /*10440*/  IADD3.X R0, R4, ~R17, RZ, P2, !PT ;  /* 0x8000001104007210 */ /* 0x000fc400017fe4ff */
        /* <DEDUP_REMOVED lines=19> */
[----:B------:R-:W-:Y:S01]  /*10580*/  IMAD.X R0, RZ, RZ, UR5, P1 ;  /* 0x00000005ff007e24 */ /* 0x000fe200088e06ff */
        /* <DEDUP_REMOVED lines=51> */
.L_x_483:
[----:B------:R-:W-:Y:S05]  /*108c0*/  BSYNC B2 ;  /* 0x0000000000027941 */ /* 0x000fea0003800000 */
.L_x_482:
        /* <DEDUP_REMOVED lines=35> */
.L_x_486:
[----:B------:R-:W-:Y:S02]  /*10b00*/  IADD3 R8, P0, R10, R19, RZ ;  /* 0x000000130a087210 */ /* 0x000fe40007f1e0ff */
[----:B------:R-:W-:-:S03]  /*10b10*/  MOV R4, R10 ;  /* 0x0000000a00047202 */ /* 0x000fc60000000f00 */
[----:B------:R-:W-:Y:S01]  /*10b20*/  IMAD.X R9, R5, 0x1, R21, P0 ;  /* 0x0000000105097824 */ /* 0x000fe200000e0615 */
[----:B------:R-:W-:Y:S02]  /*10b30*/  IADD3 R12, P0, R8, R19, RZ ;  /* 0x00000013080c7210 */ /* 0x000fe40007f1e0ff */
[----:B------:R-:W2:Y:S02]  /*10b40*/  LDG.E.64.CONSTANT R4, desc[UR10][R4.64] ;  /* 0x0000000a04047981 */ /* 0x000ea4000c1e9b00 */
[----:B------:R-:W-:Y:S02]  /*10b50*/  IADD3.X R13, R9, R21, RZ, P0, !PT ;  /* 0x00000015090d7210 */ /* 0x000fe400007fe4ff */
[----:B------:R-:W-:Y:S01]  /*10b60*/  IADD3 R6, P0, R12, R19, RZ ;  /* 0x000000130c067210 */ /* 0x000fe20007f1e0ff */
[----:B------:R-:W3:Y:S03]  /*10b70*/  LDG.E.64.CONSTANT R8, desc[UR10][R8.64] ;  /* 0x0000000a08087981 */ /* 0x000ee6000c1e9b00 */
[----:B------:R-:W-:-:S02]  /*10b80*/  IADD3.X R7, R13, R21, RZ, P0, !PT ;  /* 0x000000150d077210 */ /* 0x000fc400007fe4ff */
[----:B------:R-:W4:Y:S04]  /*10b90*/  LDG.E.64.CONSTANT R12, desc[UR10][R12.64] ;  /* 0x0000000a0c0c7981 */ /* 0x000f28000c1e9b00 */
[----:B------:R-:W4:Y:S01]  /*10ba0*/  LDG.E.64.CONSTANT R16, desc[UR10][R6.64] ;  /* 0x0000000a06107981 */ /* 0x000f22000c1e9b00 */
[C---:B------:R-:W-:Y:S02]  /*10bb0*/  IADD3 R0, P1, R28.reuse, 0x3, RZ ;  /* 0x000000031c007810 */ /* 0x040fe40007f3e0ff */
[----:B------:R-:W-:Y:S02]  /*10bc0*/  IADD3 R28, P2, R28, 0x4, RZ ;  /* 0x000000041c1c7810 */ /* 0x000fe40007f5e0ff */
[----:B------:R-:W-:Y:S01]  /*10bd0*/  ISETP.GE.U32.AND P0, PT, R0, R11, PT ;  /* 0x0000000b0000720c */ /* 0x000fe20003f06070 */
[----:B--2--5:R-:W-:Y:S01]  /*10be0*/  FADD.FTZ R0, R5, R23 ;  /* 0x0000001705007221 */ /* 0x024fe20000010000 */
[----:B------:R-:W-:-:S02]  /*10bf0*/  IMAD.X R5, RZ, RZ, R29, P1 ;  /* 0x000000ffff057224 */ /* 0x000fc400008e061d */
[----:B------:R-:W-:Y:S01]  /*10c00*/  FADD.FTZ R25, R4, R22 ;  /* 0x0000001604197221 */ /* 0x000fe20000010000 */
[----:B------:R-:W-:Y:S01]  /*10c10*/  IADD3 R10, P1, R6, R19, RZ ;  /* 0x00000013060a7210 */ /* 0x000fe20007f3e0ff */
[----:B---3--:R-:W-:Y:S01]  /*10c20*/  FADD.FTZ R0, R0, R9 ;  /* 0x0000000900007221 */ /* 0x008fe20000010000 */
[----:B------:R-:W-:Y:S01]  /*10c30*/  ISETP.GE.AND.EX P0, PT, R5, R2, PT, P0 ;  /* 0x000000020500720c */ /* 0x000fe20003f06300 */
[----:B------:R-:W-:Y:S01]  /*10c40*/  FADD.FTZ R25, R25, R8 ;  /* 0x0000000819197221 */ /* 0x000fe20000010000 */
[----:B------:R-:W-:Y:S01]  /*10c50*/  IADD3.X R29, RZ, R29, RZ, P2, !PT ;  /* 0x0000001dff1d7210 */ /* 0x000fe200017fe4ff */
[----:B----4-:R-:W-:Y:S02]  /*10c60*/  FADD.FTZ R0, R0, R13 ;  /* 0x0000000d00007221 */ /* 0x010fe40000010000 */
[----:B------:R-:W-:Y:S01]  /*10c70*/  FADD.FTZ R25, R25, R12 ;  /* 0x0000000c19197221 */ /* 0x000fe20000010000 */
[----:B------:R-:W-:Y:S01]  /*10c80*/  IADD3.X R5, R7, R21, RZ, P1, !PT ;  /* 0x0000001507057210 */ /* 0x000fe20000ffe4ff */
[----:B------:R-:W-:-:S02]  /*10c90*/  FADD.FTZ R23, R0, R17 ;  /* 0x0000001100177221 */ /* 0x000fc40000010000 */
[----:B------:R-:W-:-:S04]  /*10ca0*/  FADD.FTZ R22, R25, R16 ;  /* 0x0000001019167221 */ /* 0x000fc80000010000 */
[----:B------:R-:W-:Y:S05]  /*10cb0*/  @!P0 BRA `(.L_x_486) ;  /* 0xfffffffc00908947 */ /* 0x000fea000383ffff */
.L_x_485:
[----:B------:R-:W-:Y:S05]  /*10cc0*/  BSYNC B2 ;  /* 0x0000000000027941 */ /* 0x000fea0003800000 */
.L_x_484:
[----:B-----5:R0:W-:Y:S02]  /*10cd0*/  STG.E.64 desc[UR10][R14.64], R22 ;  /* 0x000000160e007986 */ /* 0x0201e4000c101b0a */
.L_x_481:
[----:B------:R-:W-:Y:S05]  /*10ce0*/  BSYNC B1 ;  /* 0x0000000000017941 */ /* 0x000fea0003800000 */
.L_x_480:
[----:B------:R-:W-:-:S07]  /*10cf0*/  IADD3 R3, R3, 0x80, RZ ;  /* 0x0000008003037810 */ /* 0x000fce0007ffe0ff */
.L_x_472:
[----:B------:R-:W-:Y:S05]  /*10d00*/  BSYNC B0 ;  /* 0x0000000000007941 */ /* 0x000fea0003800000 */
.L_x_471:
[----:B------:R-:W-:Y:S02]  /*10d10*/  ULDC UR4, c[0x0][0x210] ;  /* 0x0000840000047ab9 */ /* 0x000fe40000000800 */
[----:B------:R-:W-:-:S13]  /*10d20*/  ISETP.GE.AND P0, PT, R3, UR4, PT ;  /* 0x0000000403007c0c */ /* 0x000fda000bf06270 */
[----:B------:R-:W-:Y:S05]  /*10d30*/  @P0 EXIT ;  /* 0x000000000000094d */ /* 0x000fea0003800000 */
        /* <DEDUP_REMOVED lines=336> */
[----:B------:R-:W-:-:S06]  /*12240*/  ULDC UR4, c[0x0][0x45c] ;  /* 0x0001170000047ab9 */ /* 0x000fcc0000000800 */
        /* <DEDUP_REMOVED lines=16> */
.L_x_487:
[----:B------:R-:W-:Y:S01]  /*12350*/  ULDC.64 UR4, c[0x0][0x488] ;  /* 0x0001220000047ab9 */ /* 0x000fe20000000a00 */
[----:B------:R-:W-:Y:S01]  /*12360*/  ULDC.64 UR6, c[0x0][0x490] ;  /* 0x0001240000067ab9 */ /* 0x000fe20000000a00 */
[----:B------:R-:W-:-:S04]  /*12370*/  IADD3 R14, P0, R0, UR4, RZ ;  /* 0x00000004000e7c10 */ /* 0x000fc8000ff1e0ff */
[----:B------:R-:W-:Y:S01]  /*12380*/  IADD3.X R15, RZ, UR5, RZ, P0, !PT ;  /* 0x00000005ff0f7c10 */ /* 0x000fe200087fe4ff */
        /* <DEDUP_REMOVED lines=16> */
[----:B------:R-:W-:Y:S05]  /*12490*/  CALL.REL.NOINC `($__internal_3_$__cuda_sm20_div_s64) ;  /* 0x0000000c009c7944 */ /* 0x000fea0003c00000 */
[----:B------:R-:W-:Y:S01]  /*124a0*/  MOV R3, R5 ;  /* 0x0000000500037202 */ /* 0x000fe20000000f00 */
[----:B------:R-:W-:Y:S06]  /*124b0*/  BRA `(.L_x_489) ;  /* 0x0000000000507947 */ /* 0x000fec0003800000 */
.L_x_490:
[----:B------:R-:W-:Y:S01]  /*124c0*/  ULDC UR4, c[0x0][0x498] ;  /* 0x0001260000047ab9 */ /* 0x000fe20000000800 */
[----:B------:R-:W-:Y:S01]  /*124d0*/  HFMA2.MMA R2, -RZ, RZ, 0, 0 ;  /* 0x00000000ff027435 */ /* 0x000fe200000001ff */
[----:B------:R-:W0:Y:S01]  /*124e0*/  I2F.U32.RP R4, UR4 ;  /* 0x0000000400047d06 */ /* 0x000e220008209000 */
[----:B------:R-:W-:-:S07]  /*124f0*/  ISETP.NE.U32.AND P2, PT, RZ, UR4, PT ;  /* 0x00000004ff007c0c */ /* 0x000fce000bf45070 */
[----:B0-----:R-:W0:Y:S02]  /*12500*/  MUFU.RCP R4, R4 ;  /* 0x0000000400047308 */ /* 0x001e240000001000 */
[----:B0-----:R-:W-:-:S06]  /*12510*/  VIADD R3, R4, 0xffffffe ;  /* 0x0ffffffe04037836 */ /* 0x001fcc0000000000 */
        /* <DEDUP_REMOVED lines=14> */
.L_x_489:
[----:B------:R-:W-:Y:S05]  /*12600*/  BSYNC B0 ;  /* 0x0000000000007941 */ /* 0x000fea0003800000 */
.L_x_488:
        /* <DEDUP_REMOVED lines=19> */
[----:B------:R-:W-:Y:S02]  /*12740*/  MOV R6, R14 ;  /* 0x0000000e00067202 */ /* 0x000fe40000000f00 */
[----:B------:R-:W-:Y:S02]  /*12750*/  MOV R5, R15 ;  /* 0x0000000f00057202 */ /* 0x000fe40000000f00 */
[----:B------:R-:W-:-:S07]  /*12760*/  MOV R0, 0x12780 ;  /* 0x0001278000007802 */ /* 0x000fce0000000f00 */
[----:B------:R-:W-:Y:S05]  /*12770*/  CALL.REL.NOINC `($__internal_3_$__cuda_sm20_div_s64) ;  /* 0x0000000800e47944 */ /* 0x000fea0003c00000 */
[----:B------:R-:W-:Y:S01]  /*12780*/  IMAD.MOV.U32 R6, RZ, RZ, R2 ;  /* 0x000000ffff067224 */ /* 0x000fe200078e0002 */
[----:B------:R-:W-:Y:S01]  /*12790*/  MOV R7, R5 ;  /* 0x0000000500077202 */ /* 0x000fe20000000f00 */
[----:B------:R-:W-:Y:S06]  /*127a0*/  BRA `(.L_x_493) ;  /* 0x00000000004c7947 */ /* 0x000fec0003800000 */
.L_x_492:
        /* <DEDUP_REMOVED lines=9> */
[----:B------:R-:W-:Y:S01]  /*12840*/  IMAD.HI.U32 R6, R7, R14, RZ ;  /* 0x0000000e07067227 */ /* 0x000fe200078e00ff */
[----:B------:R-:W-:-:S04]  /*12850*/  HFMA2.MMA R7, -RZ, RZ, 0, 0 ;  /* 0x00000000ff077435 */ /* 0x000fc800000001ff */
        /* <DEDUP_REMOVED lines=8> */
.L_x_493:
[----:B------:R-:W-:Y:S05]  /*128e0*/  BSYNC B0 ;  /* 0x0000000000007941 */ /* 0x000fea0003800000 */
.L_x_491:
        /* <DEDUP_REMOVED lines=65> */
[----:B------:R-:W-:-:S04]  /*12d00*/  IMAD R11, R12, R7, R11 ;  /* 0x000000070c0b7224 */ /* 0x000fc800078e020b */
[----:B------:R-:W-:Y:S01]  /*12d10*/  IMAD.IADD R13, R27, 0x1, R11 ;  /* 0x000000011b0d7824 */ /* 0x000fe200078e020b */
[----:B------:R-:W-:-:S04]  /*12d20*/  IADD3 R11, P4, R14, -R26, RZ ;  /* 0x8000001a0e0b7210 */ /* 0x000fc80007f9e0ff */
[----:B------:R-:W-:Y:S02]  /*12d30*/  IADD3.X R23, R15, ~R13, RZ, P4, !PT ;  /* 0x8000000d0f177210 */ /* 0x000fe400027fe4ff */
[----:B------:R-:W-:Y:S02]  /*12d40*/  @P1 IADD3 R27, P2, P3, R14, -R6, -R26 ;  /* 0x800000060e1b1210 */ /* 0x000fe40007b5e81a */
[----:B------:R-:W-:Y:S01]  /*12d50*/  @P1 IADD3 R8, P5, R20, R8, RZ ;  /* 0x0000000814081210 */ /* 0x000fe20007fbe0ff */
[-C--:B------:R-:W-:Y:S01]  /*12d60*/  IMAD R6, R23, R18.reuse, RZ ;  /* 0x0000001217067224 */ /* 0x080fe200078e02ff */
[----:B------:R-:W-:Y:S02]  /*12d70*/  @P1 IADD3.X R7, R15, ~R7, ~R13, P2, P3 ;  /* 0x800000070f071210 */ /* 0x000fe400017e6c0d */
[----:B------:R-:W-:Y:S01]  /*12d80*/  @P1 IADD3.X R9, R21, R9, RZ, P5, !PT ;  /* 0x0000000915091210 */ /* 0x000fe20002ffe4ff */
[----:B------:R-:W-:-:S04]  /*12d90*/  IMAD.WIDE.U32 R20, R11, R18, R20 ;  /* 0x000000120b147225 */ /* 0x000fc800078e0014 */
[----:B------:R-:W-:Y:S02]  /*12da0*/  @P1 IMAD R22, R7, R18, RZ ;  /* 0x0000001207161224 */ /* 0x000fe400078e02ff */
        /* <DEDUP_REMOVED lines=13> */
[-C--:B------:R-:W-:Y:S02]  /*12e80*/  IADD3.X R29, RZ, R3.reuse, RZ, P2, !PT ;  /* 0x00000003ff1d7210 */ /* 0x080fe400017fe4ff */
[----:B------:R-:W-:Y:S01]  /*12e90*/  @P1 IADD3.X R29, RZ, R3, RZ, P3, !PT ;  /* 0x00000003ff1d1210 */ /* 0x000fe20001ffe4ff */
[----:B--2---:R-:W-:Y:S01]  /*12ea0*/  FADD.FTZ R24, R24, R6 ;  /* 0x0000000618187221 */ /* 0x004fe20000010000 */
[----:B------:R-:W-:-:S03]  /*12eb0*/  FADD.FTZ R25, R25, R7 ;  /* 0x0000000719197221 */ /* 0x000fc60000010000 */
[----:B---3--:R-:W-:Y:S01]  /*12ec0*/  @P1 FADD.FTZ R24, R24, R18 ;  /* 0x0000001218181221 */ /* 0x008fe20000010000 */
[----:B------:R-:W-:-:S07]  /*12ed0*/  @P1 FADD.FTZ R25, R25, R19 ;  /* 0x0000001319191221 */ /* 0x000fce0000010000 */
.L_x_495:
[----:B------:R-:W-:Y:S05]  /*12ee0*/  BSYNC B0 ;  /* 0x0000000000007941 */ /* 0x000fea0003800000 */
.L_x_494:
        /* <DEDUP_REMOVED lines=24> */
[----:B------:R-:W-:Y:S02]  /*13070*/  SHF.L.U32 R3, R14, 0x3, RZ ;  /* 0x000000030e037819 */ /* 0x000fe400000006ff */
[----:B------:R-:W-:Y:S01]  /*13080*/  IADD3 R15, R15, R19, RZ ;  /* 0x000000130f0f7210 */ /* 0x000fe20007ffe0ff */
[----:B------:R-:W-:Y:S01]  /*13090*/  IMAD R11, R13, R7, R0 ;  /* 0x000000070d0b7224 */ /* 0x000fe200078e0200 */
[----:B------:R-:W-:Y:S02]  /*130a0*/  LEA R3, P0, R8, R3, 0x3 ;  /* 0x0000000308037211 */ /* 0x000fe400078018ff */
[----:B------:R-:W-:Y:S01]  /*130b0*/  SHF.L.U64.HI R15, R14, 0x3, R15 ;  /* 0x000000030e0f7819 */ /* 0x000fe2000001020f */
[----:B------:R-:W-:Y:S01]  /*130c0*/  IMAD.IADD R4, R9, 0x1, R11 ;  /* 0x0000000109047824 */ /* 0x000fe200078e020b */
[----:B------:R-:W-:Y:S02]  /*130d0*/  IADD3 R0, P1, P2, R3, UR8, R10 ;  /* 0x0000000803007c10 */ /* 0x000fe4000fa3e00a */
[----:B------:R-:W-:-:S02]  /*130e0*/  LEA R3, P3, R6, -UR6, 0x3 ;  /* 0x8000000606037c11 */ /* 0x000fc4000f8618ff */
[----:B------:R-:W-:Y:S02]  /*130f0*/  LEA.HI.X R7, R8, R15, R4, 0x3, P0 ;  /* 0x0000000f08077211 */ /* 0x000fe400000f1c04 */
[----:B------:R-:W-:Y:S02]  /*13100*/  IADD3.X R21, R21, ~UR7, RZ, P3, !PT ;  /* 0x8000000715157c10 */ /* 0x000fe40009ffe4ff */
[----:B------:R-:W-:-:S07]  /*13110*/  IADD3.X R7, R7, UR9, RZ, P1, P2 ;  /* 0x0000000907077c10 */ /* 0x000fce0008fe44ff */
.L_x_498:
[----:B------:R-:W-:Y:S02]  /*13120*/  MOV R6, R0 ;  /* 0x0000000000067202 */ /* 0x000fe40000000f00 */
[----:B------:R-:W-:-:S04]  /*13130*/  IADD3 R18, P0, R0, R3, RZ ;  /* 0x0000000300127210 */ /* 0x000fc80007f1e0ff */
[----:B------:R-:W-:Y:S02]  /*13140*/  IADD3.X R19, R7, R21, RZ, P0, !PT ;  /* 0x0000001507137210 */ /* 0x000fe400007fe4ff */
[----:B------:R-:W2:Y:S01]  /*13150*/  LDG.E.64.CONSTANT R6, desc[UR10][R6.64] ;  /* 0x0000000a06067981 */ /* 0x000ea2000c1e9b00 */
[----:B------:R-:W-:-:S04]  /*13160*/  IADD3 R10, P0, R18, R3, RZ ;  /* 0x00000003120a7210 */ /* 0x000fc80007f1e0ff */
[----:B------:R-:W-:Y:S02]  /*13170*/  IADD3.X R11, R19, R21, RZ, P0, !PT ;  /* 0x00000015130b7210 */ /* 0x000fe400007fe4ff */
[----:B------:R-:W-:Y:S01]  /*13180*/  IADD3 R8, P0, R10, R3, RZ ;  /* 0x000000030a087210 */ /* 0x000fe20007f1e0ff */
[----:B------:R-:W3:Y:S04]  /*13190*/  LDG.E.64.CONSTANT R18, desc[UR10][R18.64] ;  /* 0x0000000a12127981 */ /* 0x000ee8000c1e9b00 */
[----:B------:R-:W-:Y:S02]  /*131a0*/  IMAD.X R9, R11, 0x1, R21, P0 ;  /* 0x000000010b097824 */ /* 0x000fe400000e0615 */
        /* <DEDUP_REMOVED lines=19> */
.L_x_497:
[----:B------:R-:W-:Y:S05]  /*132e0*/  BSYNC B0 ;  /* 0x0000000000007941 */ /* 0x000fea0003800000 */
.L_x_496:
[----:B-----5:R-:W-:Y:S01]  /*132f0*/  STG.E.64 desc[UR10][R16.64], R24 ;  /* 0x0000001810007986 */ /* 0x020fe2000c101b0a */
[----:B------:R-:W-:Y:S05]  /*13300*/  EXIT ;  /* 0x000000000000794d */ /* 0x000fea0003800000 */
        .weak           $__internal_3_$__cuda_sm20_div_s64
        .type           $__internal_3_$__cuda_sm20_div_s64,@function
        .size           $__internal_3_$__cuda_sm20_div_s64,(.L_x_1730 - $__internal_3_$__cuda_sm20_div_s64)
$__internal_3_$__cuda_sm20_div_s64:
[----:B------:R-:W-:Y:S01]  /*13310*/  UIADD3 UR4, UP1, URZ, -UR12, URZ ;  /* 0x8000000c3f047290 */ /* 0x000fe2000ff3e03f */
[----:B------:R-:W-:Y:S01]  /*13320*/  ISETP.GE.AND P3, PT, R5, RZ, PT ;  /* 0x000000ff0500720c */ /* 0x000fe20003f66270 */
[----:B------:R-:W-:Y:S01]  /*13330*/  UISETP.GE.AND UP0, UPT, UR13, URZ, UPT ;  /* 0x0000003f0d00728c */ /* 0x000fe2000bf06270 */
[----:B------:R-:W-:Y:S01]  /*13340*/  IADD3 R11, P4, RZ, -R6, RZ ;  /* 0x80000006ff0b7210 */ /* 0x000fe20007f9e0ff */
        /* <DEDUP_REMOVED lines=23> */
[----:B------:R-:W-:Y:S02]  /*134c0*/  IADD3 R9, P0, RZ, -R8, RZ ;  /* 0x80000008ff097210 */ /* 0x000fe40007f1e0ff */
[----:B------:R-:W-:Y:S01]  /*134d0*/  SEL R8, R11, R6, !P3 ;  /* 0x000000060b087207 */ /* 0x000fe20005800000 */
[----:B------:R-:W-:Y:S01]  /*134e0*/  IMAD R7, R2, UR4, R7 ;  /* 0x0000000402077c24 */ /* 0x000fe2000f8e0207 */
[----:B------:R-:W-:Y:S01]  /*134f0*/  IADD3.X R6, RZ, ~R5, RZ, P4, !PT ;  /* 0x80000005ff067210 */ /* 0x000fe200027fe4ff */
[----:B------:R-:W-:-:S03]  /*13500*/  IMAD.HI.U32 R18, R19, R9, RZ ;  /* 0x0000000913127227 */ /* 0x000fc600078e00ff */
[----:B------:R-:W-:Y:S01]  /*13510*/  SEL R6, R6, R5, !P3 ;  /* 0x0000000506067207 */ /* 0x000fe20005800000 */
[----:B------:R-:W-:Y:S01]  /*13520*/  IMAD.X R7, RZ, RZ, ~R7, P0 ;  /* 0x000000ffff077224 */ /* 0x000fe200000e0e07 */
[----:B------:R-:W-:-:S03]  /*13530*/  LOP3.LUT R5, R5, UR13, RZ, 0x3c, !PT ;  /* 0x0000000d05057c12 */ /* 0x000fc6000f8e3cff */
[----:B------:R-:W-:-:S04]  /*13540*/  IMAD.WIDE.U32 R18, P0, R19, R7, R18 ;  /* 0x0000000713127225 */ /* 0x000fc80007800012 */
[----:B------:R-:W-:Y:S01]  /*13550*/  IMAD.HI.U32 R4, P1, R2, R9, R18 ;  /* 0x0000000902047227 */ /* 0x000fe20007820012 */
[----:B------:R-:W-:-:S03]  /*13560*/  HFMA2.MMA R19, -RZ, RZ, 0, 0 ;  /* 0x00000000ff137435 */ /* 0x000fc600000001ff */
[CC--:B------:R-:W-:Y:S02]  /*13570*/  IMAD R9, R2.reuse, R7.reuse, RZ ;  /* 0x0000000702097224 */ /* 0x0c0fe400078e02ff */
[----:B------:R-:W-:-:S03]  /*13580*/  IMAD.HI.U32 R7, R2, R7, RZ ;  /* 0x0000000702077227 */ /* 0x000fc600078e00ff */
[----:B------:R-:W-:Y:S02]  /*13590*/  IADD3 R11, P2, R9, R4, RZ ;  /* 0x00000004090b7210 */ /* 0x000fe40007f5e0ff */
[----:B------:R-:W-:-:S03]  /*135a0*/  IADD3.X R7, R7, R2, RZ, P0, !PT ;  /* 0x0000000207077210 */ /* 0x000fc600007fe4ff */
        /* <DEDUP_REMOVED lines=13> */
[----:B------:R-:W-:-:S04]  /*13680*/  ISETP.GE.U32.AND P0, PT, R8, UR4, PT ;  /* 0x0000000408007c0c */ /* 0x000fc8000bf06070 */
[----:B------:R-:W-:Y:S02]  /*13690*/  IADD3.X R6, ~R7, R6, RZ, P1, !PT ;  /* 0x0000000607067210 */ /* 0x000fe40000ffe5ff */
[----:B------:R-:W-:Y:S02]  /*136a0*/  IADD3 R11, P1, R8, -UR4, RZ ;  /* 0x80000004080b7c10 */ /* 0x000fe4000ff3e0ff */
[----:B------:R-:W-:Y:S02]  /*136b0*/  ISETP.GE.U32.AND.EX P0, PT, R6, UR5, PT, P0 ;  /* 0x0000000506007c0c */ /* 0x000fe4000bf06100 */
[----:B------:R-:W-:Y:S02]  /*136c0*/  IADD3 R7, P2, R2, 0x1, RZ ;  /* 0x0000000102077810 */ /* 0x000fe40007f5e0ff */
[----:B------:R-:W-:Y:S02]  /*136d0*/  IADD3.X R9, R6, ~UR5, RZ, P1, !PT ;  /* 0x8000000506097c10 */ /* 0x000fe40008ffe4ff */
[----:B------:R-:W-:-:S02]  /*136e0*/  SEL R8, R11, R8, P0 ;  /* 0x000000080b087207 */ /* 0x000fc40000000000 */
[----:B------:R-:W-:Y:S02]  /*136f0*/  IADD3.X R11, RZ, R4, RZ, P2, !PT ;  /* 0x00000004ff0b7210 */ /* 0x000fe400017fe4ff */
[----:B------:R-:W-:Y:S02]  /*13700*/  SEL R7, R7, R2, P0 ;  /* 0x0000000207077207 */ /* 0x000fe40000000000 */
[----:B------:R-:W-:Y:S02]  /*13710*/  SEL R9, R9, R6, P0 ;  /* 0x0000000609097207 */ /* 0x000fe40000000000 */
[----:B------:R-:W-:Y:S02]  /*13720*/  ISETP.GE.U32.AND P1, PT, R8, UR4, PT ;  /* 0x0000000408007c0c */ /* 0x000fe4000bf26070 */
[----:B------:R-:W-:Y:S02]  /*13730*/  SEL R11, R11, R4, P0 ;  /* 0x000000040b0b7207 */ /* 0x000fe40000000000 */
[----:B------:R-:W-:-:S02]  /*13740*/  IADD3 R2, P2, R7, 0x1, RZ ;  /* 0x0000000107027810 */ /* 0x000fc40007f5e0ff */
[----:B------:R-:W-:Y:S02]  /*13750*/  ISETP.GE.U32.AND.EX P0, PT, R9, UR5, PT, P1 ;  /* 0x0000000509007c0c */ /* 0x000fe4000bf06110 */
[----:B------:R-:W-:Y:S01]  /*13760*/  ISETP.GE.AND P1, PT, R5, RZ, PT ;  /* 0x000000ff0500720c */ /* 0x000fe20003f26270 */
[----:B------:R-:W-:Y:S01]  /*13770*/  IMAD.X R4, RZ, RZ, R11, P2 ;  /* 0x000000ffff047224 */ /* 0x000fe200010e060b */
[----:B------:R-:W-:Y:S02]  /*13780*/  SEL R2, R2, R7, P0 ;  /* 0x0000000702027207 */ /* 0x000fe40000000000 */
[----:B------:R-:W-:Y:S02]  /*13790*/  MOV R6, R0 ;  /* 0x0000000000067202 */ /* 0x000fe40000000f00 */
[----:B------:R-:W-:Y:S02]  /*137a0*/  SEL R4, R4, R11, P0 ;  /* 0x0000000b04047207 */ /* 0x000fe40000000000 */
[----:B------:R-:W-:-:S02]  /*137b0*/  IADD3 R7, P2, RZ, -R2, RZ ;  /* 0x80000002ff077210 */ /* 0x000fc40007f5e0ff */
[----:B------:R-:W-:Y:S02]  /*137c0*/  ISETP.NE.U32.AND P0, PT, RZ, UR12, PT ;  /* 0x0000000cff007c0c */ /* 0x000fe4000bf05070 */
[----:B------:R-:W-:Y:S02]  /*137d0*/  SEL R7, R7, R2, !P1 ;  /* 0x0000000207077207 */ /* 0x000fe40004800000 */
[----:B------:R-:W-:Y:S02]  /*137e0*/  ISETP.NE.AND.EX P0, PT, RZ, UR13, PT, P0 ;  /* 0x0000000dff007c0c */ /* 0x000fe4000bf05300 */
[-C--:B------:R-:W-:Y:S02]  /*137f0*/  IADD3.X R5, RZ, ~R4.reuse, RZ, P2, !PT ;  /* 0x80000004ff057210 */ /* 0x080fe400017fe4ff */
[----:B------:R-:W-:Y:S01]  /*13800*/  SEL R2, R7, 0xffffffff, P0 ;  /* 0xffffffff07027807 */ /* 0x000fe20000000000 */
[----:B------:R-:W-:Y:S01]  /*13810*/  HFMA2.MMA R7, -RZ, RZ, 0, 0 ;  /* 0x00000000ff077435 */ /* 0x000fe200000001ff */
[----:B------:R-:W-:-:S04]  /*13820*/  SEL R5, R5, R4, !P1 ;  /* 0x0000000405057207 */ /* 0x000fc80004800000 */
[----:B------:R-:W-:Y:S01]  /*13830*/  SEL R5, R5, 0xffffffff, P0 ;  /* 0xffffffff05057807 */ /* 0x000fe20000000000 */
[----:B------:R-:W-:Y:S06]  /*13840*/  RET.REL.NODEC R6 `(_ZN2at6native61_GLOBAL__N__2cc7adc6_23_UnfoldBackwardKernel_cu_75b981de_315735_unfold_backward_elementwise_kernelILi128ELi8EZNS1_32_unfold_backward_internal_kernelIN3c107complexIfEEEEvRNS_14TensorIteratorEllllllEUliE_EEviT1_) ;  /* 0xfffffec406ec7950 */ /* 0x000fec0003c3ffff */
.L_x_499:
        /* <DEDUP_REMOVED lines=11> */
.L_x_1730:


//--------------------- .text._ZN2at6native61_GLOBAL__N__2cc7adc6_23_UnfoldBackwardKernel_cu_75b981de_315735_unfold_backward_elementwise_kernelILi128ELi8EZNS1_32_unfold_backward_internal_kernelIN3c107complexIdEEEEvRNS_14TensorIteratorEllllllEUliE_EEviT1_ --------------------------
	.section	.text._ZN2at6native61_GLOBAL__N__2cc7adc6_23_UnfoldBackwardKernel_cu_75b981de_315735_unfold_backward_elementwise_kernelILi128ELi8EZNS1_32_unfold_backward_internal_kernelIN3c107complexIdEEEEvRNS_14TensorIteratorEllllllEUliE_EEviT1_,"ax",@progbits
	.align	128
.text._ZN2at6native61_GLOBAL__N__2cc7adc6_23_UnfoldBackwardKernel_cu_75b981de_315735_unfold_backward_elementwise_kernelILi128ELi8EZNS1_32_unfold_backward_internal_kernelIN3c107complexIdEEEEvRNS_14TensorIteratorEllllllEUliE_EEviT1_:
        .type           _ZN2at6native61_GLOBAL__N__2cc7adc6_23_UnfoldBackwardKernel_cu_75b981de_315735_unfold_backward_elementwise_kernelILi128ELi8EZNS1_32_unfold_backward_internal_kernelIN3c107complexIdEEEEvRNS_14TensorIteratorEllllllEUliE_EEviT1_,@function
        .size           _ZN2at6native61_GLOBAL__N__2cc7adc6_23_UnfoldBackwardKernel_cu_75b981de_315735_unfold_backward_elementwise_kernelILi128ELi8EZNS1_32_unfold_backward_internal_kernelIN3c107complexIdEEEEvRNS_14TensorIteratorEllllllEUliE_EEviT1_,(.L_x_1732 - _ZN2at6native61_GLOBAL__N__2cc7adc6_23_UnfoldBackwardKernel_cu_75b981de_315735_unfold_backward_elementwise_kernelILi128ELi8EZNS1_32_unfold_backward_internal_kernelIN3c107complexIdEEEEvRNS_14TensorIteratorEllllllEUliE_EEviT1_)
        .other          _ZN2at6native61_GLOBAL__N__2cc7adc6_23_UnfoldBackwardKernel_cu_75b981de_315735_unfold_backward_elementwise_kernelILi128ELi8EZNS1_32_unfold_backward_internal_kernelIN3c107complexIdEEEEvRNS_14TensorIteratorEllllllEUliE_EEviT1_,@"STO_CUDA_ENTRY STV_DEFAULT"
_ZN2at6native61_GLOBAL__N__2cc7adc6_23_UnfoldBackwardKernel_cu_75b981de_315735_unfold_backward_elementwise_kernelILi128ELi8EZNS1_32_unfold_backward_internal_kernelIN3c107complexIdEEEEvRNS_14TensorIteratorEllllllEUliE_EEviT1_:
        /* <DEDUP_REMOVED lines=363> */
.L_x_502:
        /* <DEDUP_REMOVED lines=20> */
[----:B------:R-:W-:Y:S05]  /*17f0*/  CALL.REL.NOINC `($__internal_4_$__cuda_sm20_div_s64) ;  /* 0x0000011800687944 */ /* 0x000fea0003c00000 */
[----:B------:R-:W-:Y:S01]  /*1800*/  IMAD.MOV.U32 R2, RZ, RZ, R8 ;  /* 0x000000ffff027224 */ /* 0x000fe200078e0008 */
[----:B------:R-:W-:Y:S01]  /*1810*/  MOV R3, R9 ;  /* 0x0000000900037202 */ /* 0x000fe20000000f00 */
[----:B------:R-:W-:Y:S06]  /*1820*/  BRA `(.L_x_504) ;  /* 0x0000000000507947 */ /* 0x000fec0003800000 */
.L_x_505:
        /* <DEDUP_REMOVED lines=16> */
[----:B------:R-:W-:Y:S01]  /*1930*/  ISETP.GE.U32.AND P1, PT, R3, UR4, PT ;  /* 0x0000000403007c0c */ /* 0x000fe2000bf26070 */
[----:B------:R-:W-:-:S12]  /*1940*/  HFMA2.MMA R3, -RZ, RZ, 0, 0 ;  /* 0x00000000ff037435 */ /* 0x000fd800000001ff */
[----:B------:R-:W-:Y:S01]  /*1950*/  @P1 VIADD R2, R2, 0x1 ;  /* 0x0000000102021836 */ /* 0x000fe20000000000 */
[----:B------:R-:W-:-:S07]  /*1960*/  @!P2 LOP3.LUT R2, RZ, UR4, RZ, 0x33, !PT ;  /* 0x00000004ff02ac12 */ /* 0x000fce000f8e33ff */
.L_x_504:
[----:B------:R-:W-:Y:S05]  /*1970*/  BSYNC B1 ;  /* 0x0000000000017941 */ /* 0x000fea0003800000 */
.L_x_503:
        /* <DEDUP_REMOVED lines=22> */
[----:B------:R-:W-:Y:S05]  /*1ae0*/  CALL.REL.NOINC `($__internal_4_$__cuda_sm20_div_s64) ;  /* 0x0000011400ac7944 */ /* 0x000fea0003c00000 */
[----:B------:R-:W-:Y:S05]  /*1af0*/  BRA `(.L_x_508) ;  /* 0x0000000000507947 */ /* 0x000fea0003800000 */
.L_x_507:
[----:B------:R-:W0:Y:S01]  /*1b00*/  I2F.U32.RP R12, R8 ;  /* 0x00000008000c7306 */ /* 0x000e220000209000 */
[----:B------:R-:W-:-:S07]  /*1b10*/  ISETP.NE.U32.AND P2, PT, R8, RZ, PT ;  /* 0x000000ff0800720c */ /* 0x000fce0003f45070 */
[----:B0-----:R-:W0:Y:S02]  /*1b20*/  MUFU.RCP R12, R12 ;  /* 0x0000000c000c7308 */ /* 0x001e240000001000 */
[----:B0-----:R-:W-:-:S06]  /*1b30*/  VIADD R10, R12, 0xffffffe ;  /* 0x0ffffffe0c0a7836 */ /* 0x001fcc0000000000 */
        /* <DEDUP_REMOVED lines=13> */
[----:B------:R-:W-:Y:S01]  /*1c10*/  @P1 VIADD R4, R4, 0x1 ;  /* 0x0000000104041836 */ /* 0x000fe20000000000 */
[----:B------:R-:W-:-:S04]  /*1c20*/  @!P2 LOP3.LUT R4, RZ, R8, RZ, 0x33, !PT ;  /* 0x00000008ff04a212 */ /* 0x000fc800078e33ff */
[----:B------:R-:W-:-:S07]  /*1c30*/  MOV R8, R4 ;  /* 0x0000000400087202 */ /* 0x000fce0000000f00 */
.L_x_508:
[----:B------:R-:W-:Y:S05]  /*1c40*/  BSYNC B1 ;  /* 0x0000000000017941 */ /* 0x000fea0003800000 */
.L_x_506:
        /* <DEDUP_REMOVED lines=11> */
[----:B------:R-:W5:Y:S01]  /*1d00*/  LDG.E.128 R16, desc[UR10][R18.64] ;  /* 0x0000000a12107981 */ /* 0x000f62000c1e1d00 */
        /* <DEDUP_REMOVED lines=21> */
[----:B------:R-:W1:Y:S04]  /*1e60*/  LDC.64 R26, c[0x0][0x4a8] ;  /* 0x00012a00ff1a7b82 */ /* 0x000e680000000a00 */
[----:B------:R-:W-:-:S04]  /*1e70*/  IMAD.X R22, RZ, RZ, UR5, P1 ;  /* 0x00000005ff167e24 */ /* 0x000fc800088e06ff */
        /* <DEDUP_REMOVED lines=12> */
[----:B------:R-:W-:-:S03]  /*1f40*/  IMAD.WIDE.U32 R8, R10, R24, R12 ;  /* 0x000000180a087225 */ /* 0x000fc600078e000c */
[----:B------:R-:W-:Y:S02]  /*1f50*/  LEA R10, P1, R8, R30, 0x4 ;  /* 0x0000001e080a7211 */ /* 0x000fe400078220ff */
[----:B------:R-:W-:-:S04]  /*1f60*/  IADD3 R9, R9, R11, RZ ;  /* 0x0000000b09097210 */ /* 0x000fc80007ffe0ff */
[----:B------:R-:W-:-:S06]  /*1f70*/  LEA.HI.X R11, R8, R22, R9, 0x4, P1 ;  /* 0x00000016080b7211 */ /* 0x000fcc00008f2409 */
[----:B------:R-:W2:Y:S01]  /*1f80*/  LDG.E.128.CONSTANT R8, desc[UR10][R10.64] ;  /* 0x0000000a0a087981 */ /* 0x000ea2000c1e9d00 */
[----:B------:R-:W-:Y:S02]  /*1f90*/  ISETP.NE.U32.AND P1, PT, R31, 0x1, PT ;  /* 0x000000011f00780c */ /* 0x000fe40003f25070 */
[----:B------:R-:W-:Y:S02]  /*1fa0*/  IADD3 R20, P2, R2, 0x1, RZ ;  /* 0x0000000102147810 */ /* 0x000fe40007f5e0ff */
[----:B------:R-:W-:-:S03]  /*1fb0*/  ISETP.NE.AND.EX P1, PT, RZ, RZ, PT, P1 ;  /* 0x000000ffff00720c */ /* 0x000fc60003f25310 */
[----:B------:R-:W-:Y:S01]  /*1fc0*/  IMAD.X R23, RZ, RZ, R3, P2 ;  /* 0x000000ffff177224 */ /* 0x000fe200010e0603 */
[----:B--2--5:R-:W-:Y:S02]  /*1fd0*/  DADD R16, R16, R8 ;  /* 0x0000000010107229 */ /* 0x024fe40000000008 */
[----:B------:R-:W-:-:S07]  /*1fe0*/  DADD R18, R18, R10 ;  /* 0x0000000012127229 */ /* 0x000fce000000000a */
[----:B------:R-:W-:Y:S05]  /*1ff0*/  @!P1 BRA `(.L_x_512) ;  /* 0x0000000000949947 */ /* 0x000fea0003800000 */
[----:B------:R-:W-:Y:S01]  /*2000*/  ISETP.NE.U32.AND P1, PT, R31, 0x2, PT ;  /* 0x000000021f00780c */ /* 0x000fe20003f25070 */
[----:B------:R-:W-:Y:S01]  /*2010*/  IMAD R8, R3, R28, RZ ;  /* 0x0000001c03087224 */ /* 0x000fe200078e02ff */
[----:B------:R-:W-:Y:S01]  /*2020*/  ULDC.64 UR4, c[0x0][0x498] ;  /* 0x0001260000047ab9 */ /* 0x000fe20000000a00 */
[----:B------:R-:W-:Y:S02]  /*2030*/  IADD3 R14, P5, R14, R26, RZ ;  /* 0x0000001a0e0e7210 */ /* 0x000fe40007fbe0ff */
[----:B------:R-:W-:Y:S01]  /*2040*/  ISETP.NE.AND.EX P1, PT, RZ, RZ, PT, P1 ;  /* 0x000000ffff00720c */ /* 0x000fe20003f25310 */
[C---:B------:R-:W-:Y:S01]  /*2050*/  IMAD R11, R2.reuse, R29, R8 ;  /* 0x0000001d020b7224 */ /* 0x040fe200078e0208 */
[----:B------:R-:W-:Y:S01]  /*2060*/  IADD3.X R15, R13, R27, RZ, P5, !PT ;  /* 0x0000001b0d0f7210 */ /* 0x000fe20002ffe4ff */
[----:B------:R-:W-:-:S05]  /*2070*/  IMAD.WIDE.U32 R8, R2, R28, UR4 ;  /* 0x0000000402087e25 */ /* 0x000fca000f8e001c */
[----:B------:R-:W-:Y:S02]  /*2080*/  IADD3 R31, R9, R11, RZ ;  /* 0x0000000b091f7210 */ /* 0x000fe40007ffe0ff */
[----:B------:R-:W-:-:S03]  /*2090*/  IADD3 R11, P4, R6, -R8, RZ ;  /* 0x80000008060b7210 */ /* 0x000fc60007f9e0ff */
[----:B------:R-:W-:Y:S02]  /*20a0*/  @P1 IADD3 R9, P2, P3, R6, -R28, -R8 ;  /* 0x8000001c06091210 */ /* 0x000fe40007b5e808 */
[C-C-:B------:R-:W-:Y:S01]  /*20b0*/  IMAD.X R23, R7.reuse, 0x1, ~R31.reuse, P4 ;  /* 0x0000000107177824 */ /* 0x140fe200020e0e1f */
[----:B------:R-:W-:Y:S02]  /*20c0*/  @P1 IADD3 R26, P4, R14, R26, RZ ;  /* 0x0000001a0e1a1210 */ /* 0x000fe40007f9e0ff */
[----:B------:R-:W-:Y:S01]  /*20d0*/  @P1 IADD3.X R29, R7, ~R29, ~R31, P2, P3 ;  /* 0x8000001d071d1210 */ /* 0x000fe200017e6c1f */
[-C--:B------:R-:W-:Y:S02]  /*20e0*/  IMAD R8, R23, R24.reuse, RZ ;  /* 0x0000001817087224 */ /* 0x080fe400078e02ff */
[----:B------:R-:W-:Y:S02]  /*20f0*/  @P1 IMAD.X R27, R15, 0x1, R27, P4 ;  /* 0x000000010f1b1824 */ /* 0x000fe400020e061b */
[----:B------:R-:W-:-:S04]  /*2100*/  IMAD.WIDE.U32 R14, R11, R24, R14 ;  /* 0x000000180b0e7225 */ /* 0x000fc800078e000e */
[----:B------:R-:W-:Y:S01]  /*2110*/  IMAD R11, R11, R25, R8 ;  /* 0x000000190b0b7224 */ /* 0x000fe200078e0208 */
[----:B------:R-:W-:Y:S01]  /*2120*/  LEA R8, P2, R14, R30, 0x4 ;  /* 0x0000001e0e087211 */ /* 0x000fe200078420ff */
[-C--:B------:R-:W-:Y:S02]  /*2130*/  @P1 IMAD R10, R29, R24.reuse, RZ ;  /* 0x000000181d0a1224 */ /* 0x080fe400078e02ff */
[----:B------:R-:W-:Y:S01]  /*2140*/  @P1 IMAD.WIDE.U32 R26, R9, R24, R26 ;  /* 0x00000018091a1225 */ /* 0x000fe200078e001a */
[----:B------:R-:W-:-:S03]  /*2150*/  IADD3 R11, R15, R11, RZ ;  /* 0x0000000b0f0b7210 */ /* 0x000fc60007ffe0ff */
[----:B------:R-:W-:Y:S01]  /*2160*/  @P1 IMAD R13, R9, R25, R10 ;  /* 0x00000019090d1224 */ /* 0x000fe200078e020a */
[----:B------:R-:W-:Y:S02]  /*2170*/  LEA.HI.X R9, R14, R22, R11, 0x4, P2 ;  /* 0x000000160e097211 */ /* 0x000fe400010f240b */
[----:B------:R-:W-:Y:S01]  /*2180*/  @P1 LEA R12, P2, R26, R30, 0x4 ;  /* 0x0000001e1a0c1211 */ /* 0x000fe200078420ff */
[----:B------:R-:W-:-:S03]  /*2190*/  @P1 IMAD.IADD R13, R27, 0x1, R13 ;  /* 0x000000011b0d1824 */ /* 0x000fc600078e020d */
[----:B------:R-:W2:Y:S02]  /*21a0*/  LDG.E.128.CONSTANT R8, desc[UR10][R8.64] ;  /* 0x0000000a08087981 */ /* 0x000ea4000c1e9d00 */
[----:B------:R-:W-:-:S06]  /*21b0*/  @P1 LEA.HI.X R13, R26, R22, R13, 0x4, P2 ;  /* 0x000000161a0d1211 */ /* 0x000fcc00010f240d */
[----:B------:R-:W3:Y:S01]  /*21c0*/  @P1 LDG.E.128.CONSTANT R12, desc[UR10][R12.64] ;  /* 0x0000000a0c0c1981 */ /* 0x000ee2000c1e9d00 */
[C---:B------:R-:W-:Y:S02]  /*21d0*/  IADD3 R20, P2, R2.reuse, 0x2, RZ ;  /* 0x0000000202147810 */ /* 0x040fe40007f5e0ff */
[----:B------:R-:W-:Y:S02]  /*21e0*/  @P1 IADD3 R20, P3, R2, 0x3, RZ ;  /* 0x0000000302141810 */ /* 0x000fe40007f7e0ff */
[----:B------:R-:W-:-:S03]  /*21f0*/  IADD3.X R23, RZ, R3, RZ, P2, !PT ;  /* 0x00000003ff177210 */ /* 0x000fc600017fe4ff */
[----:B------:R-:W-:Y:S01]  /*2200*/  @P1 IMAD.X R23, RZ, RZ, R3, P3 ;  /* 0x000000ffff171224 */ /* 0x000fe200018e0603 */
[----:B--2---:R-:W-:Y:S02]  /*2210*/  DADD R16, R16, R8 ;  /* 0x0000000010107229 */ /* 0x004fe40000000008 */
[----:B------:R-:W-:-:S06]  /*2220*/  DADD R18, R18, R10 ;  /* 0x0000000012127229 */ /* 0x000fcc000000000a */
[----:B---3--:R-:W-:Y:S02]  /*2230*/  @P1 DADD R16, R16, R12 ;  /* 0x0000000010101229 */ /* 0x008fe4000000000c */
[----:B------:R-:W-:-:S11]  /*2240*/  @P1 DADD R18, R18, R14 ;  /* 0x0000000012121229 */ /* 0x000fd6000000000e */
.L_x_512:
[----:B------:R-:W-:Y:S05]  /*2250*/  BSYNC B2 ;  /* 0x0000000000027941 */ /* 0x000fea0003800000 */
.L_x_511:
        /* <DEDUP_REMOVED lines=8> */
[----:B------:R-:W-:Y:S02]  /*22e0*/  UIMAD UR6, UR9, UR14, URZ ;  /* 0x0000000e090672a4 */ /* 0x000fe4000f8e023f */
[----:B------:R-:W-:Y:S02]  /*22f0*/  UIMAD.WIDE.U32 UR4, UR8, UR14, URZ ;  /* 0x0000000e080472a5 */ /* 0x000fe4000f8e003f */
[----:B------:R-:W-:Y:S01]  /*2300*/  IMAD R8, R8, UR8, RZ ;  /* 0x0000000808087c24 */ /* 0x000fe2000f8e02ff */
[----:B------:R-:W-:-:S02]  /*2310*/  UIMAD UR6, UR8, UR15, UR6 ;  /* 0x0000000f080672a4 */ /* 0x000fc4000f8e0206 */
[----:B------:R-:W-:Y:S01]  /*2320*/  USHF.L.U32 UR7, UR4, 0x4, URZ ;  /* 0x0000000404077899 */ /* 0x000fe2000800063f */
[----:B------:R-:W-:Y:S01]  /*2330*/  IMAD R9, R9, UR9, R8 ;  /* 0x0000000909097c24 */ /* 0x000fe2000f8e0208 */
[----:B------:R-:W-:Y:S01]  /*2340*/  ULDC.64 UR8, c[0x0][0x480] ;  /* 0x0001200000087ab9 */ /* 0x000fe20000000a00 */
[----:B------:R-:W-:Y:S02]  /*2350*/  UIADD3 UR5, UR5, UR6, URZ ;  /* 0x0000000605057290 */ /* 0x000fe4000fffe03f */
[----:B------:R-:W-:Y:S02]  /*2360*/  IMAD.IADD R7, R7, 0x1, R9 ;  /* 0x0000000107077824 */ /* 0x000fe400078e0209 */
[----:B------:R-:W-:Y:S01]  /*2370*/  IMAD.WIDE.U32 R8, R6, UR14, RZ ;  /* 0x0000000e06087c25 */ /* 0x000fe2000f8e00ff */
[----:B------:R-:W-:-:S03]  /*2380*/  USHF.L.U64.HI UR4, UR4, 0x4, UR5 ;  /* 0x0000000404047899 */ /* 0x000fc60008010205 */
[----:B------:R-:W-:Y:S01]  /*2390*/  IMAD R7, R7, UR14, RZ ;  /* 0x0000000e07077c24 */ /* 0x000fe2000f8e02ff */
[----:B------:R-:W-:Y:S01]  /*23a0*/  SHF.L.U32 R11, R8, 0x4, RZ ;  /* 0x00000004080b7819 */ /* 0x000fe200000006ff */
[-C--:B0-----:R-:W-:Y:S01]  /*23b0*/  IMAD R10, R23, R2.reuse, RZ ;  /* 0x00000002170a7224 */ /* 0x081fe200078e02ff */
[----:B------:R-:W-:Y:S01]  /*23c0*/  SHF.L.U64.HI R33, R2, 0x4, R3 ;  /* 0x0000000402217819 */ /* 0x000fe20000010203 */
[----:B------:R-:W-:Y:S02]  /*23d0*/  IMAD R13, R6, UR15, R7 ;  /* 0x0000000f060d7c24 */ /* 0x000fe4000f8e0207 */
[----:B------:R-:W-:-:S04]  /*23e0*/  IMAD.WIDE.U32 R6, R20, R2, RZ ;  /* 0x0000000214067225 */ /* 0x000fc800078e00ff */
[----:B------:R-:W-:Y:S01]  /*23f0*/  IMAD.IADD R13, R9, 0x1, R13 ;  /* 0x00000001090d7824 */ /* 0x000fe200078e020d */
[----:B------:R-:W-:Y:S01]  /*2400*/  LEA R9, P0, R6, R11, 0x4 ;  /* 0x0000000b06097211 */ /* 0x000fe200078020ff */
[----:B------:R-:W-:-:S03]  /*2410*/  IMAD R15, R20, R3, R10 ;  /* 0x00000003140f7224 */ /* 0x000fc600078e020a */
[----:B------:R-:W-:Y:S02]  /*2420*/  IADD3 R34, P1, P2, R9, UR8, R0 ;  /* 0x0000000809227c10 */ /* 0x000fe4000fa3e000 */
[----:B------:R-:W-:Y:S02]  /*2430*/  SHF.L.U64.HI R11, R8, 0x4, R13 ;  /* 0x00000004080b7819 */ /* 0x000fe4000001020d */
[----:B------:R-:W-:Y:S02]  /*2440*/  IADD3 R0, R7, R15, RZ ;  /* 0x0000000f07007210 */ /* 0x000fe40007ffe0ff */
[----:B------:R-:W-:Y:S02]  /*2450*/  LEA R7, P3, R2, -UR7, 0x4 ;  /* 0x8000000702077c11 */ /* 0x000fe4000f8620ff */
[----:B------:R-:W-:Y:S02]  /*2460*/  LEA.HI.X R6, R6, R11, R0, 0x4, P0 ;  /* 0x0000000b06067211 */ /* 0x000fe400000f2400 */
[----:B------:R-:W-:-:S02]  /*2470*/  IADD3.X R33, R33, ~UR4, RZ, P3, !PT ;  /* 0x8000000421217c10 */ /* 0x000fc40009ffe4ff */
[----:B------:R-:W-:-:S07]  /*2480*/  IADD3.X R35, R6, UR9, RZ, P1, P2 ;  /* 0x0000000906237c10 */ /* 0x000fce0008fe44ff */
.L_x_515:
[-C--:B------:R-:W-:Y:S01]  /*2490*/  IADD3 R36, P0, R34, R7.reuse, RZ ;  /* 0x0000000722247210 */ /* 0x080fe20007f1e0ff */
[----:B------:R-:W2:Y:S04]  /*24a0*/  LDG.E.128.CONSTANT R8, desc[UR10][R34.64] ;  /* 0x0000000a22087981 */ /* 0x000ea8000c1e9d00 */
[----:B------:R-:W-:Y:S01]  /*24b0*/  IMAD.X R37, R35, 0x1, R33, P0 ;  /* 0x0000000123257824 */ /* 0x000fe200000e0621 */
[----:B------:R-:W-:-:S04]  /*24c0*/  IADD3 R28, P0, R36, R7, RZ ;  /* 0x00000007241c7210 */ /* 0x000fc80007f1e0ff */
[----:B------:R-:W3:Y:S01]  /*24d0*/  LDG.E.128.CONSTANT R12, desc[UR10][R36.64] ;  /* 0x0000000a240c7981 */ /* 0x000ee2000c1e9d00 */
[----:B------:R-:W-:Y:S02]  /*24e0*/  IADD3.X R29, R37, R33, RZ, P0, !PT ;  /* 0x00000021251d7210 */ /* 0x000fe400007fe4ff */
[----:B------:R-:W-:-:S03]  /*24f0*/  IADD3 R2, P0, R28, R7, RZ ;  /* 0x000000071c027210 */ /* 0x000fc60007f1e0ff */
[----:B------:R-:W4:Y:S02]  /*2500*/  LDG.E.128.CONSTANT R24, desc[UR10][R28.64] ;  /* 0x0000000a1c187981 */ /* 0x000f24000c1e9d00 */
[----:B------:R-:W-:-:S05]  /*2510*/  IMAD.X R3, R29, 0x1, R33, P0 ;  /* 0x000000011d037824 */ /* 0x000fca00000e0621 */
[----:B------:R-:W4:Y:S01]  /*2520*/  LDG.E.128.CONSTANT R28, desc[UR10][R2.64] ;  /* 0x0000000a021c7981 */ /* 0x000f22000c1e9d00 */
[C---:B------:R-:W-:Y:S02]  /*2530*/  IADD3 R0, P1, R20.reuse, 0x3, RZ ;  /* 0x0000000314007810 */ /* 0x040fe40007f3e0ff */
[----:B------:R-:W-:Y:S02]  /*2540*/  IADD3 R20, P2, R20, 0x4, RZ ;  /* 0x0000000414147810 */ /* 0x000fe40007f5e0ff */
[----:B------:R-:W-:Y:S01]  /*2550*/  ISETP.GE.U32.AND P0, PT, R0, R21, PT ;  /* 0x000000150000720c */ /* 0x000fe20003f06070 */
[----:B--2--5:R-:W-:Y:S02]  /*2560*/  DADD R8, R8, R16 ;  /* 0x0000000008087229 */ /* 0x024fe40000000010 */
[----:B------:R-:W-:-:S06]  /*2570*/  DADD R10, R10, R18 ;  /* 0x000000000a0a7229 */ /* 0x000fcc0000000012 */
[----:B---3--:R-:W-:Y:S01]  /*2580*/  DADD R8, R8, R12 ;  /* 0x0000000008087229 */ /* 0x008fe2000000000c */
[----:B------:R-:W-:Y:S01]  /*2590*/  IADD3.X R13, RZ, R23, RZ, P1, !PT ;  /* 0x00000017ff0d7210 */ /* 0x000fe20000ffe4ff */
[----:B------:R-:W-:Y:S01]  /*25a0*/  DADD R10, R10, R14 ;  /* 0x000000000a0a7229 */ /* 0x000fe2000000000e */
[----:B------:R-:W-:Y:S01]  /*25b0*/  IADD3 R34, P1, R2, R7, RZ ;  /* 0x0000000702227210 */ /* 0x000fe20007f3e0ff */
[----:B------:R-:W-:Y:S01]  /*25c0*/  IMAD.X R23, RZ, RZ, R23, P2 ;  /* 0x000000ffff177224 */ /* 0x000fe200010e0617 */
[----:B------:R-:W-:-:S03]  /*25d0*/  ISETP.GE.AND.EX P0, PT, R13, R4, PT, P0 ;  /* 0x000000040d00720c */ /* 0x000fc60003f06300 */
[----:B----4-:R-:W-:Y:S01]  /*25e0*/  DADD R8, R8, R24 ;  /* 0x0000000008087229 */ /* 0x010fe20000000018 */
[----:B------:R-:W-:Y:S01]  /*25f0*/  IADD3.X R35, R3, R33, RZ, P1, !PT ;  /* 0x0000002103237210 */ /* 0x000fe20000ffe4ff */
[----:B------:R-:W-:-:S06]  /*2600*/  DADD R10, R10, R26 ;  /* 0x000000000a0a7229 */ /* 0x000fcc000000001a */
[----:B------:R-:W-:Y:S02]  /*2610*/  DADD R16, R8, R28 ;  /* 0x0000000008107229 */ /* 0x000fe4000000001c */
[----:B------:R-:W-:Y:S01]  /*2620*/  DADD R18, R10, R30 ;  /* 0x000000000a127229 */ /* 0x000fe2000000001e */
[----:B------:R-:W-:Y:S10]  /*2630*/  @!P0 BRA `(.L_x_515) ;  /* 0xfffffffc00948947 */ /* 0x000ff4000383ffff */
.L_x_514:
[----:B------:R-:W-:Y:S05]  /*2640*/  BSYNC B2 ;  /* 0x0000000000027941 */ /* 0x000fea0003800000 */
.L_x_513:
[----:B------:R-:W-:Y:S02]  /*2650*/  ULDC.64 UR4, c[0x0][0x478] ;  /* 0x00011e0000047ab9 */ /* 0x000fe40000000a00 */
[----:B------:R-:W-:-:S05]  /*2660*/  IADD3 R2, P0, R5, UR4, RZ ;  /* 0x0000000405027c10 */ /* 0x000fca000ff1e0ff */
[----:B------:R-:W-:-:S05]  /*2670*/  IMAD.X R3, RZ, RZ, UR5, P0 ;  /* 0x00000005ff037e24 */ /* 0x000fca00080e06ff */
[----:B-----5:R0:W-:Y:S03]  /*2680*/  STG.E.128 desc[UR10][R2.64], R16 ;  /* 0x0000001002007986 */ /* 0x0201e6000c101d0a */
.L_x_510:
[----:B------:R-:W-:Y:S05]  /*2690*/  BSYNC B1 ;  /* 0x0000000000017941 */ /* 0x000fea0003800000 */
.L_x_509:
[----:B------:R-:W1:Y:S01]  /*26a0*/  S2R R0, SR_TID.X ;  /* 0x0000000000007919 */ /* 0x000e620000002100 */
[----:B0-----:R-:W1:Y:S02]  /*26b0*/  S2R R3, SR_CTAID.X ;  /* 0x0000000000037919 */ /* 0x001e640000002500 */
[----:B-1----:R-:W-:-:S05]  /*26c0*/  LEA R3, R3, R0, 0xa ;  /* 0x0000000003037211 */ /* 0x002fca00078e50ff */
[----:B------:R-:W-:-:S07]  /*26d0*/  VIADD R3, R3, 0x80 ;  /* 0x0000008003037836 */ /* 0x000fce0000000000 */
.L_x_501:
[----:B------:R-:W-:Y:S05]  /*26e0*/  BSYNC B0 ;  /* 0x0000000000007941 */ /* 0x000fea0003800000 */
.L_x_500:
[----:B------:R-:W-:Y:S01]  /*26f0*/  ULDC UR4, c[0x0][0x210] ;  /* 0x0000840000047ab9 */ /* 0x000fe20000000800 */
[----:B------:R-:W-:Y:S01]  /*2700*/  BSSY B0, `(.L_x_516) ;  /* 0x0000263000007945 */ /* 0x000fe20003800000 */
[----:B------:R-:W-:-:S13]  /*2710*/  ISETP.GE.AND P0, PT, R3, UR4, PT ;  /* 0x0000000403007c0c */ /* 0x000fda000bf06270 */
[----:B------:R-:W-:Y:S05]  /*2720*/  @P0 BRA `(.L_x_517) ;  /* 0x0000002400800947 */ /* 0x000fea0003800000 */
[----:B------:R-:W0:Y:S01]  /*2730*/  LDC R6, c[0x0][0x218] ;  /* 0x00008600ff067b82 */ /* 0x000e220000000800 */
[----:B------:R-:W-:Y:S01]  /*2740*/  HFMA2.MMA R7, -RZ, RZ, 0, 0 ;  /* 0x00000000ff077435 */ /* 0x000fe200000001ff */
[----:B------:R-:W-:Y:S01]  /*2750*/  MOV R0, RZ ;  /* 0x000000ff00007202 */ /* 0x000fe20000000f00 */
[----:B------:R-:W-:Y:S01]  /*2760*/  IMAD.MOV.U32 R2, RZ, RZ, RZ ;  /* 0x000000ffff027224 */ /* 0x000fe200078e00ff */
[----:B0-----:R-:W-:-:S13]  /*2770*/  ISETP.NE.AND P0, PT, R6, RZ, PT ;  /* 0x000000ff0600720c */ /* 0x001fda0003f05270 */
        /* <DEDUP_REMOVED lines=348> */
.L_x_518:
        /* <DEDUP_REMOVED lines=20> */
[----:B------:R-:W-:Y:S05]  /*3e80*/  CALL.REL.NOINC `($__internal_4_$__cuda_sm20_div_s64) ;  /* 0x000000f000c47944 */ /* 0x000fea0003c00000 */
[----:B------:R-:W-:Y:S05]  /*3e90*/  BRA `(.L_x_520) ;  /* 0x0000000000507947 */ /* 0x000fea0003800000 */
.L_x_521:
        /* <DEDUP_REMOVED lines=10> */
[----:B------:R-:W-:-:S04]  /*3f40*/  IMAD.HI.U32 R8, R9, R12, RZ ;  /* 0x0000000c09087227 */ /* 0x000fc800078e00ff */
[----:B------:R-:W-:Y:S02]  /*3f50*/  IMAD.MOV R0, RZ, RZ, -R8 ;  /* 0x000000ffff007224 */ /* 0x000fe400078e0a08 */
[----:B------:R-:W-:Y:S02]  /*3f60*/  IMAD.MOV.U32 R9, RZ, RZ, RZ ;  /* 0x000000ffff097224 */ /* 0x000fe400078e00ff */
[----:B------:R-:W-:-:S05]  /*3f70*/  IMAD R0, R0, UR4, R12 ;  /* 0x0000000400007c24 */ /* 0x000fca000f8e020c */
[----:B------:R-:W-:-:S13]  /*3f80*/  ISETP.GE.U32.AND P0, PT, R0, UR4, PT ;  /* 0x0000000400007c0c */ /* 0x000fda000bf06070 */
[----:B------:R-:W-:Y:S01]  /*3f90*/  @P0 IADD3 R0, R0, -UR4, RZ ;  /* 0x8000000400000c10 */ /* 0x000fe2000fffe0ff */
[----:B------:R-:W-:-:S03]  /*3fa0*/  @P0 VIADD R8, R8, 0x1 ;  /* 0x0000000108080836 */ /* 0x000fc60000000000 */
[----:B------:R-:W-:-:S13]  /*3fb0*/  ISETP.GE.U32.AND P1, PT, R0, UR4, PT ;  /* 0x0000000400007c0c */ /* 0x000fda000bf26070 */
[----:B------:R-:W-:Y:S02]  /*3fc0*/  @P1 IADD3 R8, R8, 0x1, RZ ;  /* 0x0000000108081810 */ /* 0x000fe40007ffe0ff */
[----:B------:R-:W-:-:S07]  /*3fd0*/  @!P2 LOP3.LUT R8, RZ, UR4, RZ, 0x33, !PT ;  /* 0x00000004ff08ac12 */ /* 0x000fce000f8e33ff */
.L_x_520:
[----:B------:R-:W-:Y:S05]  /*3fe0*/  BSYNC B1 ;  /* 0x0000000000017941 */ /* 0x000fea0003800000 */
.L_x_519:
        /* <DEDUP_REMOVED lines=22> */
[----:B------:R-:W-:Y:S05]  /*4150*/  CALL.REL.NOINC `($__internal_4_$__cuda_sm20_div_s64) ;  /* 0x000000f000107944 */ /* 0x000fea0003c00000 */
[----:B------:R-:W-:Y:S05]  /*4160*/  BRA `(.L_x_524) ;  /* 0x00000000004c7947 */ /* 0x000fea0003800000 */
.L_x_523:
        /* <DEDUP_REMOVED lines=8> */
[----:B------:R-:W-:-:S06]  /*41f0*/  IMAD.HI.U32 R11, R9, R11, R8 ;  /* 0x0000000b090b7227 */ /* 0x000fcc00078e0008 */
[----:B------:R-:W-:-:S04]  /*4200*/  IMAD.HI.U32 R8, R11, R20, RZ ;  /* 0x000000140b087227 */ /* 0x000fc800078e00ff */
[----:B------:R-:W-:-:S04]  /*4210*/  IMAD.MOV R9, RZ, RZ, -R8 ;  /* 0x000000ffff097224 */ /* 0x000fc800078e0a08 */
[----:B------:R-:W-:-:S05]  /*4220*/  IMAD R9, R4, R9, R20 ;  /* 0x0000000904097224 */ /* 0x000fca00078e0214 */
[----:B------:R-:W-:-:S13]  /*4230*/  ISETP.GE.U32.AND P0, PT, R9, R4, PT ;  /* 0x000000040900720c */ /* 0x000fda0003f06070 */
[----:B------:R-:W-:Y:S01]  /*4240*/  @P0 IADD3 R9, R9, -R4, RZ ;  /* 0x8000000409090210 */ /* 0x000fe20007ffe0ff */
[----:B------:R-:W-:-:S03]  /*4250*/  @P0 VIADD R8, R8, 0x1 ;  /* 0x0000000108080836 */ /* 0x000fc60000000000 */
[----:B------:R-:W-:Y:S01]  /*4260*/  ISETP.GE.U32.AND P1, PT, R9, R4, PT ;  /* 0x000000040900720c */ /* 0x000fe20003f26070 */
[----:B------:R-:W-:-:S12]  /*4270*/  IMAD.MOV.U32 R9, RZ, RZ, RZ ;  /* 0x000000ffff097224 */ /* 0x000fd800078e00ff */
[----:B------:R-:W-:Y:S02]  /*4280*/  @P1 IADD3 R8, R8, 0x1, RZ ;  /* 0x0000000108081810 */ /* 0x000fe40007ffe0ff */
[----:B------:R-:W-:-:S07]  /*4290*/  @!P2 LOP3.LUT R8, RZ, R4, RZ, 0x33, !PT ;  /* 0x00000004ff08a212 */ /* 0x000fce00078e33ff */
.L_x_524:
[----:B------:R-:W-:Y:S05]  /*42a0*/  BSYNC B1 ;  /* 0x0000000000017941 */ /* 0x000fea0003800000 */
.L_x_522:
        /* <DEDUP_REMOVED lines=11> */
[----:B------:R0:W5:Y:S01]  /*4360*/  LDG.E.128 R8, desc[UR10][R18.64] ;  /* 0x0000000a12087981 */ /* 0x000162000c1e1d00 */
        /* <DEDUP_REMOVED lines=14> */
[----:B------:R-:W-:-:S10]  /*4450*/  IMAD.MOV.U32 R6, RZ, RZ, R0 ;  /* 0x000000ffff067224 */ /* 0x000fd400078e0000 */
[----:B0-----:R-:W-:Y:S05]  /*4460*/  @!P1 BRA `(.L_x_528) ;  /* 0x0000000400109947 */ /* 0x001fea0003800000 */
        /* <DEDUP_REMOVED lines=62> */
[-C--:B------:R-:W-:Y:S02]  /*4850*/  IADD3.X R31, RZ, R5.reuse, RZ, P2, !PT ;  /* 0x00000005ff1f7210 */ /* 0x080fe400017fe4ff */
[----:B------:R-:W-:Y:S01]  /*4860*/  @P1 IADD3.X R31, RZ, R5, RZ, P3, !PT ;  /* 0x00000005ff1f1210 */ /* 0x000fe20001ffe4ff */
[----:B--2---:R-:W-:Y:S02]  /*4870*/  DADD R8, R8, R12 ;  /* 0x0000000008087229 */ /* 0x004fe4000000000c */
[----:B------:R-:W-:-:S06]  /*4880*/  DADD R10, R10, R14 ;  /* 0x000000000a0a7229 */ /* 0x000fcc000000000e */
[----:B---3--:R-:W-:Y:S02]  /*4890*/  @P1 DADD R8, R8, R16 ;  /* 0x0000000008081229 */ /* 0x008fe40000000010 */
[----:B------:R-:W-:-:S11]  /*48a0*/  @P1 DADD R10, R10, R18 ;  /* 0x000000000a0a1229 */ /* 0x000fd60000000012 */
.L_x_528:
[----:B------:R-:W-:Y:S05]  /*48b0*/  BSYNC B2 ;  /* 0x0000000000027941 */ /* 0x000fea0003800000 */
.L_x_527:
        /* <DEDUP_REMOVED lines=35> */
.L_x_531:
[----:B------:R-:W-:Y:S01]  /*4af0*/  MOV R12, R2 ;  /* 0x00000002000c7202 */ /* 0x000fe20000000f00 */
[----:B------:R-:W-:Y:S01]  /*4b00*/  IMAD.MOV.U32 R13, RZ, RZ, R32 ;  /* 0x000000ffff0d7224 */ /* 0x000fe200078e0020 */
[----:B------:R-:W-:-:S05]  /*4b10*/  IADD3 R20, P0, R2, R5, RZ ;  /* 0x0000000502147210 */ /* 0x000fca0007f1e0ff */
[----:B------:R-:W2:Y:S01]  /*4b20*/  LDG.E.128.CONSTANT R12, desc[UR10][R12.64] ;  /* 0x0000000a0c0c7981 */ /* 0x000ea2000c1e9d00 */
[----:B------:R-:W-:Y:S02]  /*4b30*/  IADD3.X R21, R32, R37, RZ, P0, !PT ;  /* 0x0000002520157210 */ /* 0x000fe400007fe4ff */
[----:B------:R-:W-:-:S03]  /*4b40*/  IADD3 R34, P0, R20, R5, RZ ;  /* 0x0000000514227210 */ /* 0x000fc60007f1e0ff */
[----:B------:R-:W3:Y:S01]  /*4b50*/  LDG.E.128.CONSTANT R16, desc[UR10][R20.64] ;  /* 0x0000000a14107981 */ /* 0x000ee2000c1e9d00 */
[----:B------:R-:W-:Y:S02]  /*4b60*/  IADD3.X R35, R21, R37, RZ, P0, !PT ;  /* 0x0000002515237210 */ /* 0x000fe400007fe4ff */
[----:B------:R-:W-:-:S03]  /*4b70*/  IADD3 R32, P0, R34, R5, RZ ;  /* 0x0000000522207210 */ /* 0x000fc60007f1e0ff */
[----:B------:R-:W4:Y:S02]  /*4b80*/  LDG.E.128.CONSTANT R20, desc[UR10][R34.64] ;  /* 0x0000000a22147981 */ /* 0x000f24000c1e9d00 */
[----:B------:R-:W-:-:S05]  /*4b90*/  IMAD.X R33, R35, 0x1, R37, P0 ;  /* 0x0000000123217824 */ /* 0x000fca00000e0625 */
[----:B------:R0:W4:Y:S01]  /*4ba0*/  LDG.E.128.CONSTANT R24, desc[UR10][R32.64] ;  /* 0x0000000a20187981 */ /* 0x000122000c1e9d00 */
[C---:B------:R-:W-:Y:S02]  /*4bb0*/  IADD3 R0, P1, R6.reuse, 0x3, RZ ;  /* 0x0000000306007810 */ /* 0x040fe40007f3e0ff */
[----:B------:R-:W-:Y:S02]  /*4bc0*/  IADD3 R6, P2, R6, 0x4, RZ ;  /* 0x0000000406067810 */ /* 0x000fe40007f5e0ff */
[----:B------:R-:W-:Y:S01]  /*4bd0*/  ISETP.GE.U32.AND P0, PT, R0, R29, PT ;  /* 0x0000001d0000720c */ /* 0x000fe20003f06070 */
[----:B--2--5:R-:W-:Y:S02]  /*4be0*/  DADD R12, R12, R8 ;  /* 0x000000000c0c7229 */ /* 0x024fe40000000008 */
[----:B------:R-:W-:Y:S01]  /*4bf0*/  DADD R14, R14, R10 ;  /* 0x000000000e0e7229 */ /* 0x000fe2000000000a */
[----:B------:R-:W-:Y:S02]  /*4c00*/  IADD3.X R9, RZ, R31, RZ, P1, !PT ;  /* 0x0000001fff097210 */ /* 0x000fe40000ffe4ff */
[----:B------:R-:W-:-:S02]  /*4c10*/  IADD3 R2, P1, R32, R5, RZ ;  /* 0x0000000520027210 */ /* 0x000fc40007f3e0ff */
[----:B------:R-:W-:Y:S01]  /*4c20*/  ISETP.GE.AND.EX P0, PT, R9, R4, PT, P0 ;  /* 0x000000040900720c */ /* 0x000fe20003f06300 */
[----:B---3--:R-:W-:Y:S01]  /*4c30*/  DADD R12, R12, R16 ;  /* 0x000000000c0c7229 */ /* 0x008fe20000000010 */
[----:B------:R-:W-:Y:S01]  /*4c40*/  IADD3.X R31, RZ, R31, RZ, P2, !PT ;  /* 0x0000001fff1f7210 */ /* 0x000fe200017fe4ff */
[----:B------:R-:W-:Y:S01]  /*4c50*/  DADD R14, R14, R18 ;  /* 0x000000000e0e7229 */ /* 0x000fe20000000012 */
[----:B0-----:R-:W-:-:S05]  /*4c60*/  IMAD.X R32, R33, 0x1, R37, P1 ;  /* 0x0000000121207824 */ /* 0x001fca00008e0625 */
[----:B----4-:R-:W-:Y:S02]  /*4c70*/  DADD R12, R12, R20 ;  /* 0x000000000c0c7229 */ /* 0x010fe40000000014 */
[----:B------:R-:W-:-:S06]  /*4c80*/  DADD R14, R14, R22 ;  /* 0x000000000e0e7229 */ /* 0x000fcc0000000016 */
[----:B------:R-:W-:Y:S02]  /*4c90*/  DADD R8, R12, R24 ;  /* 0x000000000c087229 */ /* 0x000fe40000000018 */
[----:B------:R-:W-:Y:S01]  /*4ca0*/  DADD R10, R14, R26 ;  /* 0x000000000e0a7229 */ /* 0x000fe2000000001a */
[----:B------:R-:W-:Y:S10]  /*4cb0*/  @!P0 BRA `(.L_x_531) ;  /* 0xfffffffc008c8947 */ /* 0x000ff4000383ffff */
.L_x_530:
[----:B------:R-:W-:Y:S05]  /*4cc0*/  BSYNC B2 ;  /* 0x0000000000027941 */ /* 0x000fea0003800000 */
.L_x_529:
[----:B------:R-:W-:Y:S02]  /*4cd0*/  ULDC.64 UR4, c[0x0][0x478] ;  /* 0x00011e0000047ab9 */ /* 0x000fe40000000a00 */
[----:B------:R-:W-:-:S04]  /*4ce0*/  IADD3 R4, P0, R7, UR4, RZ ;  /* 0x0000000407047c10 */ /* 0x000fc8000ff1e0ff */
[----:B------:R-:W-:-:S05]  /*4cf0*/  IADD3.X R5, RZ, UR5, RZ, P0, !PT ;  /* 0x00000005ff057c10 */ /* 0x000fca00087fe4ff */
[----:B-----5:R0:W-:Y:S04]  /*4d00*/  STG.E.128 desc[UR10][R4.64], R8 ;  /* 0x0000000804007986 */ /* 0x0201e8000c101d0a */
.L_x_526:
[----:B------:R-:W-:Y:S05]  /*4d10*/  BSYNC B1 ;  /* 0x0000000000017941 */ /* 0x000fea0003800000 */
.L_x_525:
[----:B------:R-:W-:-:S07]  /*4d20*/  IADD3 R3, R3, 0x80, RZ ;  /* 0x0000008003037810 */ /* 0x000fce0007ffe0ff */
.L_x_517:
[----:B------:R-:W-:Y:S05]  /*4d30*/  BSYNC B0 ;  /* 0x0000000000007941 */ /* 0x000fea0003800000 */
.L_x_516:
[----:B------:R-:W-:Y:S01]  /*4d40*/  ULDC UR4, c[0x0][0x210] ;  /* 0x0000840000047ab9 */ /* 0x000fe20000000800 */
[----:B------:R-:W-:Y:S01]  /*4d50*/  BSSY B0, `(.L_x_532) ;  /* 0x0000260000007945 */ /* 0x000fe20003800000 */
[----:B------:R-:W-:-:S13]  /*4d60*/  ISETP.GE.AND P0, PT, R3, UR4, PT ;  /* 0x0000000403007c0c */ /* 0x000fda000bf06270 */
[----:B------:R-:W-:Y:S05]  /*4d70*/  @P0 BRA `(.L_x_533) ;  /* 0x0000002400740947 */ /* 0x000fea0003800000 */
[----:B0-----:R-:W0:Y:S01]  /*4d80*/  LDC R8, c[0x0][0x218] ;  /* 0x00008600ff087b82 */ /* 0x001e220000000800 */
[----:B------:R-:W-:Y:S01]  /*4d90*/  HFMA2.MMA R21, -RZ, RZ, 0, 0 ;  /* 0x00000000ff157435 */ /* 0x000fe200000001ff */
[----:B------:R-:W-:Y:S01]  /*4da0*/  IMAD.MOV.U32 R0, RZ, RZ, RZ ;  /* 0x000000ffff007224 */ /* 0x000fe200078e00ff */
[----:B------:R-:W-:Y:S02]  /*4db0*/  MOV R2, RZ ;  /* 0x000000ff00027202 */ /* 0x000fe40000000f00 */
        /* <DEDUP_REMOVED lines=349> */
.L_x_534:
        /* <DEDUP_REMOVED lines=21> */
[----:B------:R-:W-:Y:S05]  /*64e0*/  BRA `(.L_x_536) ;  /* 0x0000000000507947 */ /* 0x000fea0003800000 */
.L_x_537:
        /* <DEDUP_REMOVED lines=20> */
.L_x_536:
[----:B------:R-:W-:Y:S05]  /*6630*/  BSYNC B1 ;  /* 0x0000000000017941 */ /* 0x000fea0003800000 */
.L_x_535:
        /* <DEDUP_REMOVED lines=24> */
.L_x_539:
        /* <DEDUP_REMOVED lines=18> */
[----:B------:R-:W-:-:S07]  /*68e0*/  @!P2 LOP3.LUT R8, RZ, R4, RZ, 0x33, !PT ;  /* 0x00000004ff08a212 */ /* 0x000fce00078e33ff */
.L_x_540:
[----:B------:R-:W-:Y:S05]  /*68f0*/  BSYNC B1 ;  /* 0x0000000000017941 */ /* 0x000fea0003800000 */
.L_x_538:
        /* <DEDUP_REMOVED lines=51> */
[----:B------:R-:W2:Y:S01]  /*6c30*/  LDG.E.128.CONSTANT R12, desc[UR10][R14.64] ;  /* 0x0000000a0e0c7981 */ /* 0x000ea2000c1e9d00 */
[----:B------:R-:W-:Y:S02]  /*6c40*/  ISETP.NE.U32.AND P1, PT, R32, 0x1, PT ;  /* 0x000000012000780c */ /* 0x000fe40003f25070 */
[----:B------:R-:W-:Y:S02]  /*6c50*/  IADD3 R22, P2, R0, 0x1, RZ ;  /* 0x0000000100167810 */ /* 0x000fe40007f5e0ff */
[----:B------:R-:W-:Y:S02]  /*6c60*/  ISETP.NE.AND.EX P1, PT, RZ, RZ, PT, P1 ;  /* 0x000000ffff00720c */ /* 0x000fe40003f25310 */
[----:B------:R-:W-:Y:S01]  /*6c70*/  IADD3.X R33, RZ, R5, RZ, P2, !PT ;  /* 0x00000005ff217210 */ /* 0x000fe200017fe4ff */
[----:B--2--5:R-:W-:Y:S02]  /*6c80*/  DADD R8, R8, R12 ;  /* 0x0000000008087229 */ /* 0x024fe4000000000c */
[----:B------:R-:W-:-:S08]  /*6c90*/  DADD R10, R10, R14 ;  /* 0x000000000a0a7229 */ /* 0x000fd0000000000e */
[----:B------:R-:W-:Y:S05]  /*6ca0*/  @!P1 BRA `(.L_x_544) ;  /* 0x0000000000949947 */ /* 0x000fea0003800000 */
[----:B------:R-:W-:Y:S01]  /*6cb0*/  IMAD R12, R5, R26, RZ ;  /* 0x0000001a050c7224 */ /* 0x000fe200078e02ff */
[----:B------:R-:W-:Y:S01]  /*6cc0*/  ISETP.NE.U32.AND P1, PT, R32, 0x2, PT ;  /* 0x000000022000780c */ /* 0x000fe20003f25070 */
[----:B------:R-:W-:Y:S01]  /*6cd0*/  ULDC.64 UR4, c[0x0][0x498] ;  /* 0x0001260000047ab9 */ /* 0x000fe20000000a00 */
[----:B------:R-:W-:Y:S01]  /*6ce0*/  IADD3 R16, P5, R16, R24, RZ ;  /* 0x0000001810107210 */ /* 0x000fe20007fbe0ff */
[C---:B------:R-:W-:Y:S01]  /*6cf0*/  IMAD R15, R0.reuse, R27, R12 ;  /* 0x0000001b000f7224 */ /* 0x040fe200078e020c */
[----:B------:R-:W-:Y:S01]  /*6d00*/  ISETP.NE.AND.EX P1, PT, RZ, RZ, PT, P1 ;  /* 0x000000ffff00720c */ /* 0x000fe20003f25310 */
[----:B------:R-:W-:Y:S01]  /*6d10*/  IMAD.WIDE.U32 R12, R0, R26, UR4 ;  /* 0x00000004000c7e25 */ /* 0x000fe2000f8e001a */
[----:B------:R-:W-:-:S04]  /*6d20*/  IADD3.X R17, R29, R25, RZ, P5, !PT ;  /* 0x000000191d117210 */ /* 0x000fc80002ffe4ff */
[----:B------:R-:W-:Y:S02]  /*6d30*/  IADD3 R35, R13, R15, RZ ;  /* 0x0000000f0d237210 */ /* 0x000fe40007ffe0ff */
[----:B------:R-:W-:-:S05]  /*6d40*/  IADD3 R15, P4, R6, -R12, RZ ;  /* 0x8000000c060f7210 */ /* 0x000fca0007f9e0ff */
[----:B------:R-:W-:Y:S01]  /*6d50*/  IMAD.X R33, R7, 0x1, ~R35, P4 ;  /* 0x0000000107217824 */ /* 0x000fe200020e0e23 */
[----:B------:R-:W-:Y:S02]  /*6d60*/  @P1 IADD3 R24, P4, R16, R24, RZ ;  /* 0x0000001810181210 */ /* 0x000fe40007f9e0ff */
[----:B------:R-:W-:Y:S01]  /*6d70*/  @P1 IADD3 R13, P2, P3, R6, -R26, -R12 ;  /* 0x8000001a060d1210 */ /* 0x000fe20007b5e80c */
[-C--:B------:R-:W-:Y:S01]  /*6d80*/  IMAD R12, R33, R18.reuse, RZ ;  /* 0x00000012210c7224 */ /* 0x080fe200078e02ff */
[----:B------:R-:W-:Y:S01]  /*6d90*/  @P1 IADD3.X R25, R17, R25, RZ, P4, !PT ;  /* 0x0000001911191210 */ /* 0x000fe200027fe4ff */
[----:B------:R-:W-:Y:S01]  /*6da0*/  IMAD.WIDE.U32 R16, R15, R18, R16 ;  /* 0x000000120f107225 */ /* 0x000fe200078e0010 */
[----:B------:R-:W-:-:S03]  /*6db0*/  @P1 IADD3.X R27, R7, ~R27, ~R35, P2, P3 ;  /* 0x8000001b071b1210 */ /* 0x000fc600017e6c23 */
[----:B------:R-:W-:Y:S01]  /*6dc0*/  IMAD R15, R15, R19, R12 ;  /* 0x000000130f0f7224 */ /* 0x000fe200078e020c */
[----:B------:R-:W-:Y:S01]  /*6dd0*/  LEA R12, P2, R16, R31, 0x4 ;  /* 0x0000001f100c7211 */ /* 0x000fe200078420ff */
[-C--:B------:R-:W-:Y:S02]  /*6de0*/  @P1 IMAD R14, R27, R18.reuse, RZ ;  /* 0x000000121b0e1224 */ /* 0x080fe400078e02ff */
[----:B------:R-:W-:Y:S02]  /*6df0*/  IMAD.IADD R15, R17, 0x1, R15 ;  /* 0x00000001110f7824 */ /* 0x000fe400078e020f */
[----:B------:R-:W-:-:S04]  /*6e00*/  @P1 IMAD.WIDE.U32 R24, R13, R18, R24 ;  /* 0x000000120d181225 */ /* 0x000fc800078e0018 */
[----:B------:R-:W-:Y:S01]  /*6e10*/  @P1 IMAD R17, R13, R19, R14 ;  /* 0x000000130d111224 */ /* 0x000fe200078e020e */
[-C--:B------:R-:W-:Y:S02]  /*6e20*/  LEA.HI.X R13, R16, R30.reuse, R15, 0x4, P2 ;  /* 0x0000001e100d7211 */ /* 0x080fe400010f240f */
[C---:B------:R-:W-:Y:S02]  /*6e30*/  @P1 LEA R16, P2, R24.reuse, R31, 0x4 ;  /* 0x0000001f18101211 */ /* 0x040fe400078420ff */
[----:B------:R-:W-:Y:S02]  /*6e40*/  @P1 IADD3 R17, R25, R17, RZ ;  /* 0x0000001119111210 */ /* 0x000fe40007ffe0ff */
        /* <DEDUP_REMOVED lines=11> */
.L_x_544:
[----:B------:R-:W-:Y:S05]  /*6f00*/  BSYNC B2 ;  /* 0x0000000000027941 */ /* 0x000fea0003800000 */
.L_x_543:
        /* <DEDUP_REMOVED lines=9> */
[----:B------:R-:W-:Y:S02]  /*6fa0*/  IMAD R0, R0, UR6, RZ ;  /* 0x0000000600007c24 */ /* 0x000fe4000f8e02ff */
[----:B------:R-:W-:-:S04]  /*6fb0*/  IMAD.WIDE.U32 R14, R6, UR8, RZ ;  /* 0x00000008060e7c25 */ /* 0x000fc8000f8e00ff */
[----:B------:R-:W-:Y:S01]  /*6fc0*/  IMAD R5, R5, UR7, R0 ;  /* 0x0000000705057c24 */ /* 0x000fe2000f8e0200 */
[----:B------:R-:W-:-:S04]  /*6fd0*/  UIMAD UR7, UR7, UR8, URZ ;  /* 0x00000008070772a4 */ /* 0x000fc8000f8e023f */
[----:B------:R-:W-:Y:S01]  /*6fe0*/  IADD3 R0, R7, R5, RZ ;  /* 0x0000000507007210 */ /* 0x000fe20007ffe0ff */
[----:B------:R-:W-:Y:S02]  /*6ff0*/  UIMAD UR7, UR6, UR9, UR7 ;  /* 0x00000009060772a4 */ /* 0x000fe4000f8e0207 */
[----:B------:R-:W-:Y:S02]  /*7000*/  USHF.L.U32 UR6, UR4, 0x4, URZ ;  /* 0x0000000404067899 */ /* 0x000fe4000800063f */
[----:B------:R-:W-:Y:S01]  /*7010*/  IMAD R5, R0, UR8, RZ ;  /* 0x0000000800057c24 */ /* 0x000fe2000f8e02ff */
[----:B------:R-:W-:Y:S01]  /*7020*/  UIADD3 UR7, UR5, UR7, URZ ;  /* 0x0000000705077290 */ /* 0x000fe2000fffe03f */
[-C--:B0-----:R-:W-:Y:S01]  /*7030*/  IMAD R0, R33, R12.reuse, RZ ;  /* 0x0000000c21007224 */ /* 0x081fe200078e02ff */
[----:B------:R-:W-:Y:S01]  /*7040*/  SHF.L.U64.HI R37, R12, 0x4, R13 ;  /* 0x000000040c257819 */ /* 0x000fe2000001020d */
[----:B------:R-:W-:Y:S01]  /*7050*/  IMAD R19, R6, UR9, R5 ;  /* 0x0000000906137c24 */ /* 0x000fe2000f8e0205 */
[----:B------:R-:W-:Y:S01]  /*7060*/  ULDC.64 UR8, c[0x0][0x480] ;  /* 0x0001200000087ab9 */ /* 0x000fe20000000a00 */
[----:B------:R-:W-:Y:S01]  /*7070*/  IMAD.WIDE.U32 R6, R22, R12, RZ ;  /* 0x0000000c16067225 */ /* 0x000fe200078e00ff */
[----:B------:R-:W-:-:S02]  /*7080*/  USHF.L.U64.HI UR7, UR4, 0x4, UR7 ;  /* 0x0000000404077899 */ /* 0x000fc40008010207 */
[----:B------:R-:W-:Y:S01]  /*7090*/  IADD3 R15, R15, R19, RZ ;  /* 0x000000130f0f7210 */ /* 0x000fe20007ffe0ff */
[----:B------:R-:W-:Y:S02]  /*70a0*/  IMAD.SHL.U32 R5, R14, 0x10, RZ ;  /* 0x000000100e057824 */ /* 0x000fe400078e00ff */
[----:B------:R-:W-:Y:S01]  /*70b0*/  IMAD R17, R22, R13, R0 ;  /* 0x0000000d16117224 */ /* 0x000fe200078e0200 */
[----:B------:R-:W-:Y:S02]  /*70c0*/  SHF.L.U64.HI R15, R14, 0x4, R15 ;  /* 0x000000040e0f7819 */ /* 0x000fe4000001020f */
[----:B------:R-:W-:Y:S02]  /*70d0*/  LEA R5, P0, R6, R5, 0x4 ;  /* 0x0000000506057211 */ /* 0x000fe400078020ff */
[----:B------:R-:W-:Y:S02]  /*70e0*/  IADD3 R0, R7, R17, RZ ;  /* 0x0000001107007210 */ /* 0x000fe40007ffe0ff */
[----:B------:R-:W-:-:S02]  /*70f0*/  IADD3 R2, P1, P2, R5, UR8, R2 ;  /* 0x0000000805027c10 */ /* 0x000fc4000fa3e002 */
[----:B------:R-:W-:Y:S02]  /*7100*/  LEA R5, P3, R12, -UR6, 0x4 ;  /* 0x800000060c057c11 */ /* 0x000fe4000f8620ff */
[----:B------:R-:W-:Y:S02]  /*7110*/  LEA.HI.X R6, R6, R15, R0, 0x4, P0 ;  /* 0x0000000f06067211 */ /* 0x000fe400000f2400 */
[----:B------:R-:W-:Y:S02]  /*7120*/  IADD3.X R37, R37, ~UR7, RZ, P3, !PT ;  /* 0x8000000725257c10 */ /* 0x000fe40009ffe4ff */
[----:B------:R-:W-:-:S07]  /*7130*/  IADD3.X R6, R6, UR9, RZ, P1, P2 ;  /* 0x0000000906067c10 */ /* 0x000fce0008fe44ff */
.L_x_547:
[----:B------:R-:W-:Y:S01]  /*7140*/  IMAD.MOV.U32 R12, RZ, RZ, R2 ;  /* 0x000000ffff0c7224 */ /* 0x000fe200078e0002 */
[----:B------:R-:W-:Y:S02]  /*7150*/  MOV R13, R6 ;  /* 0x00000006000d7202 */ /* 0x000fe40000000f00 */
[----:B------:R-:W-:-:S04]  /*7160*/  IADD3 R24, P0, R2, R5, RZ ;  /* 0x0000000502187210 */ /* 0x000fc80007f1e0ff */
[----:B------:R-:W2:Y:S01]  /*7170*/  LDG.E.128.CONSTANT R12, desc[UR10][R12.64] ;  /* 0x0000000a0c0c7981 */ /* 0x000ea2000c1e9d00 */
[----:B------:R-:W-:Y:S02]  /*7180*/  IADD3.X R25, R6, R37, RZ, P0, !PT ;  /* 0x0000002506197210 */ /* 0x000fe400007fe4ff */
[----:B------:R-:W-:-:S03]  /*7190*/  IADD3 R34, P0, R24, R5, RZ ;  /* 0x0000000518227210 */ /* 0x000fc60007f1e0ff */
[----:B------:R-:W3:Y:S02]  /*71a0*/  LDG.E.128.CONSTANT R16, desc[UR10][R24.64] ;  /* 0x0000000a18107981 */ /* 0x000ee4000c1e9d00 */
[----:B------:R-:W-:Y:S01]  /*71b0*/  IMAD.X R35, R25, 0x1, R37, P0 ;  /* 0x0000000119237824 */ /* 0x000fe200000e0625 */
[----:B------:R-:W-:-:S04]  /*71c0*/  IADD3 R6, P0, R34, R5, RZ ;  /* 0x0000000522067210 */ /* 0x000fc80007f1e0ff */
[----:B------:R-:W-:Y:S01]  /*71d0*/  IADD3.X R7, R35, R37, RZ, P0, !PT ;  /* 0x0000002523077210 */ /* 0x000fe200007fe4ff */
[----:B------:R-:W4:Y:S04]  /*71e0*/  LDG.E.128.CONSTANT R24, desc[UR10][R34.64] ;  /* 0x0000000a22187981 */ /* 0x000f28000c1e9d00 */
[----:B------:R0:W4:Y:S01]  /*71f0*/  LDG.E.128.CONSTANT R28, desc[UR10][R6.64] ;  /* 0x0000000a061c7981 */ /* 0x000122000c1e9d00 */
[C---:B------:R-:W-:Y:S02]  /*7200*/  IADD3 R0, P1, R22.reuse, 0x3, RZ ;  /* 0x0000000316007810 */ /* 0x040fe40007f3e0ff */
[----:B------:R-:W-:Y:S02]  /*7210*/  IADD3 R22, P2, R22, 0x4, RZ ;  /* 0x0000000416167810 */ /* 0x000fe40007f5e0ff */
[----:B------:R-:W-:Y:S01]  /*7220*/  ISETP.GE.U32.AND P0, PT, R0, R23, PT ;  /* 0x000000170000720c */ /* 0x000fe20003f06070 */
[----:B--2--5:R-:W-:-:S02]  /*7230*/  DADD R12, R12, R8 ;  /* 0x000000000c0c7229 */ /* 0x024fc40000000008 */
[----:B------:R-:W-:Y:S01]  /*7240*/  DADD R14, R14, R10 ;  /* 0x000000000e0e7229 */ /* 0x000fe2000000000a */
[----:B------:R-:W-:Y:S01]  /*7250*/  IADD3.X R9, RZ, R33, RZ, P1, !PT ;  /* 0x00000021ff097210 */ /* 0x000fe20000ffe4ff */
[----:B------:R-:W-:Y:S01]  /*7260*/  IMAD.X R33, RZ, RZ, R33, P2 ;  /* 0x000000ffff217224 */ /* 0x000fe200010e0621 */
[----:B------:R-:W-:Y:S02]  /*7270*/  IADD3 R2, P1, R6, R5, RZ ;  /* 0x0000000506027210 */ /* 0x000fe40007f3e0ff */
[----:B------:R-:W-:Y:S01]  /*7280*/  ISETP.GE.AND.EX P0, PT, R9, R4, PT, P0 ;  /* 0x000000040900720c */ /* 0x000fe20003f06300 */
[----:B---3--:R-:W-:Y:S01]  /*7290*/  DADD R12, R12, R16 ;  /* 0x000000000c0c7229 */ /* 0x008fe20000000010 */
[----:B0-----:R-:W-:Y:S01]  /*72a0*/  IADD3.X R6, R7, R37, RZ, P1, !PT ;  /* 0x0000002507067210 */ /* 0x001fe20000ffe4ff */
[----:B------:R-:W-:-:S06]  /*72b0*/  DADD R14, R14, R18 ;  /* 0x000000000e0e7229 */ /* 0x000fcc0000000012 */
[----:B----4-:R-:W-:Y:S02]  /*72c0*/  DADD R12, R12, R24 ;  /* 0x000000000c0c7229 */ /* 0x010fe40000000018 */
[----:B------:R-:W-:-:S06]  /*72d0*/  DADD R14, R14, R26 ;  /* 0x000000000e0e7229 */ /* 0x000fcc000000001a */
[----:B------:R-:W-:Y:S02]  /*72e0*/  DADD R8, R12, R28 ;  /* 0x000000000c087229 */ /* 0x000fe4000000001c */
[----:B------:R-:W-:Y:S01]  /*72f0*/  DADD R10, R14, R30 ;  /* 0x000000000e0a7229 */ /* 0x000fe2000000001e */
[----:B------:R-:W-:Y:S10]  /*7300*/  @!P0 BRA `(.L_x_547) ;  /* 0xfffffffc008c8947 */ /* 0x000ff4000383ffff */
.L_x_546:
[----:B------:R-:W-:Y:S05]  /*7310*/  BSYNC B2 ;  /* 0x0000000000027941 */ /* 0x000fea0003800000 */
.L_x_545:
[----:B-----5:R0:W-:Y:S02]  /*7320*/  STG.E.128 desc[UR10][R20.64], R8 ;  /* 0x0000000814007986 */ /* 0x0201e4000c101d0a */
.L_x_542:
[----:B------:R-:W-:Y:S05]  /*7330*/  BSYNC B1 ;  /* 0x0000000000017941 */ /* 0x000fea0003800000 */
.L_x_541:
[----:B------:R-:W-:-:S07]  /*7340*/  IADD3 R3, R3, 0x80, RZ ;  /* 0x0000008003037810 */ /* 0x000fce0007ffe0ff */
.L_x_533:
[----:B------:R-:W-:Y:S05]  /*7350*/  BSYNC B0 ;  /* 0x0000000000007941 */ /* 0x000fea0003800000 */
.L_x_532:
        /* <DEDUP_REMOVED lines=357> */
.L_x_550:
        /* <DEDUP_REMOVED lines=22> */
.L_x_553:
        /* <DEDUP_REMOVED lines=20> */
.L_x_552:
[----:B------:R-:W-:Y:S05]  /*8c50*/  BSYNC B1 ;  /* 0x0000000000017941 */ /* 0x000fea0003800000 */
.L_x_551:
        /* <DEDUP_REMOVED lines=24> */
.L_x_555:
        /* <DEDUP_REMOVED lines=19> */
.L_x_556:
[----:B------:R-:W-:Y:S05]  /*8f10*/  BSYNC B1 ;  /* 0x0000000000017941 */ /* 0x000fea0003800000 */
.L_x_554:
        /* <DEDUP_REMOVED lines=96> */
.L_x_560:
[----:B------:R-:W-:Y:S05]  /*9520*/  BSYNC B2 ;  /* 0x0000000000027941 */ /* 0x000fea0003800000 */
.L_x_559:
        /* <DEDUP_REMOVED lines=35> */
.L_x_563:
        /* <DEDUP_REMOVED lines=29> */
.L_x_562:
[----:B------:R-:W-:Y:S05]  /*9930*/  BSYNC B2 ;  /* 0x0000000000027941 */ /* 0x000fea0003800000 */
.L_x_561:
[----:B-----5:R0:W-:Y:S02]  /*9940*/  STG.E.128 desc[UR10][R20.64], R8 ;  /* 0x0000000814007986 */ /* 0x0201e4000c101d0a */
.L_x_558:
[----:B------:R-:W-:Y:S05]  /*9950*/  BSYNC B1 ;  /* 0x0000000000017941 */ /* 0x000fea0003800000 */
.L_x_557:
[----:B------:R-:W-:-:S07]  /*9960*/  IADD3 R3, R3, 0x80, RZ ;  /* 0x0000008003037810 */ /* 0x000fce0007ffe0ff */
.L_x_549:
[----:B------:R-:W-:Y:S05]  /*9970*/  BSYNC B0 ;  /* 0x0000000000007941 */ /* 0x000fea0003800000 */
.L_x_548:
        /* <DEDUP_REMOVED lines=357> */
.L_x_566:
        /* <DEDUP_REMOVED lines=22> */
.L_x_569:
        /* <DEDUP_REMOVED lines=20> */
.L_x_568:
[----:B------:R-:W-:Y:S05]  /*b270*/  BSYNC B1 ;  /* 0x0000000000017941 */ /* 0x000fea0003800000 */
.L_x_567:
        /* <DEDUP_REMOVED lines=24> */
.L_x_571:
        /* <DEDUP_REMOVED lines=19> */
.L_x_572:
[----:B------:R-:W-:Y:S05]  /*b530*/  BSYNC B1 ;  /* 0x0000000000017941 */ /* 0x000fea0003800000 */
.L_x_570:
        /* <DEDUP_REMOVED lines=96> */
.L_x_576:
[----:B------:R-:W-:Y:S05]  /*bb40*/  BSYNC B2 ;  /* 0x0000000000027941 */ /* 0x000fea0003800000 */
.L_x_575:
        /* <DEDUP_REMOVED lines=35> */
.L_x_579:
        /* <DEDUP_REMOVED lines=29> */
.L_x_578:
[----:B------:R-:W-:Y:S05]  /*bf50*/  BSYNC B2 ;  /* 0x0000000000027941 */ /* 0x000fea0003800000 */
.L_x_577:
[----:B-----5:R0:W-:Y:S02]  /*bf60*/  STG.E.128 desc[UR10][R20.64], R8 ;  /* 0x0000000814007986 */ /* 0x0201e4000c101d0a */
.L_x_574:
[----:B------:R-:W-:Y:S05]  /*bf70*/  BSYNC B1 ;  /* 0x0000000000017941 */ /* 0x000fea0003800000 */
.L_x_573:
[----:B------:R-:W-:-:S07]  /*bf80*/  IADD3 R3, R3, 0x80, RZ ;  /* 0x0000008003037810 */ /* 0x000fce0007ffe0ff */
.L_x_565:
[----:B------:R-:W-:Y:S05]  /*bf90*/  BSYNC B0 ;  /* 0x0000000000007941 */ /* 0x000fea0003800000 */
.L_x_564:
        /* <DEDUP_REMOVED lines=357> */
.L_x_582:
        /* <DEDUP_REMOVED lines=22> */
.L_x_585:
        /* <DEDUP_REMOVED lines=20> */
.L_x_584:
[----:B------:R-:W-:Y:S05]  /*d890*/  BSYNC B1 ;  /* 0x0000000000017941 */ /* 0x000fea0003800000 */
.L_x_583:
        /* <DEDUP_REMOVED lines=24> */
.L_x_587:
        /* <DEDUP_REMOVED lines=19> */
.L_x_588:
[----:B------:R-:W-:Y:S05]  /*db50*/  BSYNC B1 ;  /* 0x0000000000017941 */ /* 0x000fea0003800000 */
.L_x_586:
        /* <DEDUP_REMOVED lines=96> */
.L_x_592:
[----:B------:R-:W-:Y:S05]  /*e160*/  BSYNC B2 ;  /* 0x0000000000027941 */ /* 0x000fea0003800000 */
.L_x_591:
        /* <DEDUP_REMOVED lines=35> */
.L_x_595:
        /* <DEDUP_REMOVED lines=29> */
.L_x_594:
[----:B------:R-:W-:Y:S05]  /*e570*/  BSYNC B2 ;  /* 0x0000000000027941 */ /* 0x000fea0003800000 */
.L_x_593:
[----:B-----5:R0:W-:Y:S02]  /*e580*/  STG.E.128 desc[UR10][R18.64], R8 ;  /* 0x0000000812007986 */ /* 0x0201e4000c101d0a */
.L_x_590:
[----:B------:R-:W-:Y:S05]  /*e590*/  BSYNC B1 ;  /* 0x0000000000017941 */ /* 0x000fea0003800000 */
.L_x_589:
[----:B------:R-:W-:-:S07]  /*e5a0*/  IADD3 R3, R3, 0x80, RZ ;  /* 0x0000008003037810 */ /* 0x000fce0007ffe0ff */
.L_x_581:
[----:B------:R-:W-:Y:S05]  /*e5b0*/  BSYNC B0 ;  /* 0x0000000000007941 */ /* 0x000fea0003800000 */
.L_x_580:
        /* <DEDUP_REMOVED lines=10> */
[----:B------:R-:W-:Y:S01]  /*e660*/  IMAD.MOV.U32 R2, RZ, RZ, RZ ;  /* 0x000000ffff027224 */ /* 0x000fe200078e00ff */
[----:B------:R-:W-:Y:S01]  /*e670*/  ULDC.64 UR4, c[0x0][0x220] ;  /* 0x0000880000047ab9 */ /* 0x000fe20000000a00 */
[----:B------:R-:W-:Y:S01]  /*e680*/  ISETP.NE.AND P0, PT, R6, 0x1, PT ;  /* 0x000000010600780c */ /* 0x000fe20003f05270 */
[----:B------:R-:W-:Y:S01]  /*e690*/  ULDC UR6, c[0x0][0x350] ;  /* 0x0000d40000067ab9 */ /* 0x000fe20000000800 */
[----:B0-----:R-:W-:Y:S01]  /*e6a0*/  IMAD.HI.U32 R4, R3, UR4, R2 ;  /* 0x0000000403047c27 */ /* 0x001fe2000f8e0002 */
        /* <DEDUP_REMOVED lines=342> */
.L_x_598:
        /* <DEDUP_REMOVED lines=22> */
.L_x_601:
        /* <DEDUP_REMOVED lines=20> */
.L_x_600:
[----:B------:R-:W-:Y:S05]  /*feb0*/  BSYNC B1 ;  /* 0x0000000000017941 */ /* 0x000fea0003800000 */
.L_x_599:
        /* <DEDUP_REMOVED lines=24> */
.L_x_603:
        /* <DEDUP_REMOVED lines=19> */
.L_x_604:
[----:B------:R-:W-:Y:S05]  /*10170*/  BSYNC B1 ;  /* 0x0000000000017941 */ /* 0x000fea0003800000 */
.L_x_602:
        /* <DEDUP_REMOVED lines=96> */
.L_x_608:
[----:B------:R-:W-:Y:S05]  /*10780*/  BSYNC B2 ;  /* 0x0000000000027941 */ /* 0x000fea0003800000 */
.L_x_607:
        /* <DEDUP_REMOVED lines=25> */
[C---:B------:R-:W-:Y:S01]  /*10920*/  IMAD.SHL.U32 R5, R18.reuse, 0x10, RZ ;  /* 0x0000001012057824 */ /* 0x040fe200078e00ff */
[----:B------:R-:W-:Y:S01]  /*10930*/  SHF.L.U64.HI R19, R18, 0x4, R19 ;  /* 0x0000000412137819 */ /* 0x000fe20000010213 */
[----:B------:R-:W-:-:S03]  /*10940*/  IMAD R17, R28, R13, R2 ;  /* 0x0000000d1c117224 */ /* 0x000fc600078e0202 */
[----:B------:R-:W-:Y:S02]  /*10950*/  LEA R5, P0, R14, R5, 0x4 ;  /* 0x000000050e057211 */ /* 0x000fe400078020ff */
[----:B------:R-:W-:Y:S02]  /*10960*/  IADD3 R2, R15, R17, RZ ;  /* 0x000000110f027210 */ /* 0x000fe40007ffe0ff */
[----:B------:R-:W-:Y:S02]  /*10970*/  IADD3 R0, P1, P2, R5, UR8, R0 ;  /* 0x0000000805007c10 */ /* 0x000fe4000fa3e000 */
[----:B------:R-:W-:Y:S02]  /*10980*/  LEA R5, P3, R12, -UR6, 0x4 ;  /* 0x800000060c057c11 */ /* 0x000fe4000f8620ff */
[----:B------:R-:W-:Y:S02]  /*10990*/  LEA.HI.X R14, R14, R19, R2, 0x4, P0 ;  /* 0x000000130e0e7211 */ /* 0x000fe400000f2402 */
[----:B------:R-:W-:-:S02]  /*109a0*/  IADD3.X R37, R37, ~UR7, RZ, P3, !PT ;  /* 0x8000000725257c10 */ /* 0x000fc40009ffe4ff */
[----:B------:R-:W-:-:S07]  /*109b0*/  IADD3.X R32, R14, UR9, RZ, P1, P2 ;  /* 0x000000090e207c10 */ /* 0x000fce0008fe44ff */
.L_x_611:
        /* <DEDUP_REMOVED lines=29> */
.L_x_610:
[----:B------:R-:W-:Y:S05]  /*10b90*/  BSYNC B2 ;  /* 0x0000000000027941 */ /* 0x000fea0003800000 */
.L_x_609:
[----:B-----5:R0:W-:Y:S02]  /*10ba0*/  STG.E.128 desc[UR10][R6.64], R8 ;  /* 0x0000000806007986 */ /* 0x0201e4000c101d0a */
.L_x_606:
[----:B------:R-:W-:Y:S05]  /*10bb0*/  BSYNC B1 ;  /* 0x0000000000017941 */ /* 0x000fea0003800000 */
.L_x_605:
[----:B------:R-:W-:-:S07]  /*10bc0*/  IADD3 R3, R3, 0x80, RZ ;  /* 0x0000008003037810 */ /* 0x000fce0007ffe0ff */
.L_x_597:
[----:B------:R-:W-:Y:S05]  /*10bd0*/  BSYNC B0 ;  /* 0x0000000000007941 */ /* 0x000fea0003800000 */
.L_x_596:
[----:B------:R-:W-:Y:S02]  /*10be0*/  ULDC UR4, c[0x0][0x210] ;  /* 0x0000840000047ab9 */ /* 0x000fe40000000800 */
[----:B------:R-:W-:-:S13]  /*10bf0*/  ISETP.GE.AND P0, PT, R3, UR4, PT ;  /* 0x0000000403007c0c */ /* 0x000fda000bf06270 */
[----:B------:R-:W-:Y:S05]  /*10c00*/  @P0 EXIT ;  /* 0x000000000000094d */ /* 0x000fea0003800000 */
        /* <DEDUP_REMOVED lines=353> */
.L_x_612:
        /* <DEDUP_REMOVED lines=20> */
[----:B------:R-:W-:Y:S05]  /*12360*/  CALL.REL.NOINC `($__internal_4_$__cuda_sm20_div_s64) ;  /* 0x0000000c008c7944 */ /* 0x000fea0003c00000 */
[----:B------:R-:W-:Y:S05]  /*12370*/  BRA `(.L_x_614) ;  /* 0x0000000000507947 */ /* 0x000fea0003800000 */
.L_x_615:
[----:B------:R-:W-:Y:S01]  /*12380*/  ULDC UR4, c[0x0][0x498] ;  /* 0x0001260000047ab9 */ /* 0x000fe20000000800 */
[----:B------:R-:W-:Y:S01]  /*12390*/  IMAD.MOV.U32 R2, RZ, RZ, RZ ;  /* 0x000000ffff027224 */ /* 0x000fe200078e00ff */
[----:B------:R-:W0:Y:S01]  /*123a0*/  I2F.U32.RP R4, UR4 ;  /* 0x0000000400047d06 */ /* 0x000e220008209000 */
[----:B------:R-:W-:Y:S01]  /*123b0*/  ISETP.NE.U32.AND P2, PT, RZ, UR4, PT ;  /* 0x00000004ff007c0c */ /* 0x000fe2000bf45070 */
[----:B------:R-:W-:-:S06]  /*123c0*/  HFMA2.MMA R9, -RZ, RZ, 0, 0 ;  /* 0x00000000ff097435 */ /* 0x000fcc00000001ff */
[----:B0-----:R-:W0:Y:S02]  /*123d0*/  MUFU.RCP R4, R4 ;  /* 0x0000000400047308 */ /* 0x001e240000001000 */
[----:B0-----:R-:W-:-:S06]  /*123e0*/  IADD3 R3, R4, 0xffffffe, RZ ;  /* 0x0ffffffe04037810 */ /* 0x001fcc0007ffe0ff */
[----:B------:R-:W0:Y:S02]  /*123f0*/  F2I.FTZ.U32.TRUNC.NTZ R3, R3 ;  /* 0x0000000300037305 */ /* 0x000e24000021f000 */
[----:B0-----:R-:W-:-:S05]  /*12400*/  IADD3 R5, RZ, -R3, RZ ;  /* 0x80000003ff057210 */ /* 0x001fca0007ffe0ff */
        /* <DEDUP_REMOVED lines=11> */
.L_x_614:
[----:B------:R-:W-:Y:S05]  /*124c0*/  BSYNC B0 ;  /* 0x0000000000007941 */ /* 0x000fea0003800000 */
.L_x_613:
[----:B------:R-:W-:Y:S01]  /*124d0*/  ULDC.64 UR6, c[0x0][0x498] ;  /* 0x0001260000067ab9 */ /* 0x000fe20000000a00 */
[----:B------:R-:W-:Y:S01]  /*124e0*/  ULDC.64 UR4, c[0x0][0x490] ;  /* 0x0001240000047ab9 */ /* 0x000fe20000000a00 */
[----:B------:R-:W-:Y:S01]  /*124f0*/  IMAD R5, R9, UR6, RZ ;  /* 0x0000000609057c24 */ /* 0x000fe2000f8e02ff */
[----:B------:R-:W-:Y:S01]  /*12500*/  BSSY B0, `(.L_x_616) ;  /* 0x0000028000007945 */ /* 0x000fe20003800000 */
[----:B------:R-:W-:-:S04]  /*12510*/  IMAD.WIDE.U32 R2, R8, UR6, RZ ;  /* 0x0000000608027c25 */ /* 0x000fc8000f8e00ff */
[----:B------:R-:W-:Y:S01]  /*12520*/  IMAD R11, R8, UR7, R5 ;  /* 0x00000007080b7c24 */ /* 0x000fe2000f8e0205 */
[----:B------:R-:W-:-:S03]  /*12530*/  IADD3 R5, P1, R2, UR4, RZ ;  /* 0x0000000402057c10 */ /* 0x000fc6000ff3e0ff */
[----:B------:R-:W-:Y:S01]  /*12540*/  IMAD.IADD R11, R3, 0x1, R11 ;  /* 0x00000001030b7824 */ /* 0x000fe200078e020b */
[----:B------:R-:W-:-:S04]  /*12550*/  ISETP.GE.U32.AND P0, PT, R6, R5, PT ;  /* 0x000000050600720c */ /* 0x000fc80003f06070 */
[----:B------:R-:W-:Y:S02]  /*12560*/  IADD3.X R3, R11, UR5, RZ, P1, !PT ;  /* 0x000000050b037c10 */ /* 0x000fe40008ffe4ff */
[----:B------:R-:W-:Y:S02]  /*12570*/  ISETP.GT.U32.AND P1, PT, R2, R6, PT ;  /* 0x000000060200720c */ /* 0x000fe40003f24070 */
[C---:B------:R-:W-:Y:S02]  /*12580*/  ISETP.GE.AND.EX P0, PT, R7.reuse, R3, PT, P0 ;  /* 0x000000030700720c */ /* 0x040fe40003f06300 */
[----:B------:R-:W-:Y:S02]  /*12590*/  LOP3.LUT R2, R7, UR7, RZ, 0xfc, !PT ;  /* 0x0000000707027c12 */ /* 0x000fe4000f8efcff */
        /* <DEDUP_REMOVED lines=9> */
[----:B------:R-:W-:Y:S05]  /*12630*/  CALL.REL.NOINC `($__internal_4_$__cuda_sm20_div_s64) ;  /* 0x0000000800d87944 */ /* 0x000fea0003c00000 */
[----:B------:R-:W-:Y:S05]  /*12640*/  BRA `(.L_x_618) ;  /* 0x00000000004c7947 */ /* 0x000fea0003800000 */
.L_x_617:
[----:B------:R-:W0:Y:S01]  /*12650*/  I2F.U32.RP R9, UR6 ;  /* 0x0000000600097d06 */ /* 0x000e220008209000 */
[----:B------:R-:W-:Y:S01]  /*12660*/  IMAD.MOV.U32 R4, RZ, RZ, RZ ;  /* 0x000000ffff047224 */ /* 0x000fe200078e00ff */
[----:B------:R-:W-:-:S06]  /*12670*/  ISETP.NE.U32.AND P2, PT, RZ, UR6, PT ;  /* 0x00000006ff007c0c */ /* 0x000fcc000bf45070 */
[----:B0-----:R-:W0:Y:S02]  /*12680*/  MUFU.RCP R9, R9 ;  /* 0x0000000900097308 */ /* 0x001e240000001000 */
[----:B0-----:R-:W-:Y:S01]  /*12690*/  IADD3 R10, R9, 0xffffffe, RZ ;  /* 0x0ffffffe090a7810 */ /* 0x001fe20007ffe0ff */
[----:B------:R-:W-:-:S05]  /*126a0*/  HFMA2.MMA R9, -RZ, RZ, 0, 0 ;  /* 0x00000000ff097435 */ /* 0x000fca00000001ff */
        /* <DEDUP_REMOVED lines=13> */
.L_x_618:
[----:B------:R-:W-:Y:S05]  /*12780*/  BSYNC B0 ;  /* 0x0000000000007941 */ /* 0x000fea0003800000 */
.L_x_616:
        /* <DEDUP_REMOVED lines=10> */
[----:B------:R0:W5:Y:S01]  /*12830*/  LDG.E.128 R8, desc[UR10][R18.64] ;  /* 0x0000000a12087981 */ /* 0x000162000c1e1d00 */
        /* <DEDUP_REMOVED lines=47> */
[----:B------:R-:W-:Y:S01]  /*12b30*/  IMAD R12, R3, R28, RZ ;  /* 0x0000001c030c7224 */ /* 0x000fe200078e02ff */
[----:B------:R-:W-:Y:S01]  /*12b40*/  ISETP.NE.U32.AND P1, PT, R32, 0x2, PT ;  /* 0x000000022000780c */ /* 0x000fe20003f25070 */
[----:B------:R-:W-:Y:S01]  /*12b50*/  ULDC.64 UR4, c[0x0][0x498] ;  /* 0x0001260000047ab9 */ /* 0x000fe20000000a00 */
[----:B------:R-:W-:Y:S01]  /*12b60*/  IADD3 R22, P5, R22, R26, RZ ;  /* 0x0000001a16167210 */ /* 0x000fe20007fbe0ff */
[C---:B------:R-:W-:Y:S01]  /*12b70*/  IMAD R15, R2.reuse, R29, R12 ;  /* 0x0000001d020f7224 */ /* 0x040fe200078e020c */
[----:B------:R-:W-:Y:S01]  /*12b80*/  ISETP.NE.AND.EX P1, PT, RZ, RZ, PT, P1 ;  /* 0x000000ffff00720c */ /* 0x000fe20003f25310 */
[----:B------:R-:W-:-:S04]  /*12b90*/  IMAD.WIDE.U32 R12, R2, R28, UR4 ;  /* 0x00000004020c7e25 */ /* 0x000fc8000f8e001c */
[----:B------:R-:W-:Y:S01]  /*12ba0*/  IMAD.X R23, R21, 0x1, R27, P5 ;  /* 0x0000000115177824 */ /* 0x000fe200028e061b */
[----:B------:R-:W-:Y:S02]  /*12bb0*/  IADD3 R33, R13, R15, RZ ;  /* 0x0000000f0d217210 */ /* 0x000fe40007ffe0ff */
[----:B------:R-:W-:-:S04]  /*12bc0*/  IADD3 R15, P4, R6, -R12, RZ ;  /* 0x8000000c060f7210 */ /* 0x000fc80007f9e0ff */
[----:B------:R-:W-:Y:S02]  /*12bd0*/  IADD3.X R17, R7, ~R33, RZ, P4, !PT ;  /* 0x8000002107117210 */ /* 0x000fe400027fe4ff */
        /* <DEDUP_REMOVED lines=26> */
.L_x_620:
[----:B------:R-:W-:Y:S05]  /*12d80*/  BSYNC B0 ;  /* 0x0000000000007941 */ /* 0x000fea0003800000 */
.L_x_619:
        /* <DEDUP_REMOVED lines=13> */
[----:B------:R-:W-:Y:S01]  /*12e60*/  IMAD.WIDE.U32 R12, R6, UR8, RZ ;  /* 0x00000008060c7c25 */ /* 0x000fe2000f8e00ff */
[----:B------:R-:W-:Y:S02]  /*12e70*/  UIMAD UR7, UR6, UR9, UR7 ;  /* 0x00000009060772a4 */ /* 0x000fe4000f8e0207 */
[----:B------:R-:W-:Y:S01]  /*12e80*/  USHF.L.U32 UR6, UR4, 0x4, URZ ;  /* 0x0000000404067899 */ /* 0x000fe2000800063f */
[----:B------:R-:W-:Y:S01]  /*12e90*/  IMAD R7, R7, UR8, RZ ;  /* 0x0000000807077c24 */ /* 0x000fe2000f8e02ff */
[----:B------:R-:W-:Y:S01]  /*12ea0*/  SHF.L.U32 R15, R12, 0x4, RZ ;  /* 0x000000040c0f7819 */ /* 0x000fe200000006ff */
[-C--:B0-----:R-:W-:Y:S01]  /*12eb0*/  IMAD R14, R17, R2.reuse, RZ ;  /* 0x00000002110e7224 */ /* 0x081fe200078e02ff */
[----:B------:R-:W-:Y:S01]  /*12ec0*/  UIADD3 UR7, UR5, UR7, URZ ;  /* 0x0000000705077290 */ /* 0x000fe2000fffe03f */
[----:B------:R-:W-:Y:S01]  /*12ed0*/  IMAD R21, R6, UR9, R7 ;  /* 0x0000000906157c24 */ /* 0x000fe2000f8e0207 */
[----:B------:R-:W-:Y:S01]  /*12ee0*/  ULDC.64 UR8, c[0x0][0x480] ;  /* 0x0001200000087ab9 */ /* 0x000fe20000000a00 */
[----:B------:R-:W-:Y:S01]  /*12ef0*/  IMAD.WIDE.U32 R6, R16, R2, RZ ;  /* 0x0000000210067225 */ /* 0x000fe200078e00ff */
[----:B------:R-:W-:Y:S01]  /*12f00*/  USHF.L.U64.HI UR7, UR4, 0x4, UR7 ;  /* 0x0000000404077899 */ /* 0x000fe20008010207 */
[----:B------:R-:W-:-:S02]  /*12f10*/  SHF.L.U64.HI R33, R2, 0x4, R3 ;  /* 0x0000000402217819 */ /* 0x000fc40000010203 */
        /* <DEDUP_REMOVED lines=10> */
.L_x_623:
[----:B------:R-:W-:Y:S01]  /*12fc0*/  IADD3 R36, P0, R34, R7, RZ ;  /* 0x0000000722247210 */ /* 0x000fe20007f1e0ff */
[----:B------:R-:W2:Y:S03]  /*12fd0*/  LDG.E.128.CONSTANT R12, desc[UR10][R34.64] ;  /* 0x0000000a220c7981 */ /* 0x000ea6000c1e9d00 */
[----:B------:R-:W-:Y:S02]  /*12fe0*/  IADD3.X R37, R35, R33, RZ, P0, !PT ;  /* 0x0000002123257210 */ /* 0x000fe400007fe4ff */
[----:B------:R-:W-:-:S03]  /*12ff0*/  IADD3 R28, P0, R36, R7, RZ ;  /* 0x00000007241c7210 */ /* 0x000fc60007f1e0ff */
[----:B------:R-:W3:Y:S02]  /*13000*/  LDG.E.128.CONSTANT R20, desc[UR10][R36.64] ;  /* 0x0000000a24147981 */ /* 0x000ee4000c1e9d00 */
[----:B------:R-:W-:Y:S01]  /*13010*/  IMAD.X R29, R37, 0x1, R33, P0 ;  /* 0x00000001251d7824 */ /* 0x000fe200000e0621 */
[----:B------:R-:W-:-:S04]  /*13020*/  IADD3 R2, P0, R28, R7, RZ ;  /* 0x000000071c027210 */ /* 0x000fc80007f1e0ff */
[----:B------:R-:W4:Y:S01]  /*13030*/  LDG.E.128.CONSTANT R24, desc[UR10][R28.64] ;  /* 0x0000000a1c187981 */ /* 0x000f22000c1e9d00 */
[----:B------:R-:W-:-:S05]  /*13040*/  IADD3.X R3, R29, R33, RZ, P0, !PT ;  /* 0x000000211d037210 */ /* 0x000fca00007fe4ff */
[----:B------:R-:W4:Y:S01]  /*13050*/  LDG.E.128.CONSTANT R28, desc[UR10][R2.64] ;  /* 0x0000000a021c7981 */ /* 0x000f22000c1e9d00 */
[C---:B------:R-:W-:Y:S02]  /*13060*/  IADD3 R0, P1, R16.reuse, 0x3, RZ ;  /* 0x0000000310007810 */ /* 0x040fe40007f3e0ff */
[----:B------:R-:W-:Y:S02]  /*13070*/  IADD3 R16, P2, R16, 0x4, RZ ;  /* 0x0000000410107810 */ /* 0x000fe40007f5e0ff */
[----:B------:R-:W-:Y:S01]  /*13080*/  ISETP.GE.U32.AND P0, PT, R0, R5, PT ;  /* 0x000000050000720c */ /* 0x000fe20003f06070 */
[----:B--2--5:R-:W-:Y:S02]  /*13090*/  DADD R12, R12, R8 ;  /* 0x000000000c0c7229 */ /* 0x024fe40000000008 */
[----:B------:R-:W-:Y:S01]  /*130a0*/  DADD R14, R14, R10 ;  /* 0x000000000e0e7229 */ /* 0x000fe2000000000a */
[----:B------:R-:W-:Y:S01]  /*130b0*/  IADD3.X R9, RZ, R17, RZ, P1, !PT ;  /* 0x00000011ff097210 */ /* 0x000fe20000ffe4ff */
[----:B------:R-:W-:Y:S01]  /*130c0*/  IMAD.X R17, RZ, RZ, R17, P2 ;  /* 0x000000ffff117224 */ /* 0x000fe200010e0611 */
[----:B------:R-:W-:-:S02]  /*130d0*/  IADD3 R34, P1, R2, R7, RZ ;  /* 0x0000000702227210 */ /* 0x000fc40007f3e0ff */
[----:B------:R-:W-:Y:S01]  /*130e0*/  ISETP.GE.AND.EX P0, PT, R9, R4, PT, P0 ;  /* 0x000000040900720c */ /* 0x000fe20003f06300 */
[----:B---3--:R-:W-:Y:S01]  /*130f0*/  DADD R12, R12, R20 ;  /* 0x000000000c0c7229 */ /* 0x008fe20000000014 */
[----:B------:R-:W-:Y:S01]  /*13100*/  IADD3.X R35, R3, R33, RZ, P1, !PT ;  /* 0x0000002103237210 */ /* 0x000fe20000ffe4ff */
[----:B------:R-:W-:-:S06]  /*13110*/  DADD R14, R14, R22 ;  /* 0x000000000e0e7229 */ /* 0x000fcc0000000016 */
[----:B----4-:R-:W-:Y:S02]  /*13120*/  DADD R12, R12, R24 ;  /* 0x000000000c0c7229 */ /* 0x010fe40000000018 */
[----:B------:R-:W-:-:S06]  /*13130*/  DADD R14, R14, R26 ;  /* 0x000000000e0e7229 */ /* 0x000fcc000000001a */
[----:B------:R-:W-:Y:S02]  /*13140*/  DADD R8, R12, R28 ;  /* 0x000000000c087229 */ /* 0x000fe4000000001c */
[----:B------:R-:W-:Y:S01]  /*13150*/  DADD R10, R14, R30 ;  /* 0x000000000e0a7229 */ /* 0x000fe2000000001e */
[----:B------:R-:W-:Y:S10]  /*13160*/  @!P0 BRA `(.L_x_623) ;  /* 0xfffffffc00948947 */ /* 0x000ff4000383ffff */
.L_x_622:
[----:B------:R-:W-:Y:S05]  /*13170*/  BSYNC B0 ;  /* 0x0000000000007941 */ /* 0x000fea0003800000 */
.L_x_621:
[----:B-----5:R-:W-:Y:S01]  /*13180*/  STG.E.128 desc[UR10][R18.64], R8 ;  /* 0x0000000812007986 */ /* 0x020fe2000c101d0a */
[----:B------:R-:W-:Y:S05]  /*13190*/  EXIT ;  /* 0x000000000000794d */ /* 0x000fea0003800000 */
        .weak           $__internal_4_$__cuda_sm20_div_s64
        .type           $__internal_4_$__cuda_sm20_div_s64,@function
        .size           $__internal_4_$__cuda_sm20_div_s64,(.L_x_1732 - $__internal_4_$__cuda_sm20_div_s64)
$__internal_4_$__cuda_sm20_div_s64:
        /* <DEDUP_REMOVED lines=34> */
[----:B------:R-:W-:-:S03]  /*133c0*/  IADD3.X R12, RZ, ~R9, RZ, P4, !PT ;  /* 0x80000009ff0c7210 */ /* 0x000fc600027fe4ff */
[CC--:B------:R-:W-:Y:S02]  /*133d0*/  IMAD R13, R8.reuse, R11.reuse, RZ ;  /* 0x0000000b080d7224 */ /* 0x0c0fe400078e02ff */
[----:B------:R-:W-:-:S03]  /*133e0*/  IMAD.HI.U32 R11, R8, R11, RZ ;  /* 0x0000000b080b7227 */ /* 0x000fc600078e00ff */
[----:B------:R-:W-:Y:S01]  /*133f0*/  IADD3 R10, P2, R13, R10, RZ ;  /* 0x0000000a0d0a7210 */ /* 0x000fe20007f5e0ff */
[----:B------:R-:W-:Y:S01]  /*13400*/  IMAD.MOV.U32 R17, RZ, RZ, RZ ;  /* 0x000000ffff117224 */ /* 0x000fe200078e00ff */
[----:B------:R-:W-:Y:S02]  /*13410*/  IADD3.X R8, R11, R8, RZ, P0, !PT ;  /* 0x000000080b087210 */ /* 0x000fe400007fe4ff */
[----:B------:R-:W-:Y:S01]  /*13420*/  SEL R11, R12, R9, !P3 ;  /* 0x000000090c0b7207 */ /* 0x000fe20005800000 */
[C---:B------:R-:W-:Y:S01]  /*13430*/  IMAD.HI.U32 R16, R10.reuse, R14, RZ ;  /* 0x0000000e0a107227 */ /* 0x040fe200078e00ff */
        /* <DEDUP_REMOVED lines=16> */
[----:B------:R-:W-:Y:S02]  /*13540*/  IADD3 R15, P1, R14, -UR4, RZ ;  /* 0x800000040e0f7c10 */ /* 0x000fe4000ff3e0ff */
[----:B------:R-:W-:Y:S02]  /*13550*/  IADD3.X R17, RZ, R10, RZ, P2, !PT ;  /* 0x0000000aff117210 */ /* 0x000fe400017fe4ff */
[C---:B------:R-:W-:Y:S02]  /*13560*/  ISETP.GE.U32.AND.EX P0, PT, R11.reuse, UR5, PT, P0 ;  /* 0x000000050b007c0c */ /* 0x040fe4000bf06100 */
[----:B------:R-:W-:-:S02]  /*13570*/  IADD3.X R12, R11, ~UR5, RZ, P1, !PT ;  /* 0x800000050b0c7c10 */ /* 0x000fc40008ffe4ff */
[----:B------:R-:W-:Y:S02]  /*13580*/  SEL R15, R15, R14, P0 ;  /* 0x0000000e0f0f7207 */ /* 0x000fe40000000000 */
[----:B------:R-:W-:Y:S02]  /*13590*/  SEL R13, R13, R8, P0 ;  /* 0x000000080d0d7207 */ /* 0x000fe40000000000 */
[----:B------:R-:W-:Y:S02]  /*135a0*/  SEL R12, R12, R11, P0 ;  /* 0x0000000b0c0c7207 */ /* 0x000fe40000000000 */
[----:B------:R-:W-:Y:S02]  /*135b0*/  ISETP.GE.U32.AND P1, PT, R15, UR4, PT ;  /* 0x000000040f007c0c */ /* 0x000fe4000bf26070 */
[----:B------:R-:W-:Y:S02]  /*135c0*/  SEL R17, R17, R10, P0 ;  /* 0x0000000a11117207 */ /* 0x000fe40000000000 */
[----:B------:R-:W-:-:S02]  /*135d0*/  IADD3 R8, P2, R13, 0x1, RZ ;  /* 0x000000010d087810 */ /* 0x000fc40007f5e0ff */
[----:B------:R-:W-:Y:S02]  /*135e0*/  ISETP.GE.U32.AND.EX P0, PT, R12, UR5, PT, P1 ;  /* 0x000000050c007c0c */ /* 0x000fe4000bf06110 */
[----:B------:R-:W-:Y:S02]  /*135f0*/  IADD3.X R10, RZ, R17, RZ, P2, !PT ;  /* 0x00000011ff0a7210 */ /* 0x000fe400017fe4ff */
[----:B------:R-:W-:Y:S02]  /*13600*/  SEL R8, R8, R13, P0 ;  /* 0x0000000d08087207 */ /* 0x000fe40000000000 */
[----:B------:R-:W-:Y:S02]  /*13610*/  SEL R10, R10, R17, P0 ;  /* 0x000000110a0a7207 */ /* 0x000fe40000000000 */
[----:B------:R-:W-:Y:S02]  /*13620*/  IADD3 R11, P2, RZ, -R8, RZ ;  /* 0x80000008ff0b7210 */ /* 0x000fe40007f5e0ff */
[----:B------:R-:W-:-:S02]  /*13630*/  ISETP.NE.U32.AND P0, PT, RZ, UR12, PT ;  /* 0x0000000cff007c0c */ /* 0x000fc4000bf05070 */
[----:B------:R-:W-:Y:S01]  /*13640*/  ISETP.GE.AND P1, PT, R9, RZ, PT ;  /* 0x000000ff0900720c */ /* 0x000fe20003f26270 */
[----:B------:R-:W-:Y:S01]  /*13650*/  IMAD.X R9, RZ, RZ, ~R10, P2 ;  /* 0x000000ffff097224 */ /* 0x000fe200010e0e0a */
[----:B------:R-:W-:Y:S02]  /*13660*/  ISETP.NE.AND.EX P0, PT, RZ, UR13, PT, P0 ;  /* 0x0000000dff007c0c */ /* 0x000fe4000bf05300 */
[----:B------:R-:W-:Y:S02]  /*13670*/  SEL R11, R11, R8, !P1 ;  /* 0x000000080b0b7207 */ /* 0x000fe40004800000 */
[----:B------:R-:W-:Y:S02]  /*13680*/  SEL R9, R9, R10, !P1 ;  /* 0x0000000a09097207 */ /* 0x000fe40004800000 */
[----:B------:R-:W-:Y:S01]  /*13690*/  SEL R8, R11, 0xffffffff, P0 ;  /* 0xffffffff0b087807 */ /* 0x000fe20000000000 */
[----:B------:R-:W-:Y:S01]  /*136a0*/  HFMA2.MMA R11, -RZ, RZ, 0, 0 ;  /* 0x00000000ff0b7435 */ /* 0x000fe200000001ff */
[----:B------:R-:W-:-:S02]  /*136b0*/  MOV R10, R4 ;  /* 0x00000004000a7202 */ /* 0x000fc40000000f00 */
[----:B------:R-:W-:-:S03]  /*136c0*/  SEL R9, R9, 0xffffffff, P0 ;  /* 0xffffffff09097807 */ /* 0x000fc60000000000 */
[----:B------:R-:W-:Y:S05]  /*136d0*/  RET.REL.NODEC R10 `(_ZN2at6native61_GLOBAL__N__2cc7adc6_23_UnfoldBackwardKernel_cu_75b981de_315735_unfold_backward_elementwise_kernelILi128ELi8EZNS1_32_unfold_backward_internal_kernelIN3c107complexIdEEEEvRNS_14TensorIteratorEllllllEUliE_EEviT1_) ;  /* 0xfffffec80a487950 */ /* 0x000fea0003c3ffff */
.L_x_624:
        /* <DEDUP_REMOVED lines=10> */
.L_x_1732:


//--------------------- .text._ZN2at6native61_GLOBAL__N__2cc7adc6_23_UnfoldBackwardKernel_cu_75b981de_315735_unfold_backward_elementwise_kernelILi128ELi8EZNS1_32_unfold_backward_internal_kernelIfEEvRNS_14TensorIteratorEllllllEUliE_EEviT1_ --------------------------
	.section	.text._ZN2at6native61_GLOBAL__N__2cc7adc6_23_UnfoldBackwardKernel_cu_75b981de_315735_unfold_backward_elementwise_kernelILi128ELi8EZNS1_32_unfold_backward_internal_kernelIfEEvRNS_14TensorIteratorEllllllEUliE_EEviT1_,"ax",@progbits
	.align	128
.text._ZN2at6native61_GLOBAL__N__2cc7adc6_23_UnfoldBackwardKernel_cu_75b981de_315735_unfold_backward_elementwise_kernelILi128ELi8EZNS1_32_unfold_backward_internal_kernelIfEEvRNS_14TensorIteratorEllllllEUliE_EEviT1_:
        .type           _ZN2at6native61_GLOBAL__N__2cc7adc6_23_UnfoldBackwardKernel_cu_75b981de_315735_unfold_backward_elementwise_kernelILi128ELi8EZNS1_32_unfold_backward_internal_kernelIfEEvRNS_14TensorIteratorEllllllEUliE_EEviT1_,@function
        .size           _ZN2at6native61_GLOBAL__N__2cc7adc6_23_UnfoldBackwardKernel_cu_75b981de_315735_unfold_backward_elementwise_kernelILi128ELi8EZNS1_32_unfold_backward_internal_kernelIfEEvRNS_14TensorIteratorEllllllEUliE_EEviT1_,(.L_x_1734 - _ZN2at6native61_GLOBAL__N__2cc7adc6_23_UnfoldBackwardKernel_cu_75b981de_315735_unfold_backward_elementwise_kernelILi128ELi8EZNS1_32_unfold_backward_internal_kernelIfEEvRNS_14TensorIteratorEllllllEUliE_EEviT1_)
        .other          _ZN2at6native61_GLOBAL__N__2cc7adc6_23_UnfoldBackwardKernel_cu_75b981de_315735_unfold_backward_elementwise_kernelILi128ELi8EZNS1_32_unfold_backward_internal_kernelIfEEvRNS_14TensorIteratorEllllllEUliE_EEviT1_,@"STO_CUDA_ENTRY STV_DEFAULT"
_ZN2at6native61_GLOBAL__N__2cc7adc6_23_UnfoldBackwardKernel_cu_75b981de_315735_unfold_backward_elementwise_kernelILi128ELi8EZNS1_32_unfold_backward_internal_kernelIfEEvRNS_14TensorIteratorEllllllEUliE_EEviT1_:
        /* <DEDUP_REMOVED lines=363> */
.L_x_627:
        /* <DEDUP_REMOVED lines=20> */
[----:B------:R-:W-:Y:S05]  /*17f0*/  CALL.REL.NOINC `($__internal_5_$__cuda_sm20_div_s64) ;  /* 0x0000015000d87944 */ /* 0x000fea0003c00000 */
[----:B------:R-:W-:Y:S01]  /*1800*/  IMAD.MOV.U32 R4, RZ, RZ, R2 ;  /* 0x000000ffff047224 */ /* 0x000fe200078e0002 */
[----:B------:R-:W-:Y:S01]  /*1810*/  MOV R5, R3 ;  /* 0x0000000300057202 */ /* 0x000fe20000000f00 */
[----:B------:R-:W-:Y:S06]  /*1820*/  BRA `(.L_x_629) ;  /* 0x0000000000507947 */ /* 0x000fec0003800000 */
.L_x_630:
        /* <DEDUP_REMOVED lines=10> */
[----:B------:R-:W-:-:S05]  /*18d0*/  HFMA2.MMA R5, -RZ, RZ, 0, 0 ;  /* 0x00000000ff057435 */ /* 0x000fca00000001ff */
        /* <DEDUP_REMOVED lines=9> */
.L_x_629:
[----:B------:R-:W-:Y:S05]  /*1970*/  BSYNC B1 ;  /* 0x0000000000017941 */ /* 0x000fea0003800000 */
.L_x_628:
        /* <DEDUP_REMOVED lines=22> */
[----:B------:R-:W-:Y:S05]  /*1ae0*/  CALL.REL.NOINC `($__internal_5_$__cuda_sm20_div_s64) ;  /* 0x00000150001c7944 */ /* 0x000fea0003c00000 */
[----:B------:R-:W-:Y:S01]  /*1af0*/  IMAD.MOV.U32 R4, RZ, RZ, R2 ;  /* 0x000000ffff047224 */ /* 0x000fe200078e0002 */
[----:B------:R-:W-:Y:S01]  /*1b00*/  MOV R5, R3 ;  /* 0x0000000300057202 */ /* 0x000fe20000000f00 */
[----:B------:R-:W-:Y:S06]  /*1b10*/  BRA `(.L_x_633) ;  /* 0x00000000004c7947 */ /* 0x000fec0003800000 */
.L_x_632:
        /* <DEDUP_REMOVED lines=19> */
.L_x_633:
[----:B------:R-:W-:Y:S05]  /*1c50*/  BSYNC B1 ;  /* 0x0000000000017941 */ /* 0x000fea0003800000 */
.L_x_631:
        /* <DEDUP_REMOVED lines=11> */
[----:B------:R0:W5:Y:S01]  /*1d10*/  LDG.E R5, desc[UR10][R16.64] ;  /* 0x0000000a10057981 */ /* 0x000162000c1e1900 */
        /* <DEDUP_REMOVED lines=14> */
[----:B------:R-:W-:-:S09]  /*1e00*/  MOV R4, R18 ;  /* 0x0000001200047202 */ /* 0x000fd20000000f00 */
        /* <DEDUP_REMOVED lines=17> */
[----:B------:R-:W-:Y:S01]  /*1f20*/  IADD3 R9, P1, R8, UR4, RZ ;  /* 0x0000000408097c10 */ /* 0x000fe2000ff3e0ff */
[----:B------:R-:W-:-:S03]  /*1f30*/  IMAD.WIDE.U32 R26, R28, R12, R10 ;  /* 0x0000000c1c1a7225 */ /* 0x000fc600078e000a */
[----:B------:R-:W-:Y:S01]  /*1f40*/  IADD3.X R31, RZ, UR5, RZ, P1, !PT ;  /* 0x00000005ff1f7c10 */ /* 0x000fe20008ffe4ff */
[----:B------:R-:W-:Y:S01]  /*1f50*/  IMAD R29, R28, R13, R4 ;  /* 0x0000000d1c1d7224 */ /* 0x000fe200078e0204 */
[----:B------:R-:W-:-:S03]  /*1f60*/  LEA R28, P1, R26, R9, 0x2 ;  /* 0x000000091a1c7211 */ /* 0x000fc600078210ff */
[----:B------:R-:W-:-:S05]  /*1f70*/  IMAD.IADD R4, R27, 0x1, R29 ;  /* 0x000000011b047824 */ /* 0x000fca00078e021d */
[----:B------:R-:W-:-:S05]  /*1f80*/  LEA.HI.X R29, R26, R31, R4, 0x2, P1 ;  /* 0x0000001f1a1d7211 */ /* 0x000fca00008f1404 */
[----:B------:R-:W2:Y:S01]  /*1f90*/  LDG.E.CONSTANT R28, desc[UR10][R28.64] ;  /* 0x0000000a1c1c7981 */ /* 0x000ea2000c1e9900 */
[----:B------:R-:W-:Y:S02]  /*1fa0*/  ISETP.NE.U32.AND P1, PT, R2, 0x1, PT ;  /* 0x000000010200780c */ /* 0x000fe40003f25070 */
[----:B------:R-:W-:Y:S02]  /*1fb0*/  IADD3 R4, P2, R18, 0x1, RZ ;  /* 0x0000000112047810 */ /* 0x000fe40007f5e0ff */
[----:B------:R-:W-:Y:S02]  /*1fc0*/  ISETP.NE.AND.EX P1, PT, RZ, RZ, PT, P1 ;  /* 0x000000ffff00720c */ /* 0x000fe40003f25310 */
[----:B------:R-:W-:Y:S01]  /*1fd0*/  IADD3.X R27, RZ, R19, RZ, P2, !PT ;  /* 0x00000013ff1b7210 */ /* 0x000fe200017fe4ff */
[----:B--2--5:R-:W-:-:S10]  /*1fe0*/  FADD.FTZ R5, R5, R28 ;  /* 0x0000001c05057221 */ /* 0x024fd40000010000 */
        /* <DEDUP_REMOVED lines=10> */
[----:B------:R-:W-:-:S05]  /*2090*/  IADD3 R25, P4, R14, -R26, RZ ;  /* 0x8000001a0e197210 */ /* 0x000fca0007f9e0ff */
[----:B------:R-:W-:Y:S01]  /*20a0*/  @P1 IADD3 R27, P2, P3, R14, -R20, -R26 ;  /* 0x800000140e1b1210 */ /* 0x000fe20007b5e81a */
[C-C-:B------:R-:W-:Y:S01]  /*20b0*/  IMAD.X R29, R15.reuse, 0x1, ~R33.reuse, P4 ;  /* 0x000000010f1d7824 */ /* 0x140fe200020e0e21 */
[----:B------:R-:W-:Y:S02]  /*20c0*/  @P1 IADD3 R22, P5, R10, R22, RZ ;  /* 0x000000160a161210 */ /* 0x000fe40007fbe0ff */
[----:B------:R-:W-:Y:S01]  /*20d0*/  @P1 IADD3.X R21, R15, ~R21, ~R33, P2, P3 ;  /* 0x800000150f151210 */ /* 0x000fe200017e6c21 */
[-C--:B------:R-:W-:Y:S01]  /*20e0*/  IMAD R2, R29, R12.reuse, RZ ;  /* 0x0000000c1d027224 */ /* 0x080fe200078e02ff */
[----:B------:R-:W-:Y:S01]  /*20f0*/  @P1 IADD3.X R23, R11, R23, RZ, P5, !PT ;  /* 0x000000170b171210 */ /* 0x000fe20002ffe4ff */
[----:B------:R-:W-:-:S04]  /*2100*/  IMAD.WIDE.U32 R10, R25, R12, R10 ;  /* 0x0000000c190a7225 */ /* 0x000fc800078e000a */
[-C--:B------:R-:W-:Y:S02]  /*2110*/  @P1 IMAD R4, R21, R12.reuse, RZ ;  /* 0x0000000c15041224 */ /* 0x080fe400078e02ff */
[----:B------:R-:W-:Y:S02]  /*2120*/  IMAD R25, R25, R13, R2 ;  /* 0x0000000d19197224 */ /* 0x000fe400078e0202 */
[----:B------:R-:W-:Y:S01]  /*2130*/  @P1 IMAD.WIDE.U32 R22, R27, R12, R22 ;  /* 0x0000000c1b161225 */ /* 0x000fe200078e0016 */
[----:B------:R-:W-:-:S03]  /*2140*/  LEA R12, P2, R10, R9, 0x2 ;  /* 0x000000090a0c7211 */ /* 0x000fc600078410ff */
[----:B------:R-:W-:Y:S01]  /*2150*/  @P1 IMAD R13, R27, R13, R4 ;  /* 0x0000000d1b0d1224 */ /* 0x000fe200078e0204 */
[----:B------:R-:W-:Y:S01]  /*2160*/  @P1 LEA R20, P3, R22, R9, 0x2 ;  /* 0x0000000916141211 */ /* 0x000fe200078610ff */
[----:B------:R-:W-:-:S03]  /*2170*/  IMAD.IADD R4, R11, 0x1, R25 ;  /* 0x000000010b047824 */ /* 0x000fc600078e0219 */
[----:B------:R-:W-:Y:S02]  /*2180*/  @P1 IADD3 R2, R23, R13, RZ ;  /* 0x0000000d17021210 */ /* 0x000fe40007ffe0ff */
[-C--:B------:R-:W-:Y:S02]  /*2190*/  LEA.HI.X R13, R10, R31.reuse, R4, 0x2, P2 ;  /* 0x0000001f0a0d7211 */ /* 0x080fe400010f1404 */
[----:B------:R-:W-:-:S03]  /*21a0*/  @P1 LEA.HI.X R21, R22, R31, R2, 0x2, P3 ;  /* 0x0000001f16151211 */ /* 0x000fc600018f1402 */
[----:B------:R-:W2:Y:S04]  /*21b0*/  LDG.E.CONSTANT R12, desc[UR10][R12.64] ;  /* 0x0000000a0c0c7981 */ /* 0x000ea8000c1e9900 */
[----:B------:R-:W3:Y:S01]  /*21c0*/  @P1 LDG.E.CONSTANT R20, desc[UR10][R20.64] ;  /* 0x0000000a14141981 */ /* 0x000ee2000c1e9900 */
[C---:B------:R-:W-:Y:S02]  /*21d0*/  IADD3 R4, P2, R18.reuse, 0x2, RZ ;  /* 0x0000000212047810 */ /* 0x040fe40007f5e0ff */
[----:B------:R-:W-:-:S03]  /*21e0*/  @P1 IADD3 R4, P3, R18, 0x3, RZ ;  /* 0x0000000312041810 */ /* 0x000fc60007f7e0ff */
[----:B------:R-:W-:Y:S01]  /*21f0*/  IMAD.X R27, RZ, RZ, R19, P2 ;  /* 0x000000ffff1b7224 */ /* 0x000fe200010e0613 */
[----:B------:R-:W-:Y:S01]  /*2200*/  @P1 IADD3.X R27, RZ, R19, RZ, P3, !PT ;  /* 0x00000013ff1b1210 */ /* 0x000fe20001ffe4ff */
[----:B--2---:R-:W-:-:S04]  /*2210*/  FADD.FTZ R5, R5, R12 ;  /* 0x0000000c05057221 */ /* 0x004fc80000010000 */
[----:B---3--:R-:W-:-:S07]  /*2220*/  @P1 FADD.FTZ R5, R5, R20 ;  /* 0x0000001405051221 */ /* 0x008fce0000010000 */
.L_x_637:
[----:B------:R-:W-:Y:S05]  /*2230*/  BSYNC B2 ;  /* 0x0000000000027941 */ /* 0x000fea0003800000 */
.L_x_636:
[----:B------:R-:W-:Y:S04]  /*2240*/  BSSY B2, `(.L_x_638) ;  /* 0x00000b4000027945 */ /* 0x000fe80003800000 */
[----:B------:R-:W-:Y:S05]  /*2250*/  @!P0 BRA `(.L_x_639) ;  /* 0x0000000800c88947 */ /* 0x000fea0003800000 */
[----:B------:R-:W-:Y:S01]  /*2260*/  IADD3 R9, P0, RZ, -R4, RZ ;  /* 0x80000004ff097210 */ /* 0x000fe20007f1e0ff */
[----:B------:R-:W-:Y:S01]  /*2270*/  ULDC.64 UR8, c[0x0][0x498] ;  /* 0x0001260000087ab9 */ /* 0x000fe20000000a00 */
[----:B------:R-:W0:Y:S01]  /*2280*/  LDC.64 R10, c[0x0][0x4a8] ;  /* 0x00012a00ff0a7b82 */ /* 0x000e220000000a00 */
[----:B------:R-:W-:Y:S01]  /*2290*/  ULDC.64 UR14, c[0x0][0x4b0] ;  /* 0x00012c00000e7ab9 */ /* 0x000fe20000000a00 */
[----:B------:R-:W-:Y:S01]  /*22a0*/  BSSY B3, `(.L_x_640) ;  /* 0x000006f000037945 */ /* 0x000fe20003800000 */
        /* <DEDUP_REMOVED lines=9> */
[----:B------:R-:W-:Y:S01]  /*2340*/  IADD3 R2, P0, R4, -0x1, RZ ;  /* 0xffffffff04027810 */ /* 0x000fe20007f1e0ff */
[----:B------:R-:W-:Y:S01]  /*2350*/  ULDC.64 UR8, c[0x0][0x480] ;  /* 0x0001200000087ab9 */ /* 0x000fe20000000a00 */
[----:B------:R-:W-:Y:S02]  /*2360*/  USHF.L.U64.HI UR4, UR4, 0x2, UR5 ;  /* 0x0000000204047899 */ /* 0x000fe40008010205 */
[----:B------:R-:W-:Y:S02]  /*2370*/  IADD3 R9, R15, R9, RZ ;  /* 0x000000090f097210 */ /* 0x000fe40007ffe0ff */
[----:B------:R-:W-:-:S03]  /*2380*/  IADD3 R12, P2, -R2, R3, RZ ;  /* 0x00000003020c7210 */ /* 0x000fc60007f5e1ff */
[----:B------:R-:W-:Y:S01]  /*2390*/  IMAD R9, R9, UR14, RZ ;  /* 0x0000000e09097c24 */ /* 0x000fe2000f8e02ff */
[----:B------:R-:W-:Y:S01]  /*23a0*/  ISETP.GT.U32.AND P1, PT, R12, 0xc, PT ;  /* 0x0000000c0c00780c */ /* 0x000fe20003f24070 */
[C---:B0-----:R-:W-:Y:S02]  /*23b0*/  IMAD R12, R27.reuse, R10, RZ ;  /* 0x0000000a1b0c7224 */ /* 0x041fe400078e02ff */
[C---:B------:R-:W-:Y:S01]  /*23c0*/  IMAD R19, R14.reuse, UR15, R9 ;  /* 0x0000000f0e137c24 */ /* 0x040fe2000f8e0209 */
[----:B------:R-:W-:Y:S01]  /*23d0*/  IADD3.X R9, R27, -0x1, RZ, P0, !PT ;  /* 0xffffffff1b097810 */ /* 0x000fe200007fe4ff */
[----:B------:R-:W-:-:S04]  /*23e0*/  IMAD.WIDE.U32 R14, R14, UR14, RZ ;  /* 0x0000000e0e0e7c25 */ /* 0x000fc8000f8e00ff */
[----:B------:R-:W-:Y:S01]  /*23f0*/  IMAD.IADD R19, R15, 0x1, R19 ;  /* 0x000000010f137824 */ /* 0x000fe200078e0213 */
[----:B------:R-:W-:Y:S01]  /*2400*/  SHF.L.U32 R15, R14, 0x2, RZ ;  /* 0x000000020e0f7819 */ /* 0x000fe200000006ff */
[----:B------:R-:W-:Y:S01]  /*2410*/  IMAD R21, R4, R11, R12 ;  /* 0x0000000b04157224 */ /* 0x000fe200078e020c */
[----:B------:R-:W-:Y:S01]  /*2420*/  SHF.L.U64.HI R11, R10, 0x2, R11 ;  /* 0x000000020a0b7819 */ /* 0x000fe2000001020b */
[----:B------:R-:W-:Y:S01]  /*2430*/  IMAD.WIDE.U32 R12, R4, R10, RZ ;  /* 0x0000000a040c7225 */ /* 0x000fe200078e00ff */
[----:B------:R-:W-:Y:S02]  /*2440*/  SHF.L.U64.HI R19, R14, 0x2, R19 ;  /* 0x000000020e137819 */ /* 0x000fe40000010213 */
[----:B------:R-:W-:Y:S01]  /*2450*/  LEA R10, P4, R10, -UR7, 0x2 ;  /* 0x800000070a0a7c11 */ /* 0x000fe2000f8810ff */
[----:B------:R-:W-:Y:S01]  /*2460*/  IMAD.X R14, R0, 0x1, ~R9, P2 ;  /* 0x00000001000e7824 */ /* 0x000fe200010e0e09 */
[----:B------:R-:W-:Y:S02]  /*2470*/  LEA R15, P0, R12, R15, 0x2 ;  /* 0x0000000f0c0f7211 */ /* 0x000fe400078010ff */
[----:B------:R-:W-:-:S02]  /*2480*/  IADD3 R4, R13, R21, RZ ;  /* 0x000000150d047210 */ /* 0x000fc40007ffe0ff */
[----:B------:R-:W-:Y:S02]  /*2490*/  ISETP.GT.AND.EX P1, PT, R14, RZ, PT, P1 ;  /* 0x000000ff0e00720c */ /* 0x000fe40003f24310 */
[----:B------:R-:W-:Y:S02]  /*24a0*/  IADD3 R8, P2, P3, R15, UR8, R8 ;  /* 0x000000080f087c10 */ /* 0x000fe4000fb5e008 */
[----:B------:R-:W-:Y:S02]  /*24b0*/  LEA.HI.X R12, R12, R19, R4, 0x2, P0 ;  /* 0x000000130c0c7211 */ /* 0x000fe400000f1404 */
[----:B------:R-:W-:Y:S02]  /*24c0*/  IADD3.X R11, R11, ~UR4, RZ, P4, !PT ;  /* 0x800000040b0b7c10 */ /* 0x000fe4000a7fe4ff */
[----:B------:R-:W-:Y:S02]  /*24d0*/  IADD3.X R19, R12, UR9, RZ, P2, P3 ;  /* 0x000000090c137c10 */ /* 0x000fe400097e64ff */
[----:B------:R-:W-:-:S03]  /*24e0*/  PLOP3.LUT P0, PT, PT, PT, PT, 0x80, 0x0 ;  /* 0x000000000000781c */ /* 0x000fc60003f0f070 */
[----:B------:R-:W-:Y:S10]  /*24f0*/  @!P1 BRA `(.L_x_641) ;  /* 0x0000000400249947 */ /* 0x000ff40003800000 */
[----:B------:R-:W-:Y:S02]  /*2500*/  IADD3 R13, P1, R3, -0xc, RZ ;  /* 0xfffffff4030d7810 */ /* 0x000fe40007f3e0ff */
[----:B------:R-:W-:Y:S02]  /*2510*/  PLOP3.LUT P0, PT, PT, PT, PT, 0x8, 0x0 ;  /* 0x000000000000781c */ /* 0x000fe40003f0e170 */
[----:B------:R-:W-:-:S11]  /*2520*/  IADD3.X R4, R0, -0x1, RZ, P1, !PT ;  /* 0xffffffff00047810 */ /* 0x000fd60000ffe4ff */
.L_x_642:
[----:B------:R-:W-:Y:S02]  /*2530*/  IADD3 R34, P1, R8, R10, RZ ;  /* 0x0000000a08227210 */ /* 0x000fe40007f3e0ff */
[----:B------:R-:W-:-:S03]  /*2540*/  MOV R18, R8 ;  /* 0x0000000800127202 */ /* 0x000fc60000000f00 */
[----:B------:R-:W-:Y:S01]  /*2550*/  IMAD.X R35, R19, 0x1, R11, P1 ;  /* 0x0000000113237824 */ /* 0x000fe200008e060b */
[-C--:B------:R-:W-:Y:S01]  /*2560*/  IADD3 R14, P1, R34, R10.reuse, RZ ;  /* 0x0000000a220e7210 */ /* 0x080fe20007f3e0ff */
[----:B------:R0:W2:Y:S03]  /*2570*/  LDG.E.CONSTANT R8, desc[UR10][R18.64] ;  /* 0x0000000a12087981 */ /* 0x0000a6000c1e9900 */
[----:B------:R-:W-:Y:S01]  /*2580*/  IADD3.X R15, R35, R11, RZ, P1, !PT ;  /* 0x0000000b230f7210 */ /* 0x000fe20000ffe4ff */
[----:B------:R-:W3:Y:S01]  /*2590*/  LDG.E.CONSTANT R34, desc[UR10][R34.64] ;  /* 0x0000000a22227981 */ /* 0x000ee2000c1e9900 */
[----:B------:R-:W-:-:S03]  /*25a0*/  IADD3 R36, P1, R14, R10, RZ ;  /* 0x0000000a0e247210 */ /* 0x000fc60007f3e0ff */
[----:B------:R1:W4:Y:S02]  /*25b0*/  LDG.E.CONSTANT R33, desc[UR10][R14.64] ;  /* 0x0000000a0e217981 */ /* 0x000324000c1e9900 */
[----:B------:R-:W-:Y:S01]  /*25c0*/  IMAD.X R37, R15, 0x1, R11, P1 ;  /* 0x000000010f257824 */ /* 0x000fe200008e060b */
[----:B------:R-:W-:-:S04]  /*25d0*/  IADD3 R24, P1, R36, R10, RZ ;  /* 0x0000000a24187210 */ /* 0x000fc80007f3e0ff */
[----:B------:R-:W4:Y:S01]  /*25e0*/  LDG.E.CONSTANT R32, desc[UR10][R36.64] ;  /* 0x0000000a24207981 */ /* 0x000f22000c1e9900 */
[----:B------:R-:W-:Y:S01]  /*25f0*/  IMAD.X R25, R37, 0x1, R11, P1 ;  /* 0x0000000125197824 */ /* 0x000fe200008e060b */
[----:B------:R-:W-:-:S04]  /*2600*/  IADD3 R28, P1, R24, R10, RZ ;  /* 0x0000000a181c7210 */ /* 0x000fc80007f3e0ff */
[----:B------:R-:W-:Y:S01]  /*2610*/  IADD3.X R29, R25, R11, RZ, P1, !PT ;  /* 0x0000000b191d7210 */ /* 0x000fe20000ffe4ff */
[----:B------:R1:W4:Y:S01]  /*2620*/  LDG.E.CONSTANT R27, desc[UR10][R24.64] ;  /* 0x0000000a181b7981 */ /* 0x000322000c1e9900 */
[----:B------:R-:W-:-:S03]  /*2630*/  IADD3 R30, P1, R28, R10, RZ ;  /* 0x0000000a1c1e7210 */ /* 0x000fc60007f3e0ff */
[----:B------:R1:W4:Y:S02]  /*2640*/  LDG.E.CONSTANT R26, desc[UR10][R28.64] ;  /* 0x0000000a1c1a7981 */ /* 0x000324000c1e9900 */
[----:B------:R-:W-:Y:S01]  /*2650*/  IMAD.X R31, R29, 0x1, R11, P1 ;  /* 0x000000011d1f7824 */ /* 0x000fe200008e060b */
[----:B------:R-:W-:-:S04]  /*2660*/  IADD3 R22, P1, R30, R10, RZ ;  /* 0x0000000a1e167210 */ /* 0x000fc80007f3e0ff */
[----:B------:R-:W-:Y:S01]  /*2670*/  IADD3.X R23, R31, R11, RZ, P1, !PT ;  /* 0x0000000b1f177210 */ /* 0x000fe20000ffe4ff */
[----:B------:R1:W4:Y:S01]  /*2680*/  LDG.E.CONSTANT R12, desc[UR10][R30.64] ;  /* 0x0000000a1e0c7981 */ /* 0x000322000c1e9900 */
[----:B------:R-:W-:-:S03]  /*2690*/  IADD3 R20, P1, R22, R10, RZ ;  /* 0x0000000a16147210 */ /* 0x000fc60007f3e0ff */
[----:B------:R1:W4:Y:S02]  /*26a0*/  LDG.E.CONSTANT R35, desc[UR10][R22.64] ;  /* 0x0000000a16237981 */ /* 0x000324000c1e9900 */
[----:B------:R-:W-:Y:S01]  /*26b0*/  IMAD.X R21, R23, 0x1, R11, P1 ;  /* 0x0000000117157824 */ /* 0x000fe200008e060b */
[----:B0-----:R-:W-:-:S04]  /*26c0*/  IADD3 R18, P1, R20, R10, RZ ;  /* 0x0000000a14127210 */ /* 0x001fc80007f3e0ff */
[----:B------:R-:W-:Y:S01]  /*26d0*/  IADD3.X R19, R21, R11, RZ, P1, !PT ;  /* 0x0000000b15137210 */ /* 0x000fe20000ffe4ff */
[----:B------:R-:W4:Y:S01]  /*26e0*/  LDG.E.CONSTANT R20, desc[UR10][R20.64] ;  /* 0x0000000a14147981 */ /* 0x000f22000c1e9900 */
[----:B-1----:R-:W-:-:S03]  /*26f0*/  IADD3 R14, P1, R18, R10, RZ ;  /* 0x0000000a120e7210 */ /* 0x002fc60007f3e0ff */
[----:B------:R0:W4:Y:S02]  /*2700*/  LDG.E.CONSTANT R36, desc[UR10][R18.64] ;  /* 0x0000000a12247981 */ /* 0x000124000c1e9900 */
[----:B------:R-:W-:Y:S01]  /*2710*/  IMAD.X R15, R19, 0x1, R11, P1 ;  /* 0x00000001130f7824 */ /* 0x000fe200008e060b */
[----:B------:R-:W-:-:S04]  /*2720*/  IADD3 R24, P1, R14, R10, RZ ;  /* 0x0000000a0e187210 */ /* 0x000fc80007f3e0ff */
[----:B------:R-:W-:Y:S01]  /*2730*/  IADD3.X R25, R15, R11, RZ, P1, !PT ;  /* 0x0000000b0f197210 */ /* 0x000fe20000ffe4ff */
[----:B------:R-:W4:Y:S01]  /*2740*/  LDG.E.CONSTANT R14, desc[UR10][R14.64] ;  /* 0x0000000a0e0e7981 */ /* 0x000f22000c1e9900 */
[----:B------:R-:W-:-:S03]  /*2750*/  IADD3 R28, P1, R24, R10, RZ ;  /* 0x0000000a181c7210 */ /* 0x000fc60007f3e0ff */
[----:B------:R-:W4:Y:S02]  /*2760*/  LDG.E.CONSTANT R24, desc[UR10][R24.64] ;  /* 0x0000000a18187981 */ /* 0x000f24000c1e9900 */
[----:B------:R-:W-:Y:S01]  /*2770*/  IMAD.X R29, R25, 0x1, R11, P1 ;  /* 0x00000001191d7824 */ /* 0x000fe200008e060b */
[----:B------:R-:W-:-:S04]  /*2780*/  IADD3 R30, P1, R28, R10, RZ ;  /* 0x0000000a1c1e7210 */ /* 0x000fc80007f3e0ff */
[----:B------:R-:W-:Y:S01]  /*2790*/  IADD3.X R31, R29, R11, RZ, P1, !PT ;  /* 0x0000000b1d1f7210 */ /* 0x000fe20000ffe4ff */
[----:B------:R-:W4:Y:S01]  /*27a0*/  LDG.E.CONSTANT R28, desc[UR10][R28.64] ;  /* 0x0000000a1c1c7981 */ /* 0x000f22000c1e9900 */
[----:B------:R-:W-:-:S03]  /*27b0*/  IADD3 R22, P1, R30, R10, RZ ;  /* 0x0000000a1e167210 */ /* 0x000fc60007f3e0ff */
[----:B------:R-:W4:Y:S02]  /*27c0*/  LDG.E.CONSTANT R30, desc[UR10][R30.64] ;  /* 0x0000000a1e1e7981 */ /* 0x000f24000c1e9900 */
[----:B------:R-:W-:Y:S01]  /*27d0*/  IMAD.X R23, R31, 0x1, R11, P1 ;  /* 0x000000011f177824 */ /* 0x000fe200008e060b */
[----:B0-----:R-:W-:-:S04]  /*27e0*/  IADD3 R18, P1, R22, R10, RZ ;  /* 0x0000000a16127210 */ /* 0x001fc80007f3e0ff */
[----:B------:R-:W-:Y:S01]  /*27f0*/  IADD3.X R19, R23, R11, RZ, P1, !PT ;  /* 0x0000000b17137210 */ /* 0x000fe20000ffe4ff */
[----:B------:R-:W4:Y:S04]  /*2800*/  LDG.E.CONSTANT R22, desc[UR10][R22.64] ;  /* 0x0000000a16167981 */ /* 0x000f28000c1e9900 */
[----:B------:R0:W4:Y:S01]  /*2810*/  LDG.E.CONSTANT R15, desc[UR10][R18.64] ;  /* 0x0000000a120f7981 */ /* 0x000122000c1e9900 */
[----:B------:R-:W-:-:S05]  /*2820*/  IADD3 R2, P1, R2, 0x10, RZ ;  /* 0x0000001002027810 */ /* 0x000fca0007f3e0ff */
[----:B------:R-:W-:Y:S01]  /*2830*/  IMAD.X R9, RZ, RZ, R9, P1 ;  /* 0x000000ffff097224 */ /* 0x000fe200008e0609 */
[----:B------:R-:W-:-:S04]  /*2840*/  ISETP.GE.U32.AND P1, PT, R2, R13, PT ;  /* 0x0000000d0200720c */ /* 0x000fc80003f26070 */
[----:B------:R-:W-:Y:S01]  /*2850*/  ISETP.GE.AND.EX P1, PT, R9, R4, PT, P1 ;  /* 0x000000040900720c */ /* 0x000fe20003f26310 */
[----:B--2--5:R-:W-:-:S04]  /*2860*/  FADD.FTZ R5, R8, R5 ;  /* 0x0000000508057221 */ /* 0x024fc80000010000 */
[----:B---3--:R-:W-:-:S04]  /*2870*/  FADD.FTZ R34, R5, R34 ;  /* 0x0000002205227221 */ /* 0x008fc80000010000 */
[----:B----4-:R-:W-:-:S04]  /*2880*/  FADD.FTZ R33, R34, R33 ;  /* 0x0000002122217221 */ /* 0x010fc80000010000 */
[----:B------:R-:W-:-:S04]  /*2890*/  FADD.FTZ R32, R33, R32 ;  /* 0x0000002021207221 */ /* 0x000fc80000010000 */
        /* <DEDUP_REMOVED lines=9> */
[----:B------:R-:W-:Y:S01]  /*2930*/  FADD.FTZ R35, R35, R30 ;  /* 0x0000001e23237221 */ /* 0x000fe20000010000 */
[----:B------:R-:W-:-:S03]  /*2940*/  IADD3 R8, P2, R18, R10, RZ ;  /* 0x0000000a12087210 */ /* 0x000fc60007f5e0ff */
[----:B------:R-:W-:Y:S01]  /*2950*/  FADD.FTZ R22, R35, R22 ;  /* 0x0000001623167221 */ /* 0x000fe20000010000 */
[----:B0-----:R-:W-:-:S03]  /*2960*/  IADD3.X R19, R19, R11, RZ, P2, !PT ;  /* 0x0000000b13137210 */ /* 0x001fc600017fe4ff */
[----:B------:R-:W-:Y:S01]  /*2970*/  FADD.FTZ R5, R22, R15 ;  /* 0x0000000f16057221 */ /* 0x000fe20000010000 */
[----:B------:R-:W-:Y:S06]  /*2980*/  @!P1 BRA `(.L_x_642) ;  /* 0xfffffff800e89947 */ /* 0x000fec000383ffff */
.L_x_641:
[----:B------:R-:W-:Y:S05]  /*2990*/  BSYNC B3 ;  /* 0x0000000000037941 */ /* 0x000fea0003800000 */
.L_x_640:
[----:B------:R-:W-:Y:S01]  /*29a0*/  IADD3 R4, P2, -R2, R3, RZ ;  /* 0x0000000302047210 */ /* 0x000fe20007f5e1ff */
[----:B------:R-:W-:Y:S03]  /*29b0*/  BSSY B3, `(.L_x_643) ;  /* 0x000002a000037945 */ /* 0x000fe60003800000 */
[----:B------:R-:W-:Y:S01]  /*29c0*/  ISETP.GT.U32.AND P1, PT, R4, 0x4, PT ;  /* 0x000000040400780c */ /* 0x000fe20003f24070 */
[----:B------:R-:W-:-:S05]  /*29d0*/  IMAD.X R4, R0, 0x1, ~R9, P2 ;  /* 0x0000000100047824 */ /* 0x000fca00010e0e09 */
[----:B------:R-:W-:-:S13]  /*29e0*/  ISETP.GT.AND.EX P1, PT, R4, RZ, PT, P1 ;  /* 0x000000ff0400720c */ /* 0x000fda0003f24310 */
[----:B------:R-:W-:Y:S05]  /*29f0*/  @!P1 BRA `(.L_x_644) ;  /* 0x0000000000949947 */ /* 0x000fea0003800000 */
[----:B------:R-:W-:Y:S01]  /*2a00*/  IADD3 R26, P0, R8, R10, RZ ;  /* 0x0000000a081a7210 */ /* 0x000fe20007f1e0ff */
[----:B------:R-:W-:Y:S01]  /*2a10*/  IMAD.MOV.U32 R21, RZ, RZ, R19 ;  /* 0x000000ffff157224 */ /* 0x000fe200078e0013 */
[----:B------:R-:W-:Y:S02]  /*2a20*/  MOV R20, R8 ;  /* 0x0000000800147202 */ /* 0x000fe40000000f00 */
[-C--:B------:R-:W-:Y:S02]  /*2a30*/  IADD3.X R27, R19, R11.reuse, RZ, P0, !PT ;  /* 0x0000000b131b7210 */ /* 0x080fe400007fe4ff */
[-C--:B------:R-:W-:Y:S01]  /*2a40*/  IADD3 R14, P0, R26, R10.reuse, RZ ;  /* 0x0000000a1a0e7210 */ /* 0x080fe20007f1e0ff */
[----:B------:R0:W2:Y:S04]  /*2a50*/  LDG.E.CONSTANT R4, desc[UR10][R20.64] ;  /* 0x0000000a14047981 */ /* 0x0000a8000c1e9900 */
[----:B------:R-:W-:Y:S01]  /*2a60*/  IMAD.X R15, R27, 0x1, R11, P0 ;  /* 0x000000011b0f7824 */ /* 0x000fe200000e060b */
[----:B------:R-:W-:Y:S01]  /*2a70*/  IADD3 R12, P0, R14, R10, RZ ;  /* 0x0000000a0e0c7210 */ /* 0x000fe20007f1e0ff */
[----:B------:R-:W3:Y:S03]  /*2a80*/  LDG.E.CONSTANT R27, desc[UR10][R26.64] ;  /* 0x0000000a1a1b7981 */ /* 0x000ee6000c1e9900 */
[----:B------:R-:W-:-:S02]  /*2a90*/  IADD3.X R13, R15, R11, RZ, P0, !PT ;  /* 0x0000000b0f0d7210 */ /* 0x000fc400007fe4ff */
[-C--:B------:R-:W-:Y:S01]  /*2aa0*/  IADD3 R18, P0, R12, R10.reuse, RZ ;  /* 0x0000000a0c127210 */ /* 0x080fe20007f1e0ff */
[----:B------:R-:W4:Y:S04]  /*2ab0*/  LDG.E.CONSTANT R15, desc[UR10][R14.64] ;  /* 0x0000000a0e0f7981 */ /* 0x000f28000c1e9900 */
[----:B------:R-:W-:Y:S01]  /*2ac0*/  IMAD.X R19, R13, 0x1, R11, P0 ;  /* 0x000000010d137824 */ /* 0x000fe200000e060b */
[----:B------:R-:W-:Y:S01]  /*2ad0*/  IADD3 R24, P0, R18, R10, RZ ;  /* 0x0000000a12187210 */ /* 0x000fe20007f1e0ff */
[----:B------:R-:W4:Y:S03]  /*2ae0*/  LDG.E.CONSTANT R13, desc[UR10][R12.64] ;  /* 0x0000000a0c0d7981 */ /* 0x000f26000c1e9900 */
[----:B------:R-:W-:-:S02]  /*2af0*/  IADD3.X R25, R19, R11, RZ, P0, !PT ;  /* 0x0000000b13197210 */ /* 0x000fc400007fe4ff */
[-C--:B------:R-:W-:Y:S01]  /*2b00*/  IADD3 R22, P0, R24, R10.reuse, RZ ;  /* 0x0000000a18167210 */ /* 0x080fe20007f1e0ff */
[----:B------:R-:W4:Y:S04]  /*2b10*/  LDG.E.CONSTANT R19, desc[UR10][R18.64] ;  /* 0x0000000a12137981 */ /* 0x000f28000c1e9900 */
[----:B------:R-:W-:Y:S01]  /*2b20*/  IMAD.X R23, R25, 0x1, R11, P0 ;  /* 0x0000000119177824 */ /* 0x000fe200000e060b */
[----:B0-----:R-:W-:Y:S01]  /*2b30*/  IADD3 R20, P0, R22, R10, RZ ;  /* 0x0000000a16147210 */ /* 0x001fe20007f1e0ff */
[----:B------:R-:W4:Y:S03]  /*2b40*/  LDG.E.CONSTANT R25, desc[UR10][R24.64] ;  /* 0x0000000a18197981 */ /* 0x000f26000c1e9900 */
[----:B------:R-:W-:Y:S01]  /*2b50*/  IADD3.X R21, R23, R11, RZ, P0, !PT ;  /* 0x0000000b17157210 */ /* 0x000fe200007fe4ff */
[----:B------:R-:W4:Y:S04]  /*2b60*/  LDG.E.CONSTANT R29, desc[UR10][R22.64] ;  /* 0x0000000a161d7981 */ /* 0x000f28000c1e9900 */
[----:B------:R-:W4:Y:S01]  /*2b70*/  LDG.E.CONSTANT R31, desc[UR10][R20.64] ;  /* 0x0000000a141f7981 */ /* 0x000f22000c1e9900 */
[----:B------:R-:W-:-:S02]  /*2b80*/  IADD3 R2, P2, R2, 0x8, RZ ;  /* 0x0000000802027810 */ /* 0x000fc40007f5e0ff */
[----:B------:R-:W-:Y:S02]  /*2b90*/  IADD3 R8, P1, R20, R10, RZ ;  /* 0x0000000a14087210 */ /* 0x000fe40007f3e0ff */
[----:B------:R-:W-:Y:S01]  /*2ba0*/  PLOP3.LUT P0, PT, PT, PT, PT, 0x8, 0x0 ;  /* 0x000000000000781c */ /* 0x000fe20003f0e170 */
[----:B------:R-:W-:Y:S02]  /*2bb0*/  IMAD.X R9, RZ, RZ, R9, P2 ;  /* 0x000000ffff097224 */ /* 0x000fe400010e0609 */
[----:B--2--5:R-:W-:-:S04]  /*2bc0*/  FADD.FTZ R4, R5, R4 ;  /* 0x0000000405047221 */ /* 0x024fc80000010000 */
[----:B---3--:R-:W-:-:S04]  /*2bd0*/  FADD.FTZ R4, R4, R27 ;  /* 0x0000001b04047221 */ /* 0x008fc80000010000 */
[----:B----4-:R-:W-:-:S04]  /*2be0*/  FADD.FTZ R4, R4, R15 ;  /* 0x0000000f04047221 */ /* 0x010fc80000010000 */
[----:B------:R-:W-:-:S04]  /*2bf0*/  FADD.FTZ R4, R4, R13 ;  /* 0x0000000d04047221 */ /* 0x000fc80000010000 */
[----:B------:R-:W-:-:S04]  /*2c00*/  FADD.FTZ R4, R4, R19 ;  /* 0x0000001304047221 */ /* 0x000fc80000010000 */
[----:B------:R-:W-:-:S04]  /*2c10*/  FADD.FTZ R4, R4, R25 ;  /* 0x0000001904047221 */ /* 0x000fc80000010000 */
[----:B------:R-:W-:Y:S01]  /*2c20*/  FADD.FTZ R4, R4, R29 ;  /* 0x0000001d04047221 */ /* 0x000fe20000010000 */
[----:B------:R-:W-:-:S03]  /*2c30*/  IADD3.X R19, R21, R11, RZ, P1, !PT ;  /* 0x0000000b15137210 */ /* 0x000fc60000ffe4ff */
[----:B------:R-:W-:-:S07]  /*2c40*/  FADD.FTZ R5, R4, R31 ;  /* 0x0000001f04057221 */ /* 0x000fce0000010000 */
.L_x_644:
[----:B------:R-:W-:Y:S05]  /*2c50*/  BSYNC B3 ;  /* 0x0000000000037941 */ /* 0x000fea0003800000 */
.L_x_643:
[----:B------:R-:W-:-:S04]  /*2c60*/  ISETP.LT.U32.AND P1, PT, R2, R3, PT ;  /* 0x000000030200720c */ /* 0x000fc80003f21070 */
[----:B------:R-:W-:-:S13]  /*2c70*/  ISETP.LT.OR.EX P0, PT, R9, R0, P0, P1 ;  /* 0x000000000900720c */ /* 0x000fda0000701710 */
[----:B------:R-:W-:Y:S05]  /*2c80*/  @!P0 BRA `(.L_x_639) ;  /* 0x00000000003c8947 */ /* 0x000fea0003800000 */
[-C--:B------:R-:W-:Y:S02]  /*2c90*/  IADD3 R2, P0, R8, R10.reuse, RZ ;  /* 0x0000000a08027210 */ /* 0x080fe40007f1e0ff */
[----:B------:R-:W-:Y:S02]  /*2ca0*/  MOV R9, R19 ;  /* 0x0000001300097202 */ /* 0x000fe40000000f00 */
[-C--:B------:R-:W-:Y:S01]  /*2cb0*/  IADD3 R12, P1, R2, R10.reuse, RZ ;  /* 0x0000000a020c7210 */ /* 0x080fe20007f3e0ff */
[--C-:B------:R-:W-:Y:S02]  /*2cc0*/  IMAD.X R3, R19, 0x1, R11.reuse, P0 ;  /* 0x0000000113037824 */ /* 0x100fe400000e060b */
[----:B------:R-:W2:Y:S01]  /*2cd0*/  LDG.E.CONSTANT R8, desc[UR10][R8.64] ;  /* 0x0000000a08087981 */ /* 0x000ea2000c1e9900 */
[----:B------:R-:W-:Y:S01]  /*2ce0*/  IADD3 R10, P0, R12, R10, RZ ;  /* 0x0000000a0c0a7210 */ /* 0x000fe20007f1e0ff */
[----:B------:R-:W-:Y:S02]  /*2cf0*/  IMAD.X R13, R3, 0x1, R11, P1 ;  /* 0x00000001030d7824 */ /* 0x000fe400008e060b */
[----:B------:R-:W3:Y:S03]  /*2d00*/  LDG.E.CONSTANT R2, desc[UR10][R2.64] ;  /* 0x0000000a02027981 */ /* 0x000ee6000c1e9900 */
[----:B------:R-:W-:Y:S01]  /*2d10*/  IADD3.X R11, R13, R11, RZ, P0, !PT ;  /* 0x0000000b0d0b7210 */ /* 0x000fe200007fe4ff */
[----:B------:R-:W4:Y:S04]  /*2d20*/  LDG.E.CONSTANT R12, desc[UR10][R12.64] ;  /* 0x0000000a0c0c7981 */ /* 0x000f28000c1e9900 */
[----:B------:R-:W4:Y:S01]  /*2d30*/  LDG.E.CONSTANT R10, desc[UR10][R10.64] ;  /* 0x0000000a0a0a7981 */ /* 0x000f22000c1e9900 */
[----:B--2--5:R-:W-:-:S04]  /*2d40*/  FADD.FTZ R5, R5, R8 ;  /* 0x0000000805057221 */ /* 0x024fc80000010000 */
[----:B---3--:R-:W-:-:S04]  /*2d50*/  FADD.FTZ R5, R5, R2 ;  /* 0x0000000205057221 */ /* 0x008fc80000010000 */
[----:B----4-:R-:W-:-:S04]  /*2d60*/  FADD.FTZ R5, R5, R12 ;  /* 0x0000000c05057221 */ /* 0x010fc80000010000 */
[----:B------:R-:W-:-:S07]  /*2d70*/  FADD.FTZ R5, R5, R10 ;  /* 0x0000000a05057221 */ /* 0x000fce0000010000 */
.L_x_639:
[----:B------:R-:W-:Y:S05]  /*2d80*/  BSYNC B2 ;  /* 0x0000000000027941 */ /* 0x000fea0003800000 */
.L_x_638:
[----:B-----5:R0:W-:Y:S02]  /*2d90*/  STG.E desc[UR10][R16.64], R5 ;  /* 0x0000000510007986 */ /* 0x0201e4000c10190a */
.L_x_635:
[----:B------:R-:W-:Y:S05]  /*2da0*/  BSYNC B1 ;  /* 0x0000000000017941 */ /* 0x000fea0003800000 */
.L_x_634:
[----:B------:R-:W-:-:S05]  /*2db0*/  IMAD R6, R6, 0x400, R7 ;  /* 0x0000040006067824 */ /* 0x000fca00078e0207 */
[----:B------:R-:W-:-:S07]  /*2dc0*/  IADD3 R15, R6, 0x80, RZ ;  /* 0x00000080060f7810 */ /* 0x000fce0007ffe0ff */
.L_x_626:
[----:B------:R-:W-:Y:S05]  /*2dd0*/  BSYNC B0 ;  /* 0x0000000000007941 */ /* 0x000fea0003800000 */
.L_x_625:
[----:B------:R-:W-:Y:S01]  /*2de0*/  ULDC UR4, c[0x0][0x210] ;  /* 0x0000840000047ab9 */ /* 0x000fe20000000800 */
[----:B------:R-:W-:Y:S01]  /*2df0*/  BSSY B0, `(.L_x_645) ;  /* 0x00002d5000007945 */ /* 0x000fe20003800000 */
[----:B------:R-:W-:-:S13]  /*2e00*/  ISETP.GE.AND P0, PT, R15, UR4, PT ;  /* 0x000000040f007c0c */ /* 0x000fda000bf06270 */
[----:B------:R-:W-:Y:S05]  /*2e10*/  @P0 BRA `(.L_x_646) ;  /* 0x0000002c00480947 */ /* 0x000fea0003800000 */
[----:B------:R-:W1:Y:S01]  /*2e20*/  LDC R6, c[0x0][0x218] ;  /* 0x00008600ff067b82 */ /* 0x000e620000000800 */
[----:B------:R-:W-:Y:S01]  /*2e30*/  HFMA2.MMA R8, -RZ, RZ, 0, 0 ;  /* 0x00000000ff087435 */ /* 0x000fe200000001ff */
[----:B------:R-:W-:Y:S02]  /*2e40*/  IMAD.MOV.U32 R0, RZ, RZ, RZ ;  /* 0x000000ffff007224 */ /* 0x000fe400078e00ff */
        /* <DEDUP_REMOVED lines=350> */
.L_x_647:
        /* <DEDUP_REMOVED lines=24> */
.L_x_650:
[----:B------:R-:W-:Y:S02]  /*45b0*/  ULDC UR4, c[0x0][0x498] ;  /* 0x0001260000047ab9 */ /* 0x000fe40000000800 */
[----:B------:R-:W0:Y:S01]  /*45c0*/  I2F.U32.RP R5, UR4 ;  /* 0x0000000400057d06 */ /* 0x000e220008209000 */
[----:B------:R-:W-:-:S07]  /*45d0*/  ISETP.NE.U32.AND P2, PT, RZ, UR4, PT ;  /* 0x00000004ff007c0c */ /* 0x000fce000bf45070 */
[----:B0-----:R-:W0:Y:S02]  /*45e0*/  MUFU.RCP R5, R5 ;  /* 0x0000000500057308 */ /* 0x001e240000001000 */
[----:B0-----:R-:W-:Y:S01]  /*45f0*/  VIADD R2, R5, 0xffffffe ;  /* 0x0ffffffe05027836 */ /* 0x001fe20000000000 */
        /* <DEDUP_REMOVED lines=15> */
.L_x_649:
[----:B------:R-:W-:Y:S05]  /*46f0*/  BSYNC B1 ;  /* 0x0000000000017941 */ /* 0x000fea0003800000 */
.L_x_648:
        /* <DEDUP_REMOVED lines=26> */
.L_x_652:
        /* <DEDUP_REMOVED lines=19> */
.L_x_653:
[----:B------:R-:W-:Y:S05]  /*49d0*/  BSYNC B1 ;  /* 0x0000000000017941 */ /* 0x000fea0003800000 */
.L_x_651:
        /* <DEDUP_REMOVED lines=23> */
[----:B------:R-:W-:-:S02]  /*4b50*/  ISETP.NE.U32.AND P1, PT, R14, RZ, PT ;  /* 0x000000ff0e00720c */ /* 0x000fc40003f25070 */
[----:B------:R-:W-:Y:S02]  /*4b60*/  MOV R9, R6 ;  /* 0x0000000600097202 */ /* 0x000fe40000000f00 */
        /* <DEDUP_REMOVED lines=40> */
[----:B------:R-:W-:Y:S01]  /*4df0*/  IMAD R9, R6, R11, R9 ;  /* 0x0000000b06097224 */ /* 0x000fe200078e0209 */
[----:B------:R-:W-:-:S03]  /*4e00*/  IADD3 R29, P4, R16, -R26, RZ ;  /* 0x8000001a101d7210 */ /* 0x000fc60007f9e0ff */
[----:B------:R-:W-:-:S04]  /*4e10*/  IMAD.IADD R9, R27, 0x1, R9 ;  /* 0x000000011b097824 */ /* 0x000fc800078e0209 */
[--C-:B------:R-:W-:Y:S02]  /*4e20*/  IMAD.X R25, R17, 0x1, ~R9.reuse, P4 ;  /* 0x0000000111197824 */ /* 0x100fe400020e0e09 */
[----:B------:R-:W-:Y:S02]  /*4e30*/  @P1 IADD3 R27, P2, P3, R16, -R10, -R26 ;  /* 0x8000000a101b1210 */ /* 0x000fe40007b5e81a */
[----:B------:R-:W-:Y:S01]  /*4e40*/  @P1 IADD3 R12, P5, R22, R12, RZ ;  /* 0x0000000c160c1210 */ /* 0x000fe20007fbe0ff */
[-C--:B------:R-:W-:Y:S01]  /*4e50*/  IMAD R14, R25, R20.reuse, RZ ;  /* 0x00000014190e7224 */ /* 0x080fe200078e02ff */
[----:B------:R-:W-:Y:S01]  /*4e60*/  @P1 IADD3.X R9, R17, ~R11, ~R9, P2, P3 ;  /* 0x8000000b11091210 */ /* 0x000fe200017e6c09 */
[----:B------:R-:W-:Y:S01]  /*4e70*/  IMAD.WIDE.U32 R10, R29, R20, R22 ;  /* 0x000000141d0a7225 */ /* 0x000fe200078e0016 */
[----:B------:R-:W-:-:S03]  /*4e80*/  @P1 IADD3.X R13, R23, R13, RZ, P5, !PT ;  /* 0x0000000d170d1210 */ /* 0x000fc60002ffe4ff */
        /* <DEDUP_REMOVED lines=18> */
.L_x_657:
[----:B------:R-:W-:Y:S05]  /*4fb0*/  BSYNC B2 ;  /* 0x0000000000027941 */ /* 0x000fea0003800000 */
.L_x_656:
        /* <DEDUP_REMOVED lines=8> */
[----:B------:R-:W-:Y:S02]  /*5040*/  UIMAD.WIDE.U32 UR4, UR6, UR8, URZ ;  /* 0x00000008060472a5 */ /* 0x000fe4000f8e003f */
[----:B------:R-:W-:-:S04]  /*5050*/  IMAD.WIDE.U32 R16, R7, UR6, R16 ;  /* 0x0000000607107c25 */ /* 0x000fc8000f8e0010 */
[----:B------:R-:W-:-:S04]  /*5060*/  IMAD R2, R2, UR6, RZ ;  /* 0x0000000602027c24 */ /* 0x000fc8000f8e02ff */
[----:B------:R-:W-:Y:S01]  /*5070*/  IMAD R7, R7, UR7, R2 ;  /* 0x0000000707077c24 */ /* 0x000fe2000f8e0202 */
[----:B------:R-:W-:Y:S01]  /*5080*/  IADD3 R2, P0, R9, -0x1, RZ ;  /* 0xffffffff09027810 */ /* 0x000fe20007f1e0ff */
[----:B------:R-:W-:-:S03]  /*5090*/  UIMAD UR7, UR7, UR8, URZ ;  /* 0x00000008070772a4 */ /* 0x000fc6000f8e023f */
[----:B------:R-:W-:Y:S01]  /*50a0*/  IADD3 R4, R17, R7, RZ ;  /* 0x0000000711047210 */ /* 0x000fe20007ffe0ff */
[----:B------:R-:W-:Y:S01]  /*50b0*/  UIMAD UR7, UR6, UR9, UR7 ;  /* 0x00000009060772a4 */ /* 0x000fe2000f8e0207 */
[----:B------:R-:W-:Y:S01]  /*50c0*/  IADD3 R6, P2, -R2, R3, RZ ;  /* 0x0000000302067210 */ /* 0x000fe20007f5e1ff */
[----:B------:R-:W-:Y:S02]  /*50d0*/  USHF.L.U32 UR6, UR4, 0x2, URZ ;  /* 0x0000000204067899 */ /* 0x000fe4000800063f */
[----:B------:R-:W-:Y:S01]  /*50e0*/  IMAD R7, R4, UR8, RZ ;  /* 0x0000000804077c24 */ /* 0x000fe2000f8e02ff */
[----:B------:R-:W-:Y:S01]  /*50f0*/  ISETP.GT.U32.AND P1, PT, R6, 0xc, PT ;  /* 0x0000000c0600780c */ /* 0x000fe20003f24070 */
[C---:B0-----:R-:W-:Y:S01]  /*5100*/  IMAD R4, R27.reuse, R10, RZ ;  /* 0x0000000a1b047224 */ /* 0x041fe200078e02ff */
[----:B------:R-:W-:Y:S01]  /*5110*/  UIADD3 UR7, UR5, UR7, URZ ;  /* 0x0000000705077290 */ /* 0x000fe2000fffe03f */
[C---:B------:R-:W-:Y:S01]  /*5120*/  IMAD R13, R16.reuse, UR9, R7 ;  /* 0x00000009100d7c24 */ /* 0x040fe2000f8e0207 */
[----:B------:R-:W-:Y:S01]  /*5130*/  IADD3.X R7, R27, -0x1, RZ, P0, !PT ;  /* 0xffffffff1b077810 */ /* 0x000fe200007fe4ff */
[----:B------:R-:W-:Y:S01]  /*5140*/  IMAD.WIDE.U32 R16, R16, UR8, RZ ;  /* 0x0000000810107c25 */ /* 0x000fe2000f8e00ff */
[----:B------:R-:W-:Y:S01]  /*5150*/  ULDC.64 UR8, c[0x0][0x480] ;  /* 0x0001200000087ab9 */ /* 0x000fe20000000a00 */
[----:B------:R-:W-:-:S02]  /*5160*/  USHF.L.U64.HI UR7, UR4, 0x2, UR7 ;  /* 0x0000000204077899 */ /* 0x000fc40008010207 */
[----:B------:R-:W-:Y:S02]  /*5170*/  IMAD.X R6, R0, 0x1, ~R7, P2 ;  /* 0x0000000100067824 */ /* 0x000fe400010e0e07 */
[----:B------:R-:W-:Y:S02]  /*5180*/  IMAD.IADD R17, R17, 0x1, R13 ;  /* 0x0000000111117824 */ /* 0x000fe400078e020d */
[C---:B------:R-:W-:Y:S01]  /*5190*/  IMAD R21, R9.reuse, R11, R4 ;  /* 0x0000000b09157224 */ /* 0x040fe200078e0204 */
[----:B------:R-:W-:Y:S01]  /*51a0*/  ISETP.GT.AND.EX P1, PT, R6, RZ, PT, P1 ;  /* 0x000000ff0600720c */ /* 0x000fe20003f24310 */
[----:B------:R-:W-:Y:S01]  /*51b0*/  IMAD.WIDE.U32 R12, R9, R10, RZ ;  /* 0x0000000a090c7225 */ /* 0x000fe200078e00ff */
[C---:B------:R-:W-:Y:S02]  /*51c0*/  SHF.L.U32 R9, R16.reuse, 0x2, RZ ;  /* 0x0000000210097819 */ /* 0x040fe400000006ff */
[----:B------:R-:W-:Y:S02]  /*51d0*/  SHF.L.U64.HI R17, R16, 0x2, R17 ;  /* 0x0000000210117819 */ /* 0x000fe40000010211 */
[----:B------:R-:W-:-:S02]  /*51e0*/  LEA R9, P0, R12, R9, 0x2 ;  /* 0x000000090c097211 */ /* 0x000fc400078010ff */
[----:B------:R-:W-:Y:S02]  /*51f0*/  IADD3 R4, R13, R21, RZ ;  /* 0x000000150d047210 */ /* 0x000fe40007ffe0ff */
[----:B------:R-:W-:Y:S02]  /*5200*/  IADD3 R6, P2, P3, R9, UR8, R8 ;  /* 0x0000000809067c10 */ /* 0x000fe4000fb5e008 */
[----:B------:R-:W-:Y:S02]  /*5210*/  LEA.HI.X R12, R12, R17, R4, 0x2, P0 ;  /* 0x000000110c0c7211 */ /* 0x000fe400000f1404 */
[C---:B------:R-:W-:Y:S02]  /*5220*/  SHF.L.U64.HI R9, R10.reuse, 0x2, R11 ;  /* 0x000000020a097819 */ /* 0x040fe4000001020b */
[----:B------:R-:W-:Y:S02]  /*5230*/  LEA R8, P4, R10, -UR6, 0x2 ;  /* 0x800000060a087c11 */ /* 0x000fe4000f8810ff */
[----:B------:R-:W-:-:S02]  /*5240*/  IADD3.X R17, R12, UR9, RZ, P2, P3 ;  /* 0x000000090c117c10 */ /* 0x000fc400097e64ff */
[----:B------:R-:W-:Y:S02]  /*5250*/  IADD3.X R9, R9, ~UR7, RZ, P4, !PT ;  /* 0x8000000709097c10 */ /* 0x000fe4000a7fe4ff */
[----:B------:R-:W-:Y:S01]  /*5260*/  PLOP3.LUT P0, PT, PT, PT, PT, 0x80, 0x0 ;  /* 0x000000000000781c */ /* 0x000fe20003f0f070 */
[----:B------:R-:W-:-:S12]  /*5270*/  @!P1 BRA `(.L_x_661) ;  /* 0x0000000400289947 */ /* 0x000fd80003800000 */
[----:B------:R-:W-:Y:S02]  /*5280*/  IADD3 R11, P1, R3, -0xc, RZ ;  /* 0xfffffff4030b7810 */ /* 0x000fe40007f3e0ff */
[----:B------:R-:W-:Y:S02]  /*5290*/  PLOP3.LUT P0, PT, PT, PT, PT, 0x8, 0x0 ;  /* 0x000000000000781c */ /* 0x000fe40003f0e170 */
[----:B------:R-:W-:-:S11]  /*52a0*/  IADD3.X R4, R0, -0x1, RZ, P1, !PT ;  /* 0xffffffff00047810 */ /* 0x000fd60000ffe4ff */
.L_x_662:
[----:B------:R-:W-:Y:S01]  /*52b0*/  IADD3 R32, P1, R6, R8, RZ ;  /* 0x0000000806207210 */ /* 0x000fe20007f3e0ff */
[----:B------:R-:W-:Y:S01]  /*52c0*/  IMAD.MOV.U32 R21, RZ, RZ, R17 ;  /* 0x000000ffff157224 */ /* 0x000fe200078e0011 */
        /* <DEDUP_REMOVED lines=10> */
[----:B------:R-:W-:Y:S01]  /*5370*/  IADD3.X R29, R35, R9, RZ, P1, !PT ;  /* 0x00000009231d7210 */ /* 0x000fe20000ffe4ff */
[----:B------:R-:W4:Y:S01]  /*5380*/  LDG.E.CONSTANT R13, desc[UR10][R34.64] ;  /* 0x0000000a220d7981 */ /* 0x000f22000c1e9900 */
        /* <DEDUP_REMOVED lines=11> */
[----:B------:R0:W4:Y:S01]  /*5440*/  LDG.E.CONSTANT R36, desc[UR10][R16.64] ;  /* 0x0000000a10247981 */ /* 0x000122000c1e9900 */
[----:B------:R-:W-:-:S03]  /*5450*/  IADD3 R22, P1, R20, R8, RZ ;  /* 0x0000000814167210 */ /* 0x000fc60007f3e0ff */
[----:B------:R0:W4:Y:S02]  /*5460*/  LDG.E.CONSTANT R34, desc[UR10][R20.64] ;  /* 0x0000000a14227981 */ /* 0x000124000c1e9900 */
[----:B------:R-:W-:Y:S01]  /*5470*/  IMAD.X R23, R21, 0x1, R9, P1 ;  /* 0x0000000115177824 */ /* 0x000fe200008e0609 */
[----:B-1----:R-:W-:-:S04]  /*5480*/  IADD3 R24, P1, R22, R8, RZ ;  /* 0x0000000816187210 */ /* 0x002fc80007f3e0ff */
        /* <DEDUP_REMOVED lines=13> */
[----:B------:R-:W4:Y:S01]  /*5560*/  LDG.E.CONSTANT R26, desc[UR10][R26.64] ;  /* 0x0000000a1a1a7981 */ /* 0x000f22000c1e9900 */
[----:B------:R-:W-:-:S03]  /*5570*/  IADD3 R20, P1, R16, R8, RZ ;  /* 0x0000000810147210 */ /* 0x000fc60007f3e0ff */
[----:B------:R-:W4:Y:S02]  /*5580*/  LDG.E.CONSTANT R16, desc[UR10][R16.64] ;  /* 0x0000000a10107981 */ /* 0x000f24000c1e9900 */
[----:B------:R-:W-:-:S05]  /*5590*/  IMAD.X R21, R17, 0x1, R9, P1 ;  /* 0x0000000111157824 */ /* 0x000fca00008e0609 */
[----:B------:R-:W4:Y:S01]  /*55a0*/  LDG.E.CONSTANT R23, desc[UR10][R20.64] ;  /* 0x0000000a14177981 */ /* 0x000f22000c1e9900 */
[----:B------:R-:W-:-:S04]  /*55b0*/  IADD3 R2, P1, R2, 0x10, RZ ;  /* 0x0000001002027810 */ /* 0x000fc80007f3e0ff */
[----:B------:R-:W-:Y:S02]  /*55c0*/  IADD3.X R7, RZ, R7, RZ, P1, !PT ;  /* 0x00000007ff077210 */ /* 0x000fe40000ffe4ff */
        /* <DEDUP_REMOVED lines=16> */
[----:B------:R-:W-:-:S04]  /*56d0*/  FADD.FTZ R33, R33, R26 ;  /* 0x0000001a21217221 */ /* 0x000fc80000010000 */
[----:B------:R-:W-:Y:S01]  /*56e0*/  FADD.FTZ R16, R33, R16 ;  /* 0x0000001021107221 */ /* 0x000fe20000010000 */
[----:B------:R-:W-:-:S03]  /*56f0*/  IMAD.X R17, R21, 0x1, R9, P2 ;  /* 0x0000000115117824 */ /* 0x000fc600010e0609 */
[----:B------:R-:W-:Y:S01]  /*5700*/  FADD.FTZ R5, R16, R23 ;  /* 0x0000001710057221 */ /* 0x000fe20000010000 */
[----:B------:R-:W-:Y:S06]  /*5710*/  @!P1 BRA `(.L_x_662) ;  /* 0xfffffff800e49947 */ /* 0x000fec000383ffff */
.L_x_661:
[----:B------:R-:W-:Y:S05]  /*5720*/  BSYNC B3 ;  /* 0x0000000000037941 */ /* 0x000fea0003800000 */
.L_x_660:
[----:B------:R-:W-:Y:S01]  /*5730*/  IADD3 R4, P2, -R2, R3, RZ ;  /* 0x0000000302047210 */ /* 0x000fe20007f5e1ff */
[----:B------:R-:W-:Y:S03]  /*5740*/  BSSY B3, `(.L_x_663) ;  /* 0x0000029000037945 */ /* 0x000fe60003800000 */
[----:B------:R-:W-:Y:S02]  /*5750*/  ISETP.GT.U32.AND P1, PT, R4, 0x4, PT ;  /* 0x000000040400780c */ /* 0x000fe40003f24070 */
[----:B------:R-:W-:-:S04]  /*5760*/  IADD3.X R4, ~R7, R0, RZ, P2, !PT ;  /* 0x0000000007047210 */ /* 0x000fc800017fe5ff */
[----:B------:R-:W-:-:S13]  /*5770*/  ISETP.GT.AND.EX P1, PT, R4, RZ, PT, P1 ;  /* 0x000000ff0400720c */ /* 0x000fda0003f24310 */
[----:B------:R-:W-:Y:S05]  /*5780*/  @!P1 BRA `(.L_x_664) ;  /* 0x0000000000909947 */ /* 0x000fea0003800000 */
[----:B------:R-:W-:Y:S01]  /*5790*/  IADD3 R22, P0, R6, R8, RZ ;  /* 0x0000000806167210 */ /* 0x000fe20007f1e0ff */
[----:B------:R-:W-:-:S04]  /*57a0*/  IMAD.MOV.U32 R16, RZ, RZ, R6 ;  /* 0x000000ffff107224 */ /* 0x000fc800078e0006 */
[----:B------:R-:W-:Y:S01]  /*57b0*/  IMAD.X R23, R17, 0x1, R9, P0 ;  /* 0x0000000111177824 */ /* 0x000fe200000e0609 */
[-C--:B------:R-:W-:Y:S01]  /*57c0*/  IADD3 R24, P0, R22, R8.reuse, RZ ;  /* 0x0000000816187210 */ /* 0x080fe20007f1e0ff */
[----:B------:R0:W2:Y:S03]  /*57d0*/  LDG.E.CONSTANT R4, desc[UR10][R16.64] ;  /* 0x0000000a10047981 */ /* 0x0000a6000c1e9900 */
[-C--:B------:R-:W-:Y:S02]  /*57e0*/  IADD3.X R25, R23, R9.reuse, RZ, P0, !PT ;  /* 0x0000000917197210 */ /* 0x080fe400007fe4ff */
        /* <DEDUP_REMOVED lines=16> */
[----:B------:R0:W4:Y:S01]  /*58f0*/  LDG.E.CONSTANT R31, desc[UR10][R16.64] ;  /* 0x0000000a101f7981 */ /* 0x000122000c1e9900 */
[----:B------:R-:W-:-:S02]  /*5900*/  IADD3 R2, P2, R2, 0x8, RZ ;  /* 0x0000000802027810 */ /* 0x000fc40007f5e0ff */
[----:B------:R-:W-:Y:S02]  /*5910*/  IADD3 R6, P1, R16, R8, RZ ;  /* 0x0000000810067210 */ /* 0x000fe40007f3e0ff */
[----:B------:R-:W-:Y:S01]  /*5920*/  PLOP3.LUT P0, PT, PT, PT, PT, 0x8, 0x0 ;  /* 0x000000000000781c */ /* 0x000fe20003f0e170 */
[----:B------:R-:W-:Y:S01]  /*5930*/  IMAD.X R7, RZ, RZ, R7, P2 ;  /* 0x000000ffff077224 */ /* 0x000fe200010e0607 */
[----:B0-----:R-:W-:Y:S01]  /*5940*/  IADD3.X R17, R17, R9, RZ, P1, !PT ;  /* 0x0000000911117210 */ /* 0x001fe20000ffe4ff */
[----:B--2--5:R-:W-:-:S04]  /*5950*/  FADD.FTZ R4, R5, R4 ;  /* 0x0000000405047221 */ /* 0x024fc80000010000 */
[----:B---3--:R-:W-:-:S04]  /*5960*/  FADD.FTZ R4, R4, R23 ;  /* 0x0000001704047221 */ /* 0x008fc80000010000 */
[----:B----4-:R-:W-:-:S04]  /*5970*/  FADD.FTZ R4, R4, R25 ;  /* 0x0000001904047221 */ /* 0x010fc80000010000 */
[----:B------:R-:W-:-:S04]  /*5980*/  FADD.FTZ R4, R4, R11 ;  /* 0x0000000b04047221 */ /* 0x000fc80000010000 */
[----:B------:R-:W-:-:S04]  /*5990*/  FADD.FTZ R4, R4, R13 ;  /* 0x0000000d04047221 */ /* 0x000fc80000010000 */
[----:B------:R-:W-:-:S04]  /*59a0*/  FADD.FTZ R4, R4, R27 ;  /* 0x0000001b04047221 */ /* 0x000fc80000010000 */
[----:B------:R-:W-:-:S04]  /*59b0*/  FADD.FTZ R4, R4, R29 ;  /* 0x0000001d04047221 */ /* 0x000fc80000010000 */
[----:B------:R-:W-:-:S07]  /*59c0*/  FADD.FTZ R5, R4, R31 ;  /* 0x0000001f04057221 */ /* 0x000fce0000010000 */
.L_x_664:
[----:B------:R-:W-:Y:S05]  /*59d0*/  BSYNC B3 ;  /* 0x0000000000037941 */ /* 0x000fea0003800000 */
.L_x_663:
        /* <DEDUP_REMOVED lines=18> */
.L_x_659:
[----:B------:R-:W-:Y:S05]  /*5b00*/  BSYNC B2 ;  /* 0x0000000000027941 */ /* 0x000fea0003800000 */
.L_x_658:
[----:B-----5:R0:W-:Y:S02]  /*5b10*/  STG.E desc[UR10][R18.64], R5 ;  /* 0x0000000512007986 */ /* 0x0201e4000c10190a */
.L_x_655:
[----:B------:R-:W-:Y:S05]  /*5b20*/  BSYNC B1 ;  /* 0x0000000000017941 */ /* 0x000fea0003800000 */
.L_x_654:
[----:B------:R-:W-:-:S07]  /*5b30*/  VIADD R15, R15, 0x80 ;  /* 0x000000800f0f7836 */ /* 0x000fce0000000000 */
.L_x_646:
[----:B------:R-:W-:Y:S05]  /*5b40*/  BSYNC B0 ;  /* 0x0000000000007941 */ /* 0x000fea0003800000 */
.L_x_645:
        /* <DEDUP_REMOVED lines=357> */
.L_x_667:
        /* <DEDUP_REMOVED lines=20> */
[----:B------:R-:W-:Y:S05]  /*72e0*/  CALL.REL.NOINC `($__internal_5_$__cuda_sm20_div_s64) ;  /* 0x000000f8001c7944 */ /* 0x000fea0003c00000 */
[----:B------:R-:W-:Y:S01]  /*72f0*/  MOV R4, R2 ;  /* 0x0000000200047202 */ /* 0x000fe20000000f00 */
[----:B------:R-:W-:Y:S01]  /*7300*/  IMAD.MOV.U32 R5, RZ, RZ, R3 ;  /* 0x000000ffff057224 */ /* 0x000fe200078e0003 */
[----:B------:R-:W-:Y:S06]  /*7310*/  BRA `(.L_x_669) ;  /* 0x0000000000507947 */ /* 0x000fec0003800000 */
.L_x_670:
        /* <DEDUP_REMOVED lines=18> */
[----:B------:R-:W-:Y:S02]  /*7440*/  @P1 IADD3 R4, R4, 0x1, RZ ;  /* 0x0000000104041810 */ /* 0x000fe40007ffe0ff */
[----:B------:R-:W-:-:S07]  /*7450*/  @!P2 LOP3.LUT R4, RZ, UR4, RZ, 0x33, !PT ;  /* 0x00000004ff04ac12 */ /* 0x000fce000f8e33ff */
.L_x_669:
[----:B------:R-:W-:Y:S05]  /*7460*/  BSYNC B1 ;  /* 0x0000000000017941 */ /* 0x000fea0003800000 */
.L_x_668:
        /* <DEDUP_REMOVED lines=22> */
[----:B------:R-:W-:Y:S05]  /*75d0*/  CALL.REL.NOINC `($__internal_5_$__cuda_sm20_div_s64) ;  /* 0x000000f400607944 */ /* 0x000fea0003c00000 */
[----:B------:R-:W-:Y:S01]  /*75e0*/  MOV R4, R2 ;  /* 0x0000000200047202 */ /* 0x000fe20000000f00 */
[----:B------:R-:W-:Y:S01]  /*75f0*/  IMAD.MOV.U32 R5, RZ, RZ, R3 ;  /* 0x000000ffff057224 */ /* 0x000fe200078e0003 */
[----:B------:R-:W-:Y:S06]  /*7600*/  BRA `(.L_x_673) ;  /* 0x00000000004c7947 */ /* 0x000fec0003800000 */
.L_x_672:
        /* <DEDUP_REMOVED lines=17> */
[----:B------:R-:W-:Y:S02]  /*7720*/  @P1 IADD3 R4, R4, 0x1, RZ ;  /* 0x0000000104041810 */ /* 0x000fe40007ffe0ff */
[----:B------:R-:W-:-:S07]  /*7730*/  @!P2 LOP3.LUT R4, RZ, R2, RZ, 0x33, !PT ;  /* 0x00000002ff04a212 */ /* 0x000fce00078e33ff */
.L_x_673:
[----:B------:R-:W-:Y:S05]  /*7740*/  BSYNC B1 ;  /* 0x0000000000017941 */ /* 0x000fea0003800000 */
.L_x_671:
        /* <DEDUP_REMOVED lines=14> */
[-C--:B------:R-:W-:Y:S02]  /*7830*/  MOV R27, R7.reuse ;  /* 0x00000007001b7202 */ /* 0x080fe40000000f00 */
[----:B------:R-:W-:-:S04]  /*7840*/  ISETP.GT.AND.EX P0, PT, R0, R7, PT, P0 ;  /* 0x000000070000720c */ /* 0x000fc80003f04300 */
[-C--:B------:R-:W-:Y:S02]  /*7850*/  SEL R9, R3, R6.reuse, P0 ;  /* 0x0000000603097207 */ /* 0x080fe40000000000 */
[----:B------:R-:W-:Y:S02]  /*7860*/  SEL R4, R0, R7, P0 ;  /* 0x0000000700047207 */ /* 0x000fe40000000000 */
[----:B------:R-:W-:Y:S02]  /*7870*/  IADD3 R14, -R6, 0x1, R9 ;  /* 0x00000001060e7810 */ /* 0x000fe40007ffe109 */
[----:B------:R-:W-:Y:S01]  /*7880*/  IADD3 R2, P2, R9, -R6, RZ ;  /* 0x8000000609027210 */ /* 0x000fe20007f5e0ff */
[----:B------:R-:W-:Y:S01]  /*7890*/  IMAD.MOV.U32 R9, RZ, RZ, R6 ;  /* 0x000000ffff097224 */ /* 0x000fe200078e0006 */
        /* <DEDUP_REMOVED lines=24> */
[C---:B------:R-:W-:Y:S02]  /*7a20*/  IMAD R9, R28.reuse, R21, R9 ;  /* 0x000000151c097224 */ /* 0x040fe400078e0209 */
[----:B------:R-:W-:-:S04]  /*7a30*/  IMAD.WIDE.U32 R26, R28, R20, R24 ;  /* 0x000000141c1a7225 */ /* 0x000fc800078e0018 */
[----:B------:R-:W-:Y:S01]  /*7a40*/  IMAD.X R2, RZ, RZ, UR5, P1 ;  /* 0x00000005ff027e24 */ /* 0x000fe200088e06ff */
[----:B------:R-:W-:Y:S02]  /*7a50*/  LEA R28, P1, R26, R4, 0x2 ;  /* 0x000000041a1c7211 */ /* 0x000fe400078210ff */
[----:B------:R-:W-:-:S04]  /*7a60*/  IADD3 R9, R27, R9, RZ ;  /* 0x000000091b097210 */ /* 0x000fc80007ffe0ff */
[----:B------:R-:W-:-:S05]  /*7a70*/  LEA.HI.X R29, R26, R2, R9, 0x2, P1 ;  /* 0x000000021a1d7211 */ /* 0x000fca00008f1409 */
[----:B------:R-:W2:Y:S01]  /*7a80*/  LDG.E.CONSTANT R28, desc[UR10][R28.64] ;  /* 0x0000000a1c1c7981 */ /* 0x000ea2000c1e9900 */
[----:B------:R-:W-:Y:S02]  /*7a90*/  ISETP.NE.U32.AND P1, PT, R14, 0x1, PT ;  /* 0x000000010e00780c */ /* 0x000fe40003f25070 */
[----:B------:R-:W-:Y:S02]  /*7aa0*/  IADD3 R9, P2, R6, 0x1, RZ ;  /* 0x0000000106097810 */ /* 0x000fe40007f5e0ff */
[----:B------:R-:W-:-:S03]  /*7ab0*/  ISETP.NE.AND.EX P1, PT, RZ, RZ, PT, P1 ;  /* 0x000000ffff00720c */ /* 0x000fc60003f25310 */
[----:B------:R-:W-:Y:S02]  /*7ac0*/  IMAD.X R27, RZ, RZ, R7, P2 ;  /* 0x000000ffff1b7224 */ /* 0x000fe400010e0607 */
[----:B--2--5:R-:W-:-:S08]  /*7ad0*/  FADD.FTZ R5, R5, R28 ;  /* 0x0000001c05057221 */ /* 0x024fd00000010000 */
[----:B------:R-:W-:Y:S05]  /*7ae0*/  @!P1 BRA `(.L_x_677) ;  /* 0x00000000008c9947 */ /* 0x000fea0003800000 */
[----:B------:R-:W-:Y:S01]  /*7af0*/  ISETP.NE.U32.AND P1, PT, R14, 0x2, PT ;  /* 0x000000020e00780c */ /* 0x000fe20003f25070 */
[----:B------:R-:W-:Y:S01]  /*7b00*/  IMAD R9, R7, R10, RZ ;  /* 0x0000000a07097224 */ /* 0x000fe200078e02ff */
[----:B------:R-:W-:Y:S01]  /*7b10*/  ULDC.64 UR4, c[0x0][0x498] ;  /* 0x0001260000047ab9 */ /* 0x000fe20000000a00 */
[----:B------:R-:W-:Y:S01]  /*7b20*/  IADD3 R22, P5, R22, R12, RZ ;  /* 0x0000000c16167210 */ /* 0x000fe20007fbe0ff */
[----:B------:R-:W-:Y:S01]  /*7b30*/  IMAD.WIDE.U32 R26, R6, R10, UR4 ;  /* 0x00000004061a7e25 */ /* 0x000fe2000f8e000a */
[----:B------:R-:W-:-:S03]  /*7b40*/  ISETP.NE.AND.EX P1, PT, RZ, RZ, PT, P1 ;  /* 0x000000ffff00720c */ /* 0x000fc60003f25310 */
[----:B------:R-:W-:Y:S01]  /*7b50*/  IMAD R9, R6, R11, R9 ;  /* 0x0000000b06097224 */ /* 0x000fe200078e0209 */
[----:B------:R-:W-:Y:S01]  /*7b60*/  IADD3 R29, P4, R16, -R26, RZ ;  /* 0x8000001a101d7210 */ /* 0x000fe20007f9e0ff */
[----:B------:R-:W-:-:S03]  /*7b70*/  IMAD.X R23, R25, 0x1, R13, P5 ;  /* 0x0000000119177824 */ /* 0x000fc600028e060d */
[----:B------:R-:W-:-:S04]  /*7b80*/  IADD3 R9, R27, R9, RZ ;  /* 0x000000091b097210 */ /* 0x000fc80007ffe0ff */
[----:B------:R-:W-:Y:S02]  /*7b90*/  IADD3.X R25, R17, ~R9, RZ, P4, !PT ;  /* 0x8000000911197210 */ /* 0x000fe400027fe4ff */
[----:B------:R-:W-:Y:S02]  /*7ba0*/  @P1 IADD3 R27, P2, P3, R16, -R10, -R26 ;  /* 0x8000000a101b1210 */ /* 0x000fe40007b5e81a */
[----:B------:R-:W-:Y:S01]  /*7bb0*/  @P1 IADD3 R12, P5, R22, R12, RZ ;  /* 0x0000000c160c1210 */ /* 0x000fe20007fbe0ff */
[-C--:B------:R-:W-:Y:S01]  /*7bc0*/  IMAD R14, R25, R20.reuse, RZ ;  /* 0x00000014190e7224 */ /* 0x080fe200078e02ff */
[----:B------:R-:W-:Y:S01]  /*7bd0*/  @P1 IADD3.X R9, R17, ~R11, ~R9, P2, P3 ;  /* 0x8000000b11091210 */ /* 0x000fe200017e6c09 */
[----:B------:R-:W-:-:S04]  /*7be0*/  IMAD.WIDE.U32 R10, R29, R20, R22 ;  /* 0x000000141d0a7225 */ /* 0x000fc800078e0016 */
[----:B------:R-:W-:Y:S02]  /*7bf0*/  @P1 IMAD.X R13, R23, 0x1, R13, P5 ;  /* 0x00000001170d1824 */ /* 0x000fe400028e060d */
[-C--:B------:R-:W-:Y:S02]  /*7c00*/  @P1 IMAD R22, R9, R20.reuse, RZ ;  /* 0x0000001409161224 */ /* 0x080fe400078e02ff */
[----:B------:R-:W-:Y:S02]  /*7c10*/  IMAD R29, R29, R21, R14 ;  /* 0x000000151d1d7224 */ /* 0x000fe400078e020e */
[----:B------:R-:W-:Y:S01]  /*7c20*/  @P1 IMAD.WIDE.U32 R12, R27, R20, R12 ;  /* 0x000000141b0c1225 */ /* 0x000fe200078e000c */
[-C--:B------:R-:W-:Y:S02]  /*7c30*/  LEA R20, P2, R10, R4.reuse, 0x2 ;  /* 0x000000040a147211 */ /* 0x080fe400078410ff */
[----:B------:R-:W-:Y:S01]  /*7c40*/  IADD3 R11, R11, R29, RZ ;  /* 0x0000001d0b0b7210 */ /* 0x000fe20007ffe0ff */
[----:B------:R-:W-:Y:S01]  /*7c50*/  @P1 IMAD R9, R27, R21, R22 ;  /* 0x000000151b091224 */ /* 0x000fe200078e0216 */
[----:B------:R-:W-:-:S02]  /*7c60*/  @P1 LEA R22, P3, R12, R4, 0x2 ;  /* 0x000000040c161211 */ /* 0x000fc400078610ff */
[----:B------:R-:W-:Y:S01]  /*7c70*/  LEA.HI.X R21, R10, R2, R11, 0x2, P2 ;  /* 0x000000020a157211 */ /* 0x000fe200010f140b */
[----:B------:R-:W-:-:S04]  /*7c80*/  @P1 IMAD.IADD R9, R13, 0x1, R9 ;  /* 0x000000010d091824 */ /* 0x000fc800078e0209 */
[----:B------:R-:W2:Y:S01]  /*7c90*/  LDG.E.CONSTANT R20, desc[UR10][R20.64] ;  /* 0x0000000a14147981 */ /* 0x000ea2000c1e9900 */
[----:B------:R-:W-:-:S05]  /*7ca0*/  @P1 LEA.HI.X R23, R12, R2, R9, 0x2, P3 ;  /* 0x000000020c171211 */ /* 0x000fca00018f1409 */
[----:B------:R-:W3:Y:S01]  /*7cb0*/  @P1 LDG.E.CONSTANT R22, desc[UR10][R22.64] ;  /* 0x0000000a16161981 */ /* 0x000ee2000c1e9900 */
[C---:B------:R-:W-:Y:S02]  /*7cc0*/  IADD3 R9, P2, R6.reuse, 0x2, RZ ;  /* 0x0000000206097810 */ /* 0x040fe40007f5e0ff */
[----:B------:R-:W-:Y:S02]  /*7cd0*/  @P1 IADD3 R9, P3, R6, 0x3, RZ ;  /* 0x0000000306091810 */ /* 0x000fe40007f7e0ff */
[----:B------:R-:W-:-:S03]  /*7ce0*/  IADD3.X R27, RZ, R7, RZ, P2, !PT ;  /* 0x00000007ff1b7210 */ /* 0x000fc600017fe4ff */
[----:B------:R-:W-:Y:S02]  /*7cf0*/  @P1 IMAD.X R27, RZ, RZ, R7, P3 ;  /* 0x000000ffff1b1224 */ /* 0x000fe400018e0607 */
[----:B--2---:R-:W-:-:S04]  /*7d00*/  FADD.FTZ R5, R5, R20 ;  /* 0x0000001405057221 */ /* 0x004fc80000010000 */
[----:B---3--:R-:W-:-:S07]  /*7d10*/  @P1 FADD.FTZ R5, R5, R22 ;  /* 0x0000001605051221 */ /* 0x008fce0000010000 */
.L_x_677:
[----:B------:R-:W-:Y:S05]  /*7d20*/  BSYNC B2 ;  /* 0x0000000000027941 */ /* 0x000fea0003800000 */
.L_x_676:
        /* <DEDUP_REMOVED lines=8> */
[----:B------:R-:W-:Y:S01]  /*7db0*/  UIMAD.WIDE.U32 UR4, UR6, UR8, URZ ;  /* 0x00000008060472a5 */ /* 0x000fe2000f8e003f */
[----:B------:R-:W-:Y:S02]  /*7dc0*/  BSSY B3, `(.L_x_680) ;  /* 0x000006d000037945 */ /* 0x000fe40003800000 */
[----:B------:R-:W-:-:S04]  /*7dd0*/  IMAD R2, R2, UR6, RZ ;  /* 0x0000000602027c24 */ /* 0x000fc8000f8e02ff */
[----:B------:R-:W-:Y:S01]  /*7de0*/  IMAD R7, R7, UR7, R2 ;  /* 0x0000000707077c24 */ /* 0x000fe2000f8e0202 */
[----:B------:R-:W-:Y:S01]  /*7df0*/  IADD3 R2, P0, R9, -0x1, RZ ;  /* 0xffffffff09027810 */ /* 0x000fe20007f1e0ff */
[----:B------:R-:W-:Y:S02]  /*7e00*/  UIMAD UR7, UR7, UR8, URZ ;  /* 0x00000008070772a4 */ /* 0x000fe4000f8e023f */
[----:B------:R-:W-:Y:S01]  /*7e10*/  IMAD.IADD R4, R17, 0x1, R7 ;  /* 0x0000000111047824 */ /* 0x000fe200078e0207 */
[----:B------:R-:W-:Y:S01]  /*7e20*/  IADD3 R6, P2, -R2, R3, RZ ;  /* 0x0000000302067210 */ /* 0x000fe20007f5e1ff */
[----:B------:R-:W-:Y:S02]  /*7e30*/  UIMAD UR7, UR6, UR9, UR7 ;  /* 0x00000009060772a4 */ /* 0x000fe4000f8e0207 */
[----:B------:R-:W-:Y:S01]  /*7e40*/  IMAD R7, R4, UR8, RZ ;  /* 0x0000000804077c24 */ /* 0x000fe2000f8e02ff */
[----:B------:R-:W-:Y:S01]  /*7e50*/  ISETP.GT.U32.AND P1, PT, R6, 0xc, PT ;  /* 0x0000000c0600780c */ /* 0x000fe20003f24070 */
[----:B------:R-:W-:-:S02]  /*7e60*/  USHF.L.U32 UR6, UR4, 0x2, URZ ;  /* 0x0000000204067899 */ /* 0x000fc4000800063f */
[C---:B------:R-:W-:Y:S01]  /*7e70*/  IMAD R13, R16.reuse, UR9, R7 ;  /* 0x00000009100d7c24 */ /* 0x040fe2000f8e0207 */
[----:B------:R-:W-:Y:S01]  /*7e80*/  IADD3.X R7, R27, -0x1, RZ, P0, !PT ;  /* 0xffffffff1b077810 */ /* 0x000fe200007fe4ff */
[----:B------:R-:W-:Y:S01]  /*7e90*/  IMAD.WIDE.U32 R16, R16, UR8, RZ ;  /* 0x0000000810107c25 */ /* 0x000fe2000f8e00ff */
[----:B------:R-:W-:Y:S02]  /*7ea0*/  UIADD3 UR7, UR5, UR7, URZ ;  /* 0x0000000705077290 */ /* 0x000fe4000fffe03f */
[----:B------:R-:W-:Y:S01]  /*7eb0*/  IADD3.X R6, ~R7, R0, RZ, P2, !PT ;  /* 0x0000000007067210 */ /* 0x000fe200017fe5ff */
[-C--:B0-----:R-:W-:Y:S01]  /*7ec0*/  IMAD R4, R27, R10.reuse, RZ ;  /* 0x0000000a1b047224 */ /* 0x081fe200078e02ff */
[----:B------:R-:W-:Y:S01]  /*7ed0*/  IADD3 R17, R17, R13, RZ ;  /* 0x0000000d11117210 */ /* 0x000fe20007ffe0ff */
[C---:B------:R-:W-:Y:S01]  /*7ee0*/  IMAD.WIDE.U32 R12, R9.reuse, R10, RZ ;  /* 0x0000000a090c7225 */ /* 0x040fe200078e00ff */
[----:B------:R-:W-:Y:S01]  /*7ef0*/  ISETP.GT.AND.EX P1, PT, R6, RZ, PT, P1 ;  /* 0x000000ff0600720c */ /* 0x000fe20003f24310 */
[----:B------:R-:W-:Y:S01]  /*7f00*/  ULDC.64 UR8, c[0x0][0x480] ;  /* 0x0001200000087ab9 */ /* 0x000fe20000000a00 */
[C---:B------:R-:W-:Y:S01]  /*7f10*/  SHF.L.U64.HI R17, R16.reuse, 0x2, R17 ;  /* 0x0000000210117819 */ /* 0x040fe20000010211 */
[----:B------:R-:W-:Y:S01]  /*7f20*/  IMAD R21, R9, R11, R4 ;  /* 0x0000000b09157224 */ /* 0x000fe200078e0204 */
[----:B------:R-:W-:Y:S01]  /*7f30*/  USHF.L.U64.HI UR7, UR4, 0x2, UR7 ;  /* 0x0000000204077899 */ /* 0x000fe20008010207 */
[----:B------:R-:W-:-:S02]  /*7f40*/  IMAD.SHL.U32 R9, R16, 0x4, RZ ;  /* 0x0000000410097824 */ /* 0x000fc400078e00ff */
[----:B------:R-:W-:-:S03]  /*7f50*/  IMAD.IADD R4, R13, 0x1, R21 ;  /* 0x000000010d047824 */ /* 0x000fc600078e0215 */
[----:B------:R-:W-:-:S04]  /*7f60*/  LEA R9, P0, R12, R9, 0x2 ;  /* 0x000000090c097211 */ /* 0x000fc800078010ff */
[----:B------:R-:W-:Y:S02]  /*7f70*/  IADD3 R6, P2, P3, R9, UR8, R8 ;  /* 0x0000000809067c10 */ /* 0x000fe4000fb5e008 */
[----:B------:R-:W-:Y:S02]  /*7f80*/  LEA.HI.X R12, R12, R17, R4, 0x2, P0 ;  /* 0x000000110c0c7211 */ /* 0x000fe400000f1404 */
[C---:B------:R-:W-:Y:S02]  /*7f90*/  SHF.L.U64.HI R9, R10.reuse, 0x2, R11 ;  /* 0x000000020a097819 */ /* 0x040fe4000001020b */
[----:B------:R-:W-:Y:S02]  /*7fa0*/  LEA R8, P4, R10, -UR6, 0x2 ;  /* 0x800000060a087c11 */ /* 0x000fe4000f8810ff */
[----:B------:R-:W-:Y:S02]  /*7fb0*/  IADD3.X R17, R12, UR9, RZ, P2, P3 ;  /* 0x000000090c117c10 */ /* 0x000fe400097e64ff */
[----:B------:R-:W-:-:S02]  /*7fc0*/  IADD3.X R9, R9, ~UR7, RZ, P4, !PT ;  /* 0x8000000709097c10 */ /* 0x000fc4000a7fe4ff */
[----:B------:R-:W-:Y:S01]  /*7fd0*/  PLOP3.LUT P0, PT, PT, PT, PT, 0x80, 0x0 ;  /* 0x000000000000781c */ /* 0x000fe20003f0f070 */
[----:B------:R-:W-:-:S12]  /*7fe0*/  @!P1 BRA `(.L_x_681) ;  /* 0x0000000400289947 */ /* 0x000fd80003800000 */
[----:B------:R-:W-:Y:S02]  /*7ff0*/  IADD3 R11, P1, R3, -0xc, RZ ;  /* 0xfffffff4030b7810 */ /* 0x000fe40007f3e0ff */
[----:B------:R-:W-:Y:S02]  /*8000*/  PLOP3.LUT P0, PT, PT, PT, PT, 0x8, 0x0 ;  /* 0x000000000000781c */ /* 0x000fe40003f0e170 */
[----:B------:R-:W-:-:S11]  /*8010*/  IADD3.X R4, R0, -0x1, RZ, P1, !PT ;  /* 0xffffffff00047810 */ /* 0x000fd60000ffe4ff */
.L_x_682:
[-C--:B------:R-:W-:Y:S01]  /*8020*/  IADD3 R32, P1, R6, R8.reuse, RZ ;  /* 0x0000000806207210 */ /* 0x080fe20007f3e0ff */
[----:B------:R-:W-:Y:S01]  /*8030*/  IMAD.MOV.U32 R20, RZ, RZ, R6 ;  /* 0x000000ffff147224 */ /* 0x000fe200078e0006 */
[----:B------:R-:W-:Y:S02]  /*8040*/  MOV R21, R17 ;  /* 0x0000001100157202 */ /* 0x000fe40000000f00 */
[-C--:B------:R-:W-:Y:S02]  /*8050*/  IADD3.X R33, R17, R9.reuse, RZ, P1, !PT ;  /* 0x0000000911217210 */ /* 0x080fe40000ffe4ff */
[-C--:B------:R-:W-:Y:S01]  /*8060*/  IADD3 R24, P1, R32, R8.reuse, RZ ;  /* 0x0000000820187210 */ /* 0x080fe20007f3e0ff */
[----:B------:R0:W2:Y:S04]  /*8070*/  LDG.E.CONSTANT R6, desc[UR10][R20.64] ;  /* 0x0000000a14067981 */ /* 0x0000a8000c1e9900 */
[----:B------:R-:W-:Y:S01]  /*8080*/  IMAD.X R25, R33, 0x1, R9, P1 ;  /* 0x0000000121197824 */ /* 0x000fe200008e0609 */
[-C--:B------:R-:W-:Y:S01]  /*8090*/  IADD3 R34, P1, R24, R8.reuse, RZ ;  /* 0x0000000818227210 */ /* 0x080fe20007f3e0ff */
[----:B------:R-:W3:Y:S03]  /*80a0*/  LDG.E.CONSTANT R32, desc[UR10][R32.64] ;  /* 0x0000000a20207981 */ /* 0x000ee6000c1e9900 */
[----:B------:R-:W-:Y:S01]  /*80b0*/  IADD3.X R35, R25, R9, RZ, P1, !PT ;  /* 0x0000000919237210 */ /* 0x000fe20000ffe4ff */
[----:B------:R1:W4:Y:S01]  /*80c0*/  LDG.E.CONSTANT R14, desc[UR10][R24.64] ;  /* 0x0000000a180e7981 */ /* 0x000322000c1e9900 */
[----:B------:R-:W-:-:S03]  /*80d0*/  IADD3 R28, P1, R34, R8, RZ ;  /* 0x00000008221c7210 */ /* 0x000fc60007f3e0ff */
[----:B------:R-:W4:Y:S02]  /*80e0*/  LDG.E.CONSTANT R13, desc[UR10][R34.64] ;  /* 0x0000000a220d7981 */ /* 0x000f24000c1e9900 */
        /* <DEDUP_REMOVED lines=10> */
[----:B0-----:R-:W-:-:S03]  /*8190*/  IADD3 R20, P1, R16, R8, RZ ;  /* 0x0000000810147210 */ /* 0x001fc60007f3e0ff */
[----:B------:R0:W4:Y:S02]  /*81a0*/  LDG.E.CONSTANT R36, desc[UR10][R16.64] ;  /* 0x0000000a10247981 */ /* 0x000124000c1e9900 */
[----:B------:R-:W-:Y:S01]  /*81b0*/  IMAD.X R21, R17, 0x1, R9, P1 ;  /* 0x0000000111157824 */ /* 0x000fe200008e0609 */
[----:B------:R-:W-:-:S04]  /*81c0*/  IADD3 R22, P1, R20, R8, RZ ;  /* 0x0000000814167210 */ /* 0x000fc80007f3e0ff */
[----:B------:R-:W-:Y:S01]  /*81d0*/  IADD3.X R23, R21, R9, RZ, P1, !PT ;  /* 0x0000000915177210 */ /* 0x000fe20000ffe4ff */
[----:B------:R0:W4:Y:S01]  /*81e0*/  LDG.E.CONSTANT R34, desc[UR10][R20.64] ;  /* 0x0000000a14227981 */ /* 0x000122000c1e9900 */
[----:B-1----:R-:W-:-:S03]  /*81f0*/  IADD3 R24, P1, R22, R8, RZ ;  /* 0x0000000816187210 */ /* 0x002fc60007f3e0ff */
        /* <DEDUP_REMOVED lines=11> */
[----:B0-----:R-:W-:-:S03]  /*82b0*/  IADD3 R16, P1, R26, R8, RZ ;  /* 0x000000081a107210 */ /* 0x001fc60007f3e0ff */
[----:B------:R-:W4:Y:S02]  /*82c0*/  LDG.E.CONSTANT R26, desc[UR10][R26.64] ;  /* 0x0000000a1a1a7981 */ /* 0x000f24000c1e9900 */
[----:B------:R-:W-:Y:S01]  /*82d0*/  IMAD.X R17, R27, 0x1, R9, P1 ;  /* 0x000000011b117824 */ /* 0x000fe200008e0609 */
[----:B------:R-:W-:-:S04]  /*82e0*/  IADD3 R20, P1, R16, R8, RZ ;  /* 0x0000000810147210 */ /* 0x000fc80007f3e0ff */
[----:B------:R-:W-:Y:S01]  /*82f0*/  IADD3.X R21, R17, R9, RZ, P1, !PT ;  /* 0x0000000911157210 */ /* 0x000fe20000ffe4ff */
[----:B------:R-:W4:Y:S04]  /*8300*/  LDG.E.CONSTANT R16, desc[UR10][R16.64] ;  /* 0x0000000a10107981 */ /* 0x000f28000c1e9900 */
[----:B------:R-:W4:Y:S01]  /*8310*/  LDG.E.CONSTANT R23, desc[UR10][R20.64] ;  /* 0x0000000a14177981 */ /* 0x000f22000c1e9900 */
        /* <DEDUP_REMOVED lines=20> */
[----:B------:R-:W-:-:S03]  /*8460*/  IADD3.X R17, R21, R9, RZ, P2, !PT ;  /* 0x0000000915117210 */ /* 0x000fc600017fe4ff */
[----:B------:R-:W-:Y:S01]  /*8470*/  FADD.FTZ R5, R16, R23 ;  /* 0x0000001710057221 */ /* 0x000fe20000010000 */
[----:B------:R-:W-:Y:S06]  /*8480*/  @!P1 BRA `(.L_x_682) ;  /* 0xfffffff800e49947 */ /* 0x000fec000383ffff */
.L_x_681:
[----:B------:R-:W-:Y:S05]  /*8490*/  BSYNC B3 ;  /* 0x0000000000037941 */ /* 0x000fea0003800000 */
.L_x_680:
[----:B------:R-:W-:Y:S01]  /*84a0*/  IADD3 R4, P2, -R2, R3, RZ ;  /* 0x0000000302047210 */ /* 0x000fe20007f5e1ff */
[----:B------:R-:W-:Y:S03]  /*84b0*/  BSSY B3, `(.L_x_683) ;  /* 0x0000029000037945 */ /* 0x000fe60003800000 */
[----:B------:R-:W-:Y:S01]  /*84c0*/  ISETP.GT.U32.AND P1, PT, R4, 0x4, PT ;  /* 0x000000040400780c */ /* 0x000fe20003f24070 */
[----:B------:R-:W-:-:S05]  /*84d0*/  IMAD.X R4, R0, 0x1, ~R7, P2 ;  /* 0x0000000100047824 */ /* 0x000fca00010e0e07 */
[----:B------:R-:W-:-:S13]  /*84e0*/  ISETP.GT.AND.EX P1, PT, R4, RZ, PT, P1 ;  /* 0x000000ff0400720c */ /* 0x000fda0003f24310 */
[----:B------:R-:W-:Y:S05]  /*84f0*/  @!P1 BRA `(.L_x_684) ;  /* 0x0000000000909947 */ /* 0x000fea0003800000 */
[----:B------:R-:W-:Y:S02]  /*8500*/  IADD3 R22, P0, R6, R8, RZ ;  /* 0x0000000806167210 */ /* 0x000fe40007f1e0ff */
[----:B------:R-:W-:Y:S02]  /*8510*/  MOV R16, R6 ;  /* 0x0000000600107202 */ /* 0x000fe40000000f00 */
[-C--:B------:R-:W-:Y:S02]  /*8520*/  IADD3.X R23, R17, R9.reuse, RZ, P0, !PT ;  /* 0x0000000911177210 */ /* 0x080fe400007fe4ff */
[-C--:B------:R-:W-:Y:S01]  /*8530*/  IADD3 R24, P0, R22, R8.reuse, RZ ;  /* 0x0000000816187210 */ /* 0x080fe20007f1e0ff */
[----:B------:R0:W2:Y:S04]  /*8540*/  LDG.E.CONSTANT R4, desc[UR10][R16.64] ;  /* 0x0000000a10047981 */ /* 0x0000a8000c1e9900 */
[--C-:B------:R-:W-:Y:S01]  /*8550*/  IMAD.X R25, R23, 0x1, R9.reuse, P0 ;  /* 0x0000000117197824 */ /* 0x100fe200000e0609 */
[-C--:B------:R-:W-:Y:S01]  /*8560*/  IADD3 R10, P0, R24, R8.reuse, RZ ;  /* 0x00000008180a7210 */ /* 0x080fe20007f1e0ff */
[----:B------:R-:W3:Y:S04]  /*8570*/  LDG.E.CONSTANT R23, desc[UR10][R22.64] ;  /* 0x0000000a16177981 */ /* 0x000ee8000c1e9900 */
[----:B------:R-:W-:Y:S01]  /*8580*/  IMAD.X R11, R25, 0x1, R9, P0 ;  /* 0x00000001190b7824 */ /* 0x000fe200000e0609 */
[----:B------:R-:W-:Y:S01]  /*8590*/  IADD3 R12, P0, R10, R8, RZ ;  /* 0x000000080a0c7210 */ /* 0x000fe20007f1e0ff */
[----:B------:R-:W4:Y:S03]  /*85a0*/  LDG.E.CONSTANT R25, desc[UR10][R24.64] ;  /* 0x0000000a18197981 */ /* 0x000f26000c1e9900 */
[----:B------:R-:W-:-:S02]  /*85b0*/  IADD3.X R13, R11, R9, RZ, P0, !PT ;  /* 0x000000090b0d7210 */ /* 0x000fc400007fe4ff */
[-C--:B------:R-:W-:Y:S01]  /*85c0*/  IADD3 R26, P0, R12, R8.reuse, RZ ;  /* 0x000000080c1a7210 */ /* 0x080fe20007f1e0ff */
[----:B------:R-:W4:Y:S04]  /*85d0*/  LDG.E.CONSTANT R11, desc[UR10][R10.64] ;  /* 0x0000000a0a0b7981 */ /* 0x000f28000c1e9900 */
[----:B------:R-:W-:Y:S01]  /*85e0*/  IMAD.X R27, R13, 0x1, R9, P0 ;  /* 0x000000010d1b7824 */ /* 0x000fe200000e0609 */
[----:B------:R-:W-:Y:S01]  /*85f0*/  IADD3 R20, P0, R26, R8, RZ ;  /* 0x000000081a147210 */ /* 0x000fe20007f1e0ff */
[----:B------:R-:W4:Y:S03]  /*8600*/  LDG.E.CONSTANT R13, desc[UR10][R12.64] ;  /* 0x0000000a0c0d7981 */ /* 0x000f26000c1e9900 */
[----:B------:R-:W-:-:S02]  /*8610*/  IADD3.X R21, R27, R9, RZ, P0, !PT ;  /* 0x000000091b157210 */ /* 0x000fc400007fe4ff */
[-C--:B0-----:R-:W-:Y:S01]  /*8620*/  IADD3 R16, P0, R20, R8.reuse, RZ ;  /* 0x0000000814107210 */ /* 0x081fe20007f1e0ff */
[----:B------:R-:W4:Y:S04]  /*8630*/  LDG.E.CONSTANT R27, desc[UR10][R26.64] ;  /* 0x0000000a1a1b7981 */ /* 0x000f28000c1e9900 */
[----:B------:R-:W-:Y:S01]  /*8640*/  IMAD.X R17, R21, 0x1, R9, P0 ;  /* 0x0000000115117824 */ /* 0x000fe200000e0609 */
[----:B------:R-:W4:Y:S04]  /*8650*/  LDG.E.CONSTANT R29, desc[UR10][R20.64] ;  /* 0x0000000a141d7981 */ /* 0x000f28000c1e9900 */
[----:B------:R0:W4:Y:S01]  /*8660*/  LDG.E.CONSTANT R31, desc[UR10][R16.64] ;  /* 0x0000000a101f7981 */ /* 0x000122000c1e9900 */
[----:B------:R-:W-:-:S02]  /*8670*/  IADD3 R6, P1, R16, R8, RZ ;  /* 0x0000000810067210 */ /* 0x000fc40007f3e0ff */
[----:B------:R-:W-:Y:S02]  /*8680*/  IADD3 R2, P2, R2, 0x8, RZ ;  /* 0x0000000802027810 */ /* 0x000fe40007f5e0ff */
[----:B------:R-:W-:Y:S02]  /*8690*/  PLOP3.LUT P0, PT, PT, PT, PT, 0x8, 0x0 ;  /* 0x000000000000781c */ /* 0x000fe40003f0e170 */
[----:B------:R-:W-:Y:S01]  /*86a0*/  IADD3.X R7, RZ, R7, RZ, P2, !PT ;  /* 0x00000007ff077210 */ /* 0x000fe200017fe4ff */
[----:B0-----:R-:W-:Y:S02]  /*86b0*/  IMAD.X R17, R17, 0x1, R9, P1 ;  /* 0x0000000111117824 */ /* 0x001fe400008e0609 */
        /* <DEDUP_REMOVED lines=8> */
.L_x_684:
[----:B------:R-:W-:Y:S05]  /*8740*/  BSYNC B3 ;  /* 0x0000000000037941 */ /* 0x000fea0003800000 */
.L_x_683:
[----:B------:R-:W-:-:S04]  /*8750*/  ISETP.LT.U32.AND P1, PT, R2, R3, PT ;  /* 0x000000030200720c */ /* 0x000fc80003f21070 */
[----:B------:R-:W-:-:S13]  /*8760*/  ISETP.LT.OR.EX P0, PT, R7, R0, P0, P1 ;  /* 0x000000000700720c */ /* 0x000fda0000701710 */
[----:B------:R-:W-:Y:S05]  /*8770*/  @!P0 BRA `(.L_x_679) ;  /* 0x00000000003c8947 */ /* 0x000fea0003800000 */
[----:B------:R-:W-:Y:S01]  /*8780*/  IADD3 R2, P0, R6, R8, RZ ;  /* 0x0000000806027210 */ /* 0x000fe20007f1e0ff */
[----:B------:R-:W-:-:S03]  /*8790*/  IMAD.MOV.U32 R7, RZ, RZ, R17 ;  /* 0x000000ffff077224 */ /* 0x000fc600078e0011 */
[-C--:B------:R-:W-:Y:S02]  /*87a0*/  IADD3 R10, P1, R2, R8.reuse, RZ ;  /* 0x00000008020a7210 */ /* 0x080fe40007f3e0ff */
[-C--:B------:R-:W-:Y:S01]  /*87b0*/  IADD3.X R3, R17, R9.reuse, RZ, P0, !PT ;  /* 0x0000000911037210 */ /* 0x080fe200007fe4ff */
[----:B------:R-:W2:Y:S01]  /*87c0*/  LDG.E.CONSTANT R6, desc[UR10][R6.64] ;  /* 0x0000000a06067981 */ /* 0x000ea2000c1e9900 */
[----:B------:R-:W-:Y:S02]  /*87d0*/  IADD3 R8, P0, R10, R8, RZ ;  /* 0x000000080a087210 */ /* 0x000fe40007f1e0ff */
[----:B------:R-:W-:Y:S01]  /*87e0*/  IADD3.X R11, R3, R9, RZ, P1, !PT ;  /* 0x00000009030b7210 */ /* 0x000fe20000ffe4ff */
[----:B------:R-:W3:Y:S04]  /*87f0*/  LDG.E.CONSTANT R2, desc[UR10][R2.64] ;  /* 0x0000000a02027981 */ /* 0x000ee8000c1e9900 */
[----:B------:R-:W-:Y:S01]  /*8800*/  IMAD.X R9, R11, 0x1, R9, P0 ;  /* 0x000000010b097824 */ /* 0x000fe200000e0609 */
[----:B------:R-:W4:Y:S04]  /*8810*/  LDG.E.CONSTANT R10, desc[UR10][R10.64] ;  /* 0x0000000a0a0a7981 */ /* 0x000f28000c1e9900 */
[----:B------:R-:W4:Y:S01]  /*8820*/  LDG.E.CONSTANT R8, desc[UR10][R8.64] ;  /* 0x0000000a08087981 */ /* 0x000f22000c1e9900 */
[----:B--2--5:R-:W-:-:S04]  /*8830*/  FADD.FTZ R5, R5, R6 ;  /* 0x0000000605057221 */ /* 0x024fc80000010000 */
[----:B---3--:R-:W-:-:S04]  /*8840*/  FADD.FTZ R5, R5, R2 ;  /* 0x0000000205057221 */ /* 0x008fc80000010000 */
[----:B----4-:R-:W-:-:S04]  /*8850*/  FADD.FTZ R5, R5, R10 ;  /* 0x0000000a05057221 */ /* 0x010fc80000010000 */
[----:B------:R-:W-:-:S07]  /*8860*/  FADD.FTZ R5, R5, R8 ;  /* 0x0000000805057221 */ /* 0x000fce0000010000 */
.L_x_679:
[----:B------:R-:W-:Y:S05]  /*8870*/  BSYNC B2 ;  /* 0x0000000000027941 */ /* 0x000fea0003800000 */
.L_x_678:
[----:B-----5:R0:W-:Y:S02]  /*8880*/  STG.E desc[UR10][R18.64], R5 ;  /* 0x0000000512007986 */ /* 0x0201e4000c10190a */
.L_x_675:
[----:B------:R-:W-:Y:S05]  /*8890*/  BSYNC B1 ;  /* 0x0000000000017941 */ /* 0x000fea0003800000 */
.L_x_674:
[----:B------:R-:W-:-:S07]  /*88a0*/  IADD3 R15, R15, 0x80, RZ ;  /* 0x000000800f0f7810 */ /* 0x000fce0007ffe0ff */
.L_x_666:
[----:B------:R-:W-:Y:S05]  /*88b0*/  BSYNC B0 ;  /* 0x0000000000007941 */ /* 0x000fea0003800000 */
.L_x_665:
        /* <DEDUP_REMOVED lines=357> */
.L_x_687:
        /* <DEDUP_REMOVED lines=24> */
.L_x_690:
        /* <DEDUP_REMOVED lines=20> */
.L_x_689:
[----:B------:R-:W-:Y:S05]  /*a1d0*/  BSYNC B1 ;  /* 0x0000000000017941 */ /* 0x000fea0003800000 */
.L_x_688:
        /* <DEDUP_REMOVED lines=26> */
.L_x_692:
        /* <DEDUP_REMOVED lines=19> */
.L_x_693:
[----:B------:R-:W-:Y:S05]  /*a4b0*/  BSYNC B1 ;  /* 0x0000000000017941 */ /* 0x000fea0003800000 */
.L_x_691:
        /* <DEDUP_REMOVED lines=93> */
.L_x_697:
[----:B------:R-:W-:Y:S05]  /*aa90*/  BSYNC B2 ;  /* 0x0000000000027941 */ /* 0x000fea0003800000 */
.L_x_696:
        /* <DEDUP_REMOVED lines=47> */
.L_x_702:
        /* <DEDUP_REMOVED lines=71> */
.L_x_701:
[----:B------:R-:W-:Y:S05]  /*b200*/  BSYNC B3 ;  /* 0x0000000000037941 */ /* 0x000fea0003800000 */
.L_x_700:
        /* <DEDUP_REMOVED lines=42> */
.L_x_704:
[----:B------:R-:W-:Y:S05]  /*b4b0*/  BSYNC B3 ;  /* 0x0000000000037941 */ /* 0x000fea0003800000 */
.L_x_703:
        /* <DEDUP_REMOVED lines=18> */
.L_x_699:
[----:B------:R-:W-:Y:S05]  /*b5e0*/  BSYNC B2 ;  /* 0x0000000000027941 */ /* 0x000fea0003800000 */
.L_x_698:
[----:B-----5:R0:W-:Y:S02]  /*b5f0*/  STG.E desc[UR10][R18.64], R5 ;  /* 0x0000000512007986 */ /* 0x0201e4000c10190a */
.L_x_695:
[----:B------:R-:W-:Y:S05]  /*b600*/  BSYNC B1 ;  /* 0x0000000000017941 */ /* 0x000fea0003800000 */
.L_x_694:
[----:B------:R-:W-:-:S07]  /*b610*/  VIADD R15, R15, 0x80 ;  /* 0x000000800f0f7836 */ /* 0x000fce0000000000 */
.L_x_686:
[----:B------:R-:W-:Y:S05]  /*b620*/  BSYNC B0 ;  /* 0x0000000000007941 */ /* 0x000fea0003800000 */
.L_x_685:
        /* <DEDUP_REMOVED lines=357> */
.L_x_707:
        /* <DEDUP_REMOVED lines=21> */
[----:B------:R-:W-:Y:S02]  /*cdd0*/  MOV R4, R2 ;  /* 0x0000000200047202 */ /* 0x000fe40000000f00 */
[----:B------:R-:W-:Y:S01]  /*cde0*/  MOV R5, R3 ;  /* 0x0000000300057202 */ /* 0x000fe20000000f00 */
[----:B------:R-:W-:Y:S06]  /*cdf0*/  BRA `(.L_x_709) ;  /* 0x0000000000507947 */ /* 0x000fec0003800000 */
.L_x_710:
        /* <DEDUP_REMOVED lines=20> */
.L_x_709:
[----:B------:R-:W-:Y:S05]  /*cf40*/  BSYNC B1 ;  /* 0x0000000000017941 */ /* 0x000fea0003800000 */
.L_x_708:
        /* <DEDUP_REMOVED lines=22> */
[----:B------:R-:W-:Y:S05]  /*d0b0*/  CALL.REL.NOINC `($__internal_5_$__cuda_sm20_div_s64) ;  /* 0x0000009800a87944 */ /* 0x000fea0003c00000 */
[----:B------:R-:W-:Y:S01]  /*d0c0*/  IMAD.MOV.U32 R4, RZ, RZ, R2 ;  /* 0x000000ffff047224 */ /* 0x000fe200078e0002 */
[----:B------:R-:W-:Y:S01]  /*d0d0*/  MOV R5, R3 ;  /* 0x0000000300057202 */ /* 0x000fe20000000f00 */
[----:B------:R-:W-:Y:S06]  /*d0e0*/  BRA `(.L_x_713) ;  /* 0x00000000004c7947 */ /* 0x000fec0003800000 */
.L_x_712:
        /* <DEDUP_REMOVED lines=19> */
.L_x_713:
[----:B------:R-:W-:Y:S05]  /*d220*/  BSYNC B1 ;  /* 0x0000000000017941 */ /* 0x000fea0003800000 */
.L_x_711:
        /* <DEDUP_REMOVED lines=88> */
[----:B------:R-:W-:Y:S02]  /*d7b0*/  @P1 IADD3 R9, P3, R14, 0x3, RZ ;  /* 0x000000030e091810 */ /* 0x000fe40007f7e0ff */
[----:B------:R-:W-:-:S03]  /*d7c0*/  IADD3.X R27, RZ, R17, RZ, P2, !PT ;  /* 0x00000011ff1b7210 */ /* 0x000fc600017fe4ff */
[----:B------:R-:W-:Y:S02]  /*d7d0*/  @P1 IMAD.X R27, RZ, RZ, R17, P3 ;  /* 0x000000ffff1b1224 */ /* 0x000fe400018e0611 */
[----:B--2---:R-:W-:-:S04]  /*d7e0*/  FADD.FTZ R5, R5, R20 ;  /* 0x0000001405057221 */ /* 0x004fc80000010000 */
[----:B---3--:R-:W-:-:S07]  /*d7f0*/  @P1 FADD.FTZ R5, R5, R22 ;  /* 0x0000001605051221 */ /* 0x008fce0000010000 */
.L_x_717:
[----:B------:R-:W-:Y:S05]  /*d800*/  BSYNC B2 ;  /* 0x0000000000027941 */ /* 0x000fea0003800000 */
.L_x_716:
        /* <DEDUP_REMOVED lines=10> */
[----:B------:R-:W-:Y:S02]  /*d8b0*/  IMAD R2, R2, UR6, RZ ;  /* 0x0000000602027c24 */ /* 0x000fe4000f8e02ff */
[----:B------:R-:W-:-:S04]  /*d8c0*/  IMAD.WIDE.U32 R16, R6, UR8, RZ ;  /* 0x0000000806107c25 */ /* 0x000fc8000f8e00ff */
        /* <DEDUP_REMOVED lines=11> */
[----:B------:R-:W-:Y:S01]  /*d980*/  IMAD R13, R6, UR9, R7 ;  /* 0x00000009060d7c24 */ /* 0x000fe2000f8e0207 */
[----:B------:R-:W-:Y:S01]  /*d990*/  IADD3.X R7, R27, -0x1, RZ, P0, !PT ;  /* 0xffffffff1b077810 */ /* 0x000fe200007fe4ff */
[----:B------:R-:W-:Y:S01]  /*d9a0*/  IMAD R21, R9, R11, R4 ;  /* 0x0000000b09157224 */ /* 0x000fe200078e0204 */
[----:B------:R-:W-:Y:S01]  /*d9b0*/  ULDC.64 UR8, c[0x0][0x480] ;  /* 0x0001200000087ab9 */ /* 0x000fe20000000a00 */
[----:B------:R-:W-:Y:S01]  /*d9c0*/  IMAD.IADD R17, R17, 0x1, R13 ;  /* 0x0000000111117824 */ /* 0x000fe200078e020d */
[----:B------:R-:W-:Y:S01]  /*d9d0*/  IADD3.X R6, ~R7, R0, RZ, P2, !PT ;  /* 0x0000000007067210 */ /* 0x000fe200017fe5ff */
[----:B------:R-:W-:Y:S01]  /*d9e0*/  IMAD.WIDE.U32 R12, R9, R10, RZ ;  /* 0x0000000a090c7225 */ /* 0x000fe200078e00ff */
[----:B------:R-:W-:Y:S01]  /*d9f0*/  SHF.L.U32 R9, R16, 0x2, RZ ;  /* 0x0000000210097819 */ /* 0x000fe200000006ff */
[----:B------:R-:W-:Y:S01]  /*da00*/  USHF.L.U64.HI UR7, UR4, 0x2, UR7 ;  /* 0x0000000204077899 */ /* 0x000fe20008010207 */
[----:B------:R-:W-:Y:S01]  /*da10*/  ISETP.GT.AND.EX P1, PT, R6, RZ, PT, P1 ;  /* 0x000000ff0600720c */ /* 0x000fe20003f24310 */
[----:B------:R-:W-:Y:S01]  /*da20*/  IMAD.IADD R4, R13, 0x1, R21 ;  /* 0x000000010d047824 */ /* 0x000fe200078e0215 */
[----:B------:R-:W-:-:S02]  /*da30*/  LEA R9, P0, R12, R9, 0x2 ;  /* 0x000000090c097211 */ /* 0x000fc400078010ff */
[----:B------:R-:W-:Y:S02]  /*da40*/  SHF.L.U64.HI R17, R16, 0x2, R17 ;  /* 0x0000000210117819 */ /* 0x000fe40000010211 */
        /* <DEDUP_REMOVED lines=11> */
.L_x_722:
[----:B------:R-:W-:Y:S02]  /*db00*/  IADD3 R32, P1, R6, R8, RZ ;  /* 0x0000000806207210 */ /* 0x000fe40007f3e0ff */
[----:B------:R-:W-:Y:S02]  /*db10*/  MOV R20, R6 ;  /* 0x0000000600147202 */ /* 0x000fe40000000f00 */
[----:B------:R-:W-:Y:S02]  /*db20*/  IADD3.X R33, R17, R9, RZ, P1, !PT ;  /* 0x0000000911217210 */ /* 0x000fe40000ffe4ff */
[----:B------:R-:W-:Y:S02]  /*db30*/  IADD3 R24, P1, R32, R8, RZ ;  /* 0x0000000820187210 */ /* 0x000fe40007f3e0ff */
[----:B------:R-:W-:Y:S01]  /*db40*/  MOV R21, R17 ;  /* 0x0000001100157202 */ /* 0x000fe20000000f00 */
[----:B------:R-:W2:Y:S01]  /*db50*/  LDG.E.CONSTANT R32, desc[UR10][R32.64] ;  /* 0x0000000a20207981 */ /* 0x000ea2000c1e9900 */
[----:B------:R-:W-:-:S02]  /*db60*/  IADD3.X R25, R33, R9, RZ, P1, !PT ;  /* 0x0000000921197210 */ /* 0x000fc40000ffe4ff */
[-C--:B------:R-:W-:Y:S01]  /*db70*/  IADD3 R34, P1, R24, R8.reuse, RZ ;  /* 0x0000000818227210 */ /* 0x080fe20007f3e0ff */
[----:B------:R0:W3:Y:S04]  /*db80*/  LDG.E.CONSTANT R6, desc[UR10][R20.64] ;  /* 0x0000000a14067981 */ /* 0x0000e8000c1e9900 */
[--C-:B------:R-:W-:Y:S01]  /*db90*/  IMAD.X R35, R25, 0x1, R9.reuse, P1 ;  /* 0x0000000119237824 */ /* 0x100fe200008e0609 */
[-C--:B------:R-:W-:Y:S01]  /*dba0*/  IADD3 R28, P1, R34, R8.reuse, RZ ;  /* 0x00000008221c7210 */ /* 0x080fe20007f3e0ff */
[----:B------:R1:W4:Y:S04]  /*dbb0*/  LDG.E.CONSTANT R14, desc[UR10][R24.64] ;  /* 0x0000000a180e7981 */ /* 0x000328000c1e9900 */
[----:B------:R-:W-:Y:S01]  /*dbc0*/  IMAD.X R29, R35, 0x1, R9, P1 ;  /* 0x00000001231d7824 */ /* 0x000fe200008e0609 */
[-C--:B------:R-:W-:Y:S01]  /*dbd0*/  IADD3 R30, P1, R28, R8.reuse, RZ ;  /* 0x000000081c1e7210 */ /* 0x080fe20007f3e0ff */
[----:B------:R-:W4:Y:S03]  /*dbe0*/  LDG.E.CONSTANT R13, desc[UR10][R34.64] ;  /* 0x0000000a220d7981 */ /* 0x000f26000c1e9900 */
[----:B------:R-:W-:Y:S01]  /*dbf0*/  IADD3.X R31, R29, R9, RZ, P1, !PT ;  /* 0x000000091d1f7210 */ /* 0x000fe20000ffe4ff */
[----:B------:R1:W4:Y:S01]  /*dc00*/  LDG.E.CONSTANT R12, desc[UR10][R28.64] ;  /* 0x0000000a1c0c7981 */ /* 0x000322000c1e9900 */
[----:B------:R-:W-:-:S03]  /*dc10*/  IADD3 R26, P1, R30, R8, RZ ;  /* 0x000000081e1a7210 */ /* 0x000fc60007f3e0ff */
[----:B------:R1:W4:Y:S01]  /*dc20*/  LDG.E.CONSTANT R10, desc[UR10][R30.64] ;  /* 0x0000000a1e0a7981 */ /* 0x000322000c1e9900 */
[----:B------:R-:W-:Y:S02]  /*dc30*/  IADD3.X R27, R31, R9, RZ, P1, !PT ;  /* 0x000000091f1b7210 */ /* 0x000fe40000ffe4ff */
[----:B------:R-:W-:-:S03]  /*dc40*/  IADD3 R16, P1, R26, R8, RZ ;  /* 0x000000081a107210 */ /* 0x000fc60007f3e0ff */
[----:B------:R1:W4:Y:S02]  /*dc50*/  LDG.E.CONSTANT R33, desc[UR10][R26.64] ;  /* 0x0000000a1a217981 */ /* 0x000324000c1e9900 */
[----:B------:R-:W-:Y:S01]  /*dc60*/  IMAD.X R17, R27, 0x1, R9, P1 ;  /* 0x000000011b117824 */ /* 0x000fe200008e0609 */
[----:B0-----:R-:W-:-:S04]  /*dc70*/  IADD3 R20, P1, R16, R8, RZ ;  /* 0x0000000810147210 */ /* 0x001fc80007f3e0ff */
[----:B------:R-:W-:Y:S01]  /*dc80*/  IADD3.X R21, R17, R9, RZ, P1, !PT ;  /* 0x0000000911157210 */ /* 0x000fe20000ffe4ff */
[----:B------:R0:W4:Y:S01]  /*dc90*/  LDG.E.CONSTANT R36, desc[UR10][R16.64] ;  /* 0x0000000a10247981 */ /* 0x000122000c1e9900 */
[----:B------:R-:W-:-:S03]  /*dca0*/  IADD3 R22, P1, R20, R8, RZ ;  /* 0x0000000814167210 */ /* 0x000fc60007f3e0ff */
[----:B------:R0:W4:Y:S01]  /*dcb0*/  LDG.E.CONSTANT R34, desc[UR10][R20.64] ;  /* 0x0000000a14227981 */ /* 0x000122000c1e9900 */
[----:B------:R-:W-:Y:S02]  /*dcc0*/  IADD3.X R23, R21, R9, RZ, P1, !PT ;  /* 0x0000000915177210 */ /* 0x000fe40000ffe4ff */
[----:B-1----:R-:W-:-:S03]  /*dcd0*/  IADD3 R24, P1, R22, R8, RZ ;  /* 0x0000000816187210 */ /* 0x002fc60007f3e0ff */
[----:B------:R-:W4:Y:S02]  /*dce0*/  LDG.E.CONSTANT R22, desc[UR10][R22.64] ;  /* 0x0000000a16167981 */ /* 0x000f24000c1e9900 */
[----:B------:R-:W-:Y:S01]  /*dcf0*/  IMAD.X R25, R23, 0x1, R9, P1 ;  /* 0x0000000117197824 */ /* 0x000fe200008e0609 */
[----:B------:R-:W-:-:S04]  /*dd00*/  IADD3 R28, P1, R24, R8, RZ ;  /* 0x00000008181c7210 */ /* 0x000fc80007f3e0ff */
[----:B------:R-:W-:Y:S01]  /*dd10*/  IADD3.X R29, R25, R9, RZ, P1, !PT ;  /* 0x00000009191d7210 */ /* 0x000fe20000ffe4ff */
[----:B------:R-:W4:Y:S01]  /*dd20*/  LDG.E.CONSTANT R24, desc[UR10][R24.64] ;  /* 0x0000000a18187981 */ /* 0x000f22000c1e9900 */
[----:B------:R-:W-:-:S03]  /*dd30*/  IADD3 R30, P1, R28, R8, RZ ;  /* 0x000000081c1e7210 */ /* 0x000fc60007f3e0ff */
[----:B------:R-:W4:Y:S01]  /*dd40*/  LDG.E.CONSTANT R28, desc[UR10][R28.64] ;  /* 0x0000000a1c1c7981 */ /* 0x000f22000c1e9900 */
[----:B------:R-:W-:Y:S02]  /*dd50*/  IADD3.X R31, R29, R9, RZ, P1, !PT ;  /* 0x000000091d1f7210 */ /* 0x000fe40000ffe4ff */
[----:B------:R-:W-:-:S03]  /*dd60*/  IADD3 R26, P1, R30, R8, RZ ;  /* 0x000000081e1a7210 */ /* 0x000fc60007f3e0ff */
[----:B------:R-:W4:Y:S02]  /*dd70*/  LDG.E.CONSTANT R30, desc[UR10][R30.64] ;  /* 0x0000000a1e1e7981 */ /* 0x000f24000c1e9900 */
[----:B------:R-:W-:Y:S01]  /*dd80*/  IMAD.X R27, R31, 0x1, R9, P1 ;  /* 0x000000011f1b7824 */ /* 0x000fe200008e0609 */
[----:B0-----:R-:W-:-:S04]  /*dd90*/  IADD3 R16, P1, R26, R8, RZ ;  /* 0x000000081a107210 */ /* 0x001fc80007f3e0ff */
[----:B------:R-:W-:Y:S01]  /*dda0*/  IADD3.X R17, R27, R9, RZ, P1, !PT ;  /* 0x000000091b117210 */ /* 0x000fe20000ffe4ff */
[----:B------:R-:W4:Y:S01]  /*ddb0*/  LDG.E.CONSTANT R26, desc[UR10][R26.64] ;  /* 0x0000000a1a1a7981 */ /* 0x000f22000c1e9900 */
[----:B------:R-:W-:-:S03]  /*ddc0*/  IADD3 R20, P1, R16, R8, RZ ;  /* 0x0000000810147210 */ /* 0x000fc60007f3e0ff */
[----:B------:R-:W4:Y:S01]  /*ddd0*/  LDG.E.CONSTANT R16, desc[UR10][R16.64] ;  /* 0x0000000a10107981 */ /* 0x000f22000c1e9900 */
[----:B------:R-:W-:-:S05]  /*dde0*/  IADD3.X R21, R17, R9, RZ, P1, !PT ;  /* 0x0000000911157210 */ /* 0x000fca0000ffe4ff */
[----:B------:R-:W4:Y:S01]  /*ddf0*/  LDG.E.CONSTANT R23, desc[UR10][R20.64] ;  /* 0x0000000a14177981 */ /* 0x000f22000c1e9900 */
[----:B------:R-:W-:-:S05]  /*de00*/  IADD3 R2, P1, R2, 0x10, RZ ;  /* 0x0000001002027810 */ /* 0x000fca0007f3e0ff */
[----:B------:R-:W-:Y:S01]  /*de10*/  IMAD.X R7, RZ, RZ, R7, P1 ;  /* 0x000000ffff077224 */ /* 0x000fe200008e0607 */
[----:B------:R-:W-:-:S04]  /*de20*/  ISETP.GE.U32.AND P1, PT, R2, R11, PT ;  /* 0x0000000b0200720c */ /* 0x000fc80003f26070 */
[----:B------:R-:W-:Y:S01]  /*de30*/  ISETP.GE.AND.EX P1, PT, R7, R4, PT, P1 ;  /* 0x000000040700720c */ /* 0x000fe20003f26310 */
[----:B---3-5:R-:W-:-:S04]  /*de40*/  FADD.FTZ R5, R6, R5 ;  /* 0x0000000506057221 */ /* 0x028fc80000010000 */
[----:B--2---:R-:W-:-:S04]  /*de50*/  FADD.FTZ R5, R5, R32 ;  /* 0x0000002005057221 */ /* 0x004fc80000010000 */
        /* <DEDUP_REMOVED lines=14> */
[----:B------:R-:W-:-:S03]  /*df40*/  IADD3.X R17, R21, R9, RZ, P2, !PT ;  /* 0x0000000915117210 */ /* 0x000fc600017fe4ff */
[----:B------:R-:W-:Y:S01]  /*df50*/  FADD.FTZ R5, R16, R23 ;  /* 0x0000001710057221 */ /* 0x000fe20000010000 */
[----:B------:R-:W-:Y:S06]  /*df60*/  @!P1 BRA `(.L_x_722) ;  /* 0xfffffff800e49947 */ /* 0x000fec000383ffff */
.L_x_721:
[----:B------:R-:W-:Y:S05]  /*df70*/  BSYNC B3 ;  /* 0x0000000000037941 */ /* 0x000fea0003800000 */
.L_x_720:
[----:B------:R-:W-:Y:S01]  /*df80*/  IADD3 R4, P2, -R2, R3, RZ ;  /* 0x0000000302047210 */ /* 0x000fe20007f5e1ff */
[----:B------:R-:W-:Y:S03]  /*df90*/  BSSY B3, `(.L_x_723) ;  /* 0x0000029000037945 */ /* 0x000fe60003800000 */
[----:B------:R-:W-:Y:S02]  /*dfa0*/  ISETP.GT.U32.AND P1, PT, R4, 0x4, PT ;  /* 0x000000040400780c */ /* 0x000fe40003f24070 */
[----:B------:R-:W-:-:S04]  /*dfb0*/  IADD3.X R4, ~R7, R0, RZ, P2, !PT ;  /* 0x0000000007047210 */ /* 0x000fc800017fe5ff */
[----:B------:R-:W-:-:S13]  /*dfc0*/  ISETP.GT.AND.EX P1, PT, R4, RZ, PT, P1 ;  /* 0x000000ff0400720c */ /* 0x000fda0003f24310 */
[----:B------:R-:W-:Y:S05]  /*dfd0*/  @!P1 BRA `(.L_x_724) ;  /* 0x0000000000909947 */ /* 0x000fea0003800000 */
[----:B------:R-:W-:Y:S02]  /*dfe0*/  IADD3 R22, P0, R6, R8, RZ ;  /* 0x0000000806167210 */ /* 0x000fe40007f1e0ff */
[----:B------:R-:W-:-:S03]  /*dff0*/  MOV R16, R6 ;  /* 0x0000000600107202 */ /* 0x000fc60000000f00 */
[--C-:B------:R-:W-:Y:S01]  /*e000*/  IMAD.X R23, R17, 0x1, R9.reuse, P0 ;  /* 0x0000000111177824 */ /* 0x100fe200000e0609 */
[-C--:B------:R-:W-:Y:S01]  /*e010*/  IADD3 R24, P0, R22, R8.reuse, RZ ;  /* 0x0000000816187210 */ /* 0x080fe20007f1e0ff */
[----:B------:R0:W2:Y:S03]  /*e020*/  LDG.E.CONSTANT R4, desc[UR10][R16.64] ;  /* 0x0000000a10047981 */ /* 0x0000a6000c1e9900 */
[-C--:B------:R-:W-:Y:S02]  /*e030*/  IADD3.X R25, R23, R9.reuse, RZ, P0, !PT ;  /* 0x0000000917197210 */ /* 0x080fe400007fe4ff */
[-C--:B------:R-:W-:Y:S01]  /*e040*/  IADD3 R10, P0, R24, R8.reuse, RZ ;  /* 0x00000008180a7210 */ /* 0x080fe20007f1e0ff */
[----:B------:R-:W3:Y:S04]  /*e050*/  LDG.E.CONSTANT R23, desc[UR10][R22.64] ;  /* 0x0000000a16177981 */ /* 0x000ee8000c1e9900 */
[----:B------:R-:W-:Y:S01]  /*e060*/  IMAD.X R11, R25, 0x1, R9, P0 ;  /* 0x00000001190b7824 */ /* 0x000fe200000e0609 */
[----:B------:R-:W-:Y:S01]  /*e070*/  IADD3 R12, P0, R10, R8, RZ ;  /* 0x000000080a0c7210 */ /* 0x000fe20007f1e0ff */
[----:B------:R-:W4:Y:S03]  /*e080*/  LDG.E.CONSTANT R25, desc[UR10][R24.64] ;  /* 0x0000000a18197981 */ /* 0x000f26000c1e9900 */
[----:B------:R-:W-:-:S02]  /*e090*/  IADD3.X R13, R11, R9, RZ, P0, !PT ;  /* 0x000000090b0d7210 */ /* 0x000fc400007fe4ff */
[-C--:B------:R-:W-:Y:S01]  /*e0a0*/  IADD3 R26, P0, R12, R8.reuse, RZ ;  /* 0x000000080c1a7210 */ /* 0x080fe20007f1e0ff */
[----:B------:R-:W4:Y:S03]  /*e0b0*/  LDG.E.CONSTANT R11, desc[UR10][R10.64] ;  /* 0x0000000a0a0b7981 */ /* 0x000f26000c1e9900 */
[-C--:B------:R-:W-:Y:S02]  /*e0c0*/  IADD3.X R27, R13, R9.reuse, RZ, P0, !PT ;  /* 0x000000090d1b7210 */ /* 0x080fe400007fe4ff */
[-C--:B------:R-:W-:Y:S01]  /*e0d0*/  IADD3 R20, P0, R26, R8.reuse, RZ ;  /* 0x000000081a147210 */ /* 0x080fe20007f1e0ff */
[----:B------:R-:W4:Y:S04]  /*e0e0*/  LDG.E.CONSTANT R13, desc[UR10][R12.64] ;  /* 0x0000000a0c0d7981 */ /* 0x000f28000c1e9900 */
[----:B------:R-:W-:Y:S01]  /*e0f0*/  IMAD.X R21, R27, 0x1, R9, P0 ;  /* 0x000000011b157824 */ /* 0x000fe200000e0609 */
[-C--:B0-----:R-:W-:Y:S01]  /*e100*/  IADD3 R16, P0, R20, R8.reuse, RZ ;  /* 0x0000000814107210 */ /* 0x081fe20007f1e0ff */
[----:B------:R-:W4:Y:S03]  /*e110*/  LDG.E.CONSTANT R27, desc[UR10][R26.64] ;  /* 0x0000000a1a1b7981 */ /* 0x000f26000c1e9900 */
[----:B------:R-:W-:Y:S01]  /*e120*/  IADD3.X R17, R21, R9, RZ, P0, !PT ;  /* 0x0000000915117210 */ /* 0x000fe200007fe4ff */
        /* <DEDUP_REMOVED lines=15> */
.L_x_724:
[----:B------:R-:W-:Y:S05]  /*e220*/  BSYNC B3 ;  /* 0x0000000000037941 */ /* 0x000fea0003800000 */
.L_x_723:
[----:B------:R-:W-:-:S04]  /*e230*/  ISETP.LT.U32.AND P1, PT, R2, R3, PT ;  /* 0x000000030200720c */ /* 0x000fc80003f21070 */
[----:B------:R-:W-:-:S13]  /*e240*/  ISETP.LT.OR.EX P0, PT, R7, R0, P0, P1 ;  /* 0x000000000700720c */ /* 0x000fda0000701710 */
[----:B------:R-:W-:Y:S05]  /*e250*/  @!P0 BRA `(.L_x_719) ;  /* 0x00000000003c8947 */ /* 0x000fea0003800000 */
[-C--:B------:R-:W-:Y:S02]  /*e260*/  IADD3 R2, P0, R6, R8.reuse, RZ ;  /* 0x0000000806027210 */ /* 0x080fe40007f1e0ff */
[----:B------:R-:W-:Y:S02]  /*e270*/  MOV R7, R17 ;  /* 0x0000001100077202 */ /* 0x000fe40000000f00 */
[-C--:B------:R-:W-:Y:S02]  /*e280*/  IADD3 R10, P1, R2, R8.reuse, RZ ;  /* 0x00000008020a7210 */ /* 0x080fe40007f3e0ff */
[----:B------:R-:W-:Y:S01]  /*e290*/  IADD3.X R3, R17, R9, RZ, P0, !PT ;  /* 0x0000000911037210 */ /* 0x000fe200007fe4ff */
[----:B------:R-:W2:Y:S01]  /*e2a0*/  LDG.E.CONSTANT R6, desc[UR10][R6.64] ;  /* 0x0000000a06067981 */ /* 0x000ea2000c1e9900 */
[----:B------:R-:W-:-:S03]  /*e2b0*/  IADD3 R8, P0, R10, R8, RZ ;  /* 0x000000080a087210 */ /* 0x000fc60007f1e0ff */
[----:B------:R-:W-:Y:S01]  /*e2c0*/  IMAD.X R11, R3, 0x1, R9, P1 ;  /* 0x00000001030b7824 */ /* 0x000fe200008e0609 */
[----:B------:R-:W3:Y:S04]  /*e2d0*/  LDG.E.CONSTANT R2, desc[UR10][R2.64] ;  /* 0x0000000a02027981 */ /* 0x000ee8000c1e9900 */
[----:B------:R-:W-:Y:S01]  /*e2e0*/  IADD3.X R9, R11, R9, RZ, P0, !PT ;  /* 0x000000090b097210 */ /* 0x000fe200007fe4ff */
[----:B------:R-:W4:Y:S04]  /*e2f0*/  LDG.E.CONSTANT R10, desc[UR10][R10.64] ;  /* 0x0000000a0a0a7981 */ /* 0x000f28000c1e9900 */
[----:B------:R-:W4:Y:S01]  /*e300*/  LDG.E.CONSTANT R8, desc[UR10][R8.64] ;  /* 0x0000000a08087981 */ /* 0x000f22000c1e9900 */
[----:B--2--5:R-:W-:-:S04]  /*e310*/  FADD.FTZ R5, R5, R6 ;  /* 0x0000000605057221 */ /* 0x024fc80000010000 */
[----:B---3--:R-:W-:-:S04]  /*e320*/  FADD.FTZ R5, R5, R2 ;  /* 0x0000000205057221 */ /* 0x008fc80000010000 */
[----:B----4-:R-:W-:-:S04]  /*e330*/  FADD.FTZ R5, R5, R10 ;  /* 0x0000000a05057221 */ /* 0x010fc80000010000 */
[----:B------:R-:W-:-:S07]  /*e340*/  FADD.FTZ R5, R5, R8 ;  /* 0x0000000805057221 */ /* 0x000fce0000010000 */
.L_x_719:
[----:B------:R-:W-:Y:S05]  /*e350*/  BSYNC B2 ;  /* 0x0000000000027941 */ /* 0x000fea0003800000 */
.L_x_718:
[----:B-----5:R0:W-:Y:S02]  /*e360*/  STG.E desc[UR10][R18.64], R5 ;  /* 0x0000000512007986 */ /* 0x0201e4000c10190a */
.L_x_715:
[----:B------:R-:W-:Y:S05]  /*e370*/  BSYNC B1 ;  /* 0x0000000000017941 */ /* 0x000fea0003800000 */
.L_x_714:
[----:B------:R-:W-:-:S07]  /*e380*/  IADD3 R15, R15, 0x80, RZ ;  /* 0x000000800f0f7810 */ /* 0x000fce0007ffe0ff */
.L_x_706:
[----:B------:R-:W-:Y:S05]  /*e390*/  BSYNC B0 ;  /* 0x0000000000007941 */ /* 0x000fea0003800000 */
.L_x_705:
        /* <DEDUP_REMOVED lines=357> */
.L_x_727:
        /* <DEDUP_REMOVED lines=24> */
.L_x_730:
        /* <DEDUP_REMOVED lines=20> */
.L_x_729:
[----:B------:R-:W-:Y:S05]  /*fcb0*/  BSYNC B1 ;  /* 0x0000000000017941 */ /* 0x000fea0003800000 */
.L_x_728:
        /* <DEDUP_REMOVED lines=22> */
[----:B------:R-:W-:Y:S05]  /*fe20*/  CALL.REL.NOINC `($__internal_5_$__cuda_sm20_div_s64) ;  /* 0x0000006c004c7944 */ /* 0x000fea0003c00000 */
[----:B------:R-:W-:Y:S02]  /*fe30*/  MOV R4, R2 ;  /* 0x0000000200047202 */ /* 0x000fe40000000f00 */
[----:B------:R-:W-:Y:S01]  /*fe40*/  MOV R5, R3 ;  /* 0x0000000300057202 */ /* 0x000fe20000000f00 */
[----:B------:R-:W-:Y:S06]  /*fe50*/  BRA `(.L_x_733) ;  /* 0x00000000004c7947 */ /* 0x000fec0003800000 */
.L_x_732:
        /* <DEDUP_REMOVED lines=19> */
.L_x_733:
[----:B------:R-:W-:Y:S05]  /*ff90*/  BSYNC B1 ;  /* 0x0000000000017941 */ /* 0x000fea0003800000 */
.L_x_731:
        /* <DEDUP_REMOVED lines=67> */
[----:B------:R-:W-:-:S05]  /*103d0*/  IMAD.IADD R9, R27, 0x1, R9 ;  /* 0x000000011b097824 */ /* 0x000fca00078e0209 */
        /* <DEDUP_REMOVED lines=14> */
[----:B------:R-:W-:Y:S02]  /*104c0*/  LEA.HI.X R21, R10, R2, R11, 0x2, P2 ;  /* 0x000000020a157211 */ /* 0x000fe400010f140b */
[----:B------:R-:W-:-:S03]  /*104d0*/  @P1 IADD3 R9, R13, R9, RZ ;  /* 0x000000090d091210 */ /* 0x000fc60007ffe0ff */
[----:B------:R-:W2:Y:S01]  /*104e0*/  LDG.E.CONSTANT R20, desc[UR10][R20.64] ;  /* 0x0000000a14147981 */ /* 0x000ea2000c1e9900 */
[----:B------:R-:W-:-:S05]  /*104f0*/  @P1 LEA.HI.X R23, R12, R2, R9, 0x2, P3 ;  /* 0x000000020c171211 */ /* 0x000fca00018f1409 */
[----:B------:R-:W3:Y:S01]  /*10500*/  @P1 LDG.E.CONSTANT R22, desc[UR10][R22.64] ;  /* 0x0000000a16161981 */ /* 0x000ee2000c1e9900 */
[C---:B------:R-:W-:Y:S02]  /*10510*/  IADD3 R9, P2, R14.reuse, 0x2, RZ ;  /* 0x000000020e097810 */ /* 0x040fe40007f5e0ff */
[----:B------:R-:W-:-:S03]  /*10520*/  @P1 IADD3 R9, P3, R14, 0x3, RZ ;  /* 0x000000030e091810 */ /* 0x000fc60007f7e0ff */
[----:B------:R-:W-:Y:S01]  /*10530*/  IMAD.X R27, RZ, RZ, R19, P2 ;  /* 0x000000ffff1b7224 */ /* 0x000fe200010e0613 */
[----:B------:R-:W-:Y:S01]  /*10540*/  @P1 IADD3.X R27, RZ, R19, RZ, P3, !PT ;  /* 0x00000013ff1b1210 */ /* 0x000fe20001ffe4ff */
[----:B--2---:R-:W-:-:S04]  /*10550*/  FADD.FTZ R5, R5, R20 ;  /* 0x0000001405057221 */ /* 0x004fc80000010000 */
[----:B---3--:R-:W-:-:S07]  /*10560*/  @P1 FADD.FTZ R5, R5, R22 ;  /* 0x0000001605051221 */ /* 0x008fce0000010000 */
.L_x_737:
[----:B------:R-:W-:Y:S05]  /*10570*/  BSYNC B2 ;  /* 0x0000000000027941 */ /* 0x000fea0003800000 */
.L_x_736:
        /* <DEDUP_REMOVED lines=20> */
[C---:B0-----:R-:W-:Y:S01]  /*106c0*/  IMAD R4, R27.reuse, R10, RZ ;  /* 0x0000000a1b047224 */ /* 0x041fe200078e02ff */
[----:B------:R-:W-:Y:S01]  /*106d0*/  USHF.L.U32 UR6, UR4, 0x2, URZ ;  /* 0x0000000204067899 */ /* 0x000fe2000800063f */
[----:B------:R-:W-:Y:S01]  /*106e0*/  IMAD R13, R6, UR9, R7 ;  /* 0x00000009060d7c24 */ /* 0x000fe2000f8e0207 */
[----:B------:R-:W-:Y:S01]  /*106f0*/  IADD3.X R7, R27, -0x1, RZ, P0, !PT ;  /* 0xffffffff1b077810 */ /* 0x000fe200007fe4ff */
[----:B------:R-:W-:Y:S01]  /*10700*/  IMAD R21, R9, R11, R4 ;  /* 0x0000000b09157224 */ /* 0x000fe200078e0204 */
[----:B------:R-:W-:-:S02]  /*10710*/  UIADD3 UR7, UR5, UR7, URZ ;  /* 0x0000000705077290 */ /* 0x000fc4000fffe03f */
[----:B------:R-:W-:Y:S01]  /*10720*/  IADD3 R19, R19, R13, RZ ;  /* 0x0000000d13137210 */ /* 0x000fe20007ffe0ff */
[----:B------:R-:W-:Y:S01]  /*10730*/  IMAD.X R6, R0, 0x1, ~R7, P2 ;  /* 0x0000000100067824 */ /* 0x000fe200010e0e07 */
[----:B------:R-:W-:Y:S01]  /*10740*/  ULDC.64 UR8, c[0x0][0x480] ;  /* 0x0001200000087ab9 */ /* 0x000fe20000000a00 */
[----:B------:R-:W-:Y:S01]  /*10750*/  IMAD.WIDE.U32 R12, R9, R10, RZ ;  /* 0x0000000a090c7225 */ /* 0x000fe200078e00ff */
[----:B------:R-:W-:Y:S01]  /*10760*/  SHF.L.U32 R9, R18, 0x2, RZ ;  /* 0x0000000212097819 */ /* 0x000fe200000006ff */
[----:B------:R-:W-:Y:S01]  /*10770*/  USHF.L.U64.HI UR7, UR4, 0x2, UR7 ;  /* 0x0000000204077899 */ /* 0x000fe20008010207 */
[----:B------:R-:W-:Y:S02]  /*10780*/  ISETP.GT.AND.EX P1, PT, R6, RZ, PT, P1 ;  /* 0x000000ff0600720c */ /* 0x000fe40003f24310 */
[----:B------:R-:W-:Y:S02]  /*10790*/  LEA R9, P0, R12, R9, 0x2 ;  /* 0x000000090c097211 */ /* 0x000fe400078010ff */
[----:B------:R-:W-:-:S02]  /*107a0*/  SHF.L.U64.HI R19, R18, 0x2, R19 ;  /* 0x0000000212137819 */ /* 0x000fc40000010213 */
        /* <DEDUP_REMOVED lines=12> */
.L_x_742:
[----:B------:R-:W-:Y:S01]  /*10870*/  IADD3 R32, P1, R6, R8, RZ ;  /* 0x0000000806207210 */ /* 0x000fe20007f3e0ff */
        /* <DEDUP_REMOVED lines=11> */
[----:B------:R-:W4:Y:S01]  /*10930*/  LDG.E.CONSTANT R13, desc[UR10][R34.64] ;  /* 0x0000000a220d7981 */ /* 0x000f22000c1e9900 */
[----:B------:R-:W-:Y:S02]  /*10940*/  IADD3.X R29, R35, R9, RZ, P1, !PT ;  /* 0x00000009231d7210 */ /* 0x000fe40000ffe4ff */
[----:B------:R-:W-:-:S03]  /*10950*/  IADD3 R30, P1, R28, R8, RZ ;  /* 0x000000081c1e7210 */ /* 0x000fc60007f3e0ff */
[----:B------:R1:W4:Y:S01]  /*10960*/  LDG.E.CONSTANT R12, desc[UR10][R28.64] ;  /* 0x0000000a1c0c7981 */ /* 0x000322000c1e9900 */
[----:B------:R-:W-:Y:S02]  /*10970*/  IADD3.X R31, R29, R9, RZ, P1, !PT ;  /* 0x000000091d1f7210 */ /* 0x000fe40000ffe4ff */
[----:B------:R-:W-:-:S03]  /*10980*/  IADD3 R26, P1, R30, R8, RZ ;  /* 0x000000081e1a7210 */ /* 0x000fc60007f3e0ff */
[----:B------:R1:W4:Y:S02]  /*10990*/  LDG.E.CONSTANT R10, desc[UR10][R30.64] ;  /* 0x0000000a1e0a7981 */ /* 0x000324000c1e9900 */
[----:B------:R-:W-:Y:S01]  /*109a0*/  IMAD.X R27, R31, 0x1, R9, P1 ;  /* 0x000000011f1b7824 */ /* 0x000fe200008e0609 */
[----:B------:R-:W-:-:S04]  /*109b0*/  IADD3 R18, P1, R26, R8, RZ ;  /* 0x000000081a127210 */ /* 0x000fc80007f3e0ff */
[----:B------:R-:W-:Y:S01]  /*109c0*/  IADD3.X R19, R27, R9, RZ, P1, !PT ;  /* 0x000000091b137210 */ /* 0x000fe20000ffe4ff */
[----:B------:R1:W4:Y:S01]  /*109d0*/  LDG.E.CONSTANT R33, desc[UR10][R26.64] ;  /* 0x0000000a1a217981 */ /* 0x000322000c1e9900 */
[----:B0-----:R-:W-:-:S03]  /*109e0*/  IADD3 R20, P1, R18, R8, RZ ;  /* 0x0000000812147210 */ /* 0x001fc60007f3e0ff */
[----:B------:R0:W4:Y:S01]  /*109f0*/  LDG.E.CONSTANT R36, desc[UR10][R18.64] ;  /* 0x0000000a12247981 */ /* 0x000122000c1e9900 */
[----:B------:R-:W-:Y:S02]  /*10a00*/  IADD3.X R21, R19, R9, RZ, P1, !PT ;  /* 0x0000000913157210 */ /* 0x000fe40000ffe4ff */
[----:B------:R-:W-:-:S03]  /*10a10*/  IADD3 R22, P1, R20, R8, RZ ;  /* 0x0000000814167210 */ /* 0x000fc60007f3e0ff */
[----:B------:R0:W4:Y:S02]  /*10a20*/  LDG.E.CONSTANT R34, desc[UR10][R20.64] ;  /* 0x0000000a14227981 */ /* 0x000124000c1e9900 */
[----:B------:R-:W-:Y:S01]  /*10a30*/  IMAD.X R23, R21, 0x1, R9, P1 ;  /* 0x0000000115177824 */ /* 0x000fe200008e0609 */
[----:B-1----:R-:W-:-:S04]  /*10a40*/  IADD3 R24, P1, R22, R8, RZ ;  /* 0x0000000816187210 */ /* 0x002fc80007f3e0ff */
        /* <DEDUP_REMOVED lines=8> */
[----:B------:R-:W-:-:S04]  /*10ad0*/  IADD3 R26, P1, R30, R8, RZ ;  /* 0x000000081e1a7210 */ /* 0x000fc80007f3e0ff */
[----:B------:R-:W-:Y:S01]  /*10ae0*/  IADD3.X R27, R31, R9, RZ, P1, !PT ;  /* 0x000000091f1b7210 */ /* 0x000fe20000ffe4ff */
[----:B------:R-:W4:Y:S01]  /*10af0*/  LDG.E.CONSTANT R30, desc[UR10][R30.64] ;  /* 0x0000000a1e1e7981 */ /* 0x000f22000c1e9900 */
[----:B0-----:R-:W-:-:S03]  /*10b00*/  IADD3 R18, P1, R26, R8, RZ ;  /* 0x000000081a127210 */ /* 0x001fc60007f3e0ff */
[----:B------:R-:W4:Y:S01]  /*10b10*/  LDG.E.CONSTANT R26, desc[UR10][R26.64] ;  /* 0x0000000a1a1a7981 */ /* 0x000f22000c1e9900 */
[----:B------:R-:W-:Y:S02]  /*10b20*/  IADD3.X R19, R27, R9, RZ, P1, !PT ;  /* 0x000000091b137210 */ /* 0x000fe40000ffe4ff */
        /* <DEDUP_REMOVED lines=27> */
.L_x_741:
[----:B------:R-:W-:Y:S05]  /*10ce0*/  BSYNC B3 ;  /* 0x0000000000037941 */ /* 0x000fea0003800000 */
.L_x_740:
[----:B------:R-:W-:Y:S01]  /*10cf0*/  IADD3 R4, P2, -R2, R3, RZ ;  /* 0x0000000302047210 */ /* 0x000fe20007f5e1ff */
[----:B------:R-:W-:Y:S03]  /*10d00*/  BSSY B3, `(.L_x_743) ;  /* 0x0000029000037945 */ /* 0x000fe60003800000 */
[----:B------:R-:W-:Y:S01]  /*10d10*/  ISETP.GT.U32.AND P1, PT, R4, 0x4, PT ;  /* 0x000000040400780c */ /* 0x000fe20003f24070 */
[----:B------:R-:W-:-:S05]  /*10d20*/  IMAD.X R4, R0, 0x1, ~R7, P2 ;  /* 0x0000000100047824 */ /* 0x000fca00010e0e07 */
[----:B------:R-:W-:-:S13]  /*10d30*/  ISETP.GT.AND.EX P1, PT, R4, RZ, PT, P1 ;  /* 0x000000ff0400720c */ /* 0x000fda0003f24310 */
[----:B------:R-:W-:Y:S05]  /*10d40*/  @!P1 BRA `(.L_x_744) ;  /* 0x0000000000909947 */ /* 0x000fea0003800000 */
[----:B------:R-:W-:Y:S01]  /*10d50*/  IADD3 R22, P0, R6, R8, RZ ;  /* 0x0000000806167210 */ /* 0x000fe20007f1e0ff */
[----:B------:R-:W-:-:S03]  /*10d60*/  IMAD.MOV.U32 R18, RZ, RZ, R6 ;  /* 0x000000ffff127224 */ /* 0x000fc600078e0006 */
[-C--:B------:R-:W-:Y:S02]  /*10d70*/  IADD3.X R23, R19, R9.reuse, RZ, P0, !PT ;  /* 0x0000000913177210 */ /* 0x080fe400007fe4ff */
[-C--:B------:R-:W-:Y:S01]  /*10d80*/  IADD3 R24, P0, R22, R8.reuse, RZ ;  /* 0x0000000816187210 */ /* 0x080fe20007f1e0ff */
[----:B------:R0:W2:Y:S03]  /*10d90*/  LDG.E.CONSTANT R4, desc[UR10][R18.64] ;  /* 0x0000000a12047981 */ /* 0x0000a6000c1e9900 */
[-C--:B------:R-:W-:Y:S02]  /*10da0*/  IADD3.X R25, R23, R9.reuse, RZ, P0, !PT ;  /* 0x0000000917197210 */ /* 0x080fe400007fe4ff */
[----:B------:R-:W-:Y:S01]  /*10db0*/  IADD3 R10, P0, R24, R8, RZ ;  /* 0x00000008180a7210 */ /* 0x000fe20007f1e0ff */
[----:B------:R-:W3:Y:S03]  /*10dc0*/  LDG.E.CONSTANT R23, desc[UR10][R22.64] ;  /* 0x0000000a16177981 */ /* 0x000ee6000c1e9900 */
[----:B------:R-:W-:-:S02]  /*10dd0*/  IADD3.X R11, R25, R9, RZ, P0, !PT ;  /* 0x00000009190b7210 */ /* 0x000fc400007fe4ff */
[-C--:B------:R-:W-:Y:S01]  /*10de0*/  IADD3 R12, P0, R10, R8.reuse, RZ ;  /* 0x000000080a0c7210 */ /* 0x080fe20007f1e0ff */
[----:B------:R-:W4:Y:S03]  /*10df0*/  LDG.E.CONSTANT R25, desc[UR10][R24.64] ;  /* 0x0000000a18197981 */ /* 0x000f26000c1e9900 */
[-C--:B------:R-:W-:Y:S02]  /*10e00*/  IADD3.X R13, R11, R9.reuse, RZ, P0, !PT ;  /* 0x000000090b0d7210 */ /* 0x080fe400007fe4ff */
[-C--:B------:R-:W-:Y:S01]  /*10e10*/  IADD3 R26, P0, R12, R8.reuse, RZ ;  /* 0x000000080c1a7210 */ /* 0x080fe20007f1e0ff */
[----:B------:R-:W4:Y:S04]  /*10e20*/  LDG.E.CONSTANT R11, desc[UR10][R10.64] ;  /* 0x0000000a0a0b7981 */ /* 0x000f28000c1e9900 */
[----:B------:R-:W-:Y:S01]  /*10e30*/  IMAD.X R27, R13, 0x1, R9, P0 ;  /* 0x000000010d1b7824 */ /* 0x000fe200000e0609 */
[----:B------:R-:W-:Y:S01]  /*10e40*/  IADD3 R20, P0, R26, R8, RZ ;  /* 0x000000081a147210 */ /* 0x000fe20007f1e0ff */
[----:B------:R-:W4:Y:S03]  /*10e50*/  LDG.E.CONSTANT R13, desc[UR10][R12.64] ;  /* 0x0000000a0c0d7981 */ /* 0x000f26000c1e9900 */
[----:B------:R-:W-:-:S02]  /*10e60*/  IADD3.X R21, R27, R9, RZ, P0, !PT ;  /* 0x000000091b157210 */ /* 0x000fc400007fe4ff */
        /* <DEDUP_REMOVED lines=18> */
.L_x_744:
[----:B------:R-:W-:Y:S05]  /*10f90*/  BSYNC B3 ;  /* 0x0000000000037941 */ /* 0x000fea0003800000 */
.L_x_743:
        /* <DEDUP_REMOVED lines=9> */
[-C--:B------:R-:W-:Y:S01]  /*11030*/  IADD3.X R11, R3, R9.reuse, RZ, P1, !PT ;  /* 0x00000009030b7210 */ /* 0x080fe20000ffe4ff */
        /* <DEDUP_REMOVED lines=8> */
.L_x_739:
[----:B------:R-:W-:Y:S05]  /*110c0*/  BSYNC B2 ;  /* 0x0000000000027941 */ /* 0x000fea0003800000 */
.L_x_738:
[----:B-----5:R0:W-:Y:S02]  /*110d0*/  STG.E desc[UR10][R16.64], R5 ;  /* 0x0000000510007986 */ /* 0x0201e4000c10190a */
.L_x_735:
[----:B------:R-:W-:Y:S05]  /*110e0*/  BSYNC B1 ;  /* 0x0000000000017941 */ /* 0x000fea0003800000 */
.L_x_734:
[----:B------:R-:W-:-:S07]  /*110f0*/  VIADD R15, R15, 0x80 ;  /* 0x000000800f0f7836 */ /* 0x000fce0000000000 */
.L_x_726:
[----:B------:R-:W-:Y:S05]  /*11100*/  BSYNC B0 ;  /* 0x0000000000007941 */ /* 0x000fea0003800000 */
.L_x_725:
        /* <DEDUP_REMOVED lines=357> */
.L_x_747:
        /* <DEDUP_REMOVED lines=24> */
.L_x_750:
        /* <DEDUP_REMOVED lines=20> */
.L_x_749:
[----:B------:R-:W-:Y:S05]  /*12a20*/  BSYNC B1 ;  /* 0x0000000000017941 */ /* 0x000fea0003800000 */
.L_x_748:
        /* <DEDUP_REMOVED lines=23> */
[----:B------:R-:W-:Y:S01]  /*12ba0*/  MOV R4, R2 ;  /* 0x0000000200047202 */ /* 0x000fe20000000f00 */
[----:B------:R-:W-:Y:S01]  /*12bb0*/  IMAD.MOV.U32 R5, RZ, RZ, R3 ;  /* 0x000000ffff057224 */ /* 0x000fe200078e0003 */
[----:B------:R-:W-:Y:S06]  /*12bc0*/  BRA `(.L_x_753) ;  /* 0x00000000004c7947 */ /* 0x000fec0003800000 */
.L_x_752:
        /* <DEDUP_REMOVED lines=19> */
.L_x_753:
[----:B------:R-:W-:Y:S05]  /*12d00*/  BSYNC B1 ;  /* 0x0000000000017941 */ /* 0x000fea0003800000 */
.L_x_751:
        /* <DEDUP_REMOVED lines=66> */
[----:B------:R-:W-:-:S04]  /*13130*/  IADD3 R29, P4, R6, -R26, RZ ;  /* 0x8000001a061d7210 */ /* 0x000fc80007f9e0ff */
[----:B------:R-:W-:-:S05]  /*13140*/  IADD3 R9, R27, R9, RZ ;  /* 0x000000091b097210 */ /* 0x000fca0007ffe0ff */
        /* <DEDUP_REMOVED lines=10> */
[-C--:B------:R-:W-:Y:S02]  /*131f0*/  LEA R20, P2, R10, R4.reuse, 0x2 ;  /* 0x000000040a147211 */ /* 0x080fe400078410ff */
[----:B------:R-:W-:Y:S01]  /*13200*/  IADD3 R11, R11, R29, RZ ;  /* 0x0000001d0b0b7210 */ /* 0x000fe20007ffe0ff */
[----:B------:R-:W-:Y:S01]  /*13210*/  @P1 IMAD R9, R27, R21, R22 ;  /* 0x000000151b091224 */ /* 0x000fe200078e0216 */
[----:B------:R-:W-:Y:S02]  /*13220*/  @P1 LEA R22, P3, R12, R4, 0x2 ;  /* 0x000000040c161211 */ /* 0x000fe400078610ff */
[----:B------:R-:W-:Y:S01]  /*13230*/  LEA.HI.X R21, R10, R2, R11, 0x2, P2 ;  /* 0x000000020a157211 */ /* 0x000fe200010f140b */
[----:B------:R-:W-:-:S04]  /*13240*/  @P1 IMAD.IADD R9, R13, 0x1, R9 ;  /* 0x000000010d091824 */ /* 0x000fc800078e0209 */
[----:B------:R-:W2:Y:S01]  /*13250*/  LDG.E.CONSTANT R20, desc[UR10][R20.64] ;  /* 0x0000000a14147981 */ /* 0x000ea2000c1e9900 */
[----:B------:R-:W-:-:S05]  /*13260*/  @P1 LEA.HI.X R23, R12, R2, R9, 0x2, P3 ;  /* 0x000000020c171211 */ /* 0x000fca00018f1409 */
[----:B------:R-:W3:Y:S01]  /*13270*/  @P1 LDG.E.CONSTANT R22, desc[UR10][R22.64] ;  /* 0x0000000a16161981 */ /* 0x000ee2000c1e9900 */
[C---:B------:R-:W-:Y:S02]  /*13280*/  IADD3 R9, P2, R14.reuse, 0x2, RZ ;  /* 0x000000020e097810 */ /* 0x040fe40007f5e0ff */
[----:B------:R-:W-:Y:S02]  /*13290*/  @P1 IADD3 R9, P3, R14, 0x3, RZ ;  /* 0x000000030e091810 */ /* 0x000fe40007f7e0ff */
[-C--:B------:R-:W-:Y:S02]  /*132a0*/  IADD3.X R27, RZ, R19.reuse, RZ, P2, !PT ;  /* 0x00000013ff1b7210 */ /* 0x080fe400017fe4ff */
[----:B------:R-:W-:Y:S01]  /*132b0*/  @P1 IADD3.X R27, RZ, R19, RZ, P3, !PT ;  /* 0x00000013ff1b1210 */ /* 0x000fe20001ffe4ff */
[----:B--2---:R-:W-:-:S04]  /*132c0*/  FADD.FTZ R5, R5, R20 ;  /* 0x0000001405057221 */ /* 0x004fc80000010000 */
[----:B---3--:R-:W-:-:S07]  /*132d0*/  @P1 FADD.FTZ R5, R5, R22 ;  /* 0x0000001605051221 */ /* 0x008fce0000010000 */
.L_x_757:
[----:B------:R-:W-:Y:S05]  /*132e0*/  BSYNC B2 ;  /* 0x0000000000027941 */ /* 0x000fea0003800000 */
.L_x_756:
[----:B------:R-:W-:Y:S04]  /*132f0*/  BSSY B2, `(.L_x_758) ;  /* 0x00000b4000027945 */ /* 0x000fe80003800000 */
[----:B------:R-:W-:Y:S05]  /*13300*/  @!P0 BRA `(.L_x_759) ;  /* 0x0000000800c88947 */ /* 0x000fea0003800000 */
[----:B------:R-:W-:Y:S01]  /*13310*/  IADD3 R13, P0, RZ, -R9, RZ ;  /* 0x80000009ff0d7210 */ /* 0x000fe20007f1e0ff */
[----:B------:R-:W0:Y:S01]  /*13320*/  LDC.64 R10, c[0x0][0x4a8] ;  /* 0x00012a00ff0a7b82 */ /* 0x000e220000000a00 */
[----:B------:R-:W-:Y:S01]  /*13330*/  ULDC.64 UR6, c[0x0][0x498] ;  /* 0x0001260000067ab9 */ /* 0x000fe20000000a00 */
[----:B------:R-:W-:Y:S01]  /*13340*/  ULDC.64 UR8, c[0x0][0x4b0] ;  /* 0x00012c0000087ab9 */ /* 0x000fe20000000a00 */
[----:B------:R-:W-:Y:S01]  /*13350*/  BSSY B3, `(.L_x_760) ;  /* 0x0000070000037945 */ /* 0x000fe20003800000 */
[----:B------:R-:W-:Y:S01]  /*13360*/  IMAD.X R2, RZ, RZ, ~R27, P0 ;  /* 0x000000ffff027224 */ /* 0x000fe200000e0e1b */
[----:B------:R-:W-:Y:S02]  /*13370*/  UIMAD.WIDE.U32 UR4, UR6, UR8, URZ ;  /* 0x00000008060472a5 */ /* 0x000fe4000f8e003f */
[----:B------:R-:W-:-:S04]  /*13380*/  IMAD.WIDE.U32 R6, R13, UR6, R6 ;  /* 0x000000060d067c25 */ /* 0x000fc8000f8e0006 */
        /* <DEDUP_REMOVED lines=11> */
[CC--:B0-----:R-:W-:Y:S01]  /*13440*/  IMAD R4, R27.reuse, R10.reuse, RZ ;  /* 0x0000000a1b047224 */ /* 0x0c1fe200078e02ff */
[----:B------:R-:W-:Y:S01]  /*13450*/  UIADD3 UR7, UR5, UR7, URZ ;  /* 0x0000000705077290 */ /* 0x000fe2000fffe03f */
[----:B------:R-:W-:Y:S01]  /*13460*/  IMAD R13, R6, UR9, R7 ;  /* 0x00000009060d7c24 */ /* 0x000fe2000f8e0207 */
[----:B------:R-:W-:Y:S01]  /*13470*/  IADD3.X R7, R27, -0x1, RZ, P0, !PT ;  /* 0xffffffff1b077810 */ /* 0x000fe200007fe4ff */
[----:B------:R-:W-:Y:S01]  /*13480*/  IMAD R21, R9, R11, R4 ;  /* 0x0000000b09157224 */ /* 0x000fe200078e0204 */
[----:B------:R-:W-:Y:S01]  /*13490*/  ULDC.64 UR8, c[0x0][0x480] ;  /* 0x0001200000087ab9 */ /* 0x000fe20000000a00 */
[----:B------:R-:W-:Y:S01]  /*134a0*/  USHF.L.U64.HI UR7, UR4, 0x2, UR7 ;  /* 0x0000000204077899 */ /* 0x000fe20008010207 */
[----:B------:R-:W-:Y:S01]  /*134b0*/  IADD3 R19, R19, R13, RZ ;  /* 0x0000000d13137210 */ /* 0x000fe20007ffe0ff */
[----:B------:R-:W-:Y:S01]  /*134c0*/  IMAD.WIDE.U32 R12, R9, R10, RZ ;  /* 0x0000000a090c7225 */ /* 0x000fe200078e00ff */
[----:B------:R-:W-:-:S02]  /*134d0*/  IADD3.X R6, ~R7, R0, RZ, P2, !PT ;  /* 0x0000000007067210 */ /* 0x000fc400017fe5ff */
[C---:B------:R-:W-:Y:S01]  /*134e0*/  SHF.L.U64.HI R19, R18.reuse, 0x2, R19 ;  /* 0x0000000212137819 */ /* 0x040fe20000010213 */
[----:B------:R-:W-:Y:S01]  /*134f0*/  IMAD.SHL.U32 R9, R18, 0x4, RZ ;  /* 0x0000000412097824 */ /* 0x000fe200078e00ff */
[----:B------:R-:W-:Y:S02]  /*13500*/  ISETP.GT.AND.EX P1, PT, R6, RZ, PT, P1 ;  /* 0x000000ff0600720c */ /* 0x000fe40003f24310 */
[----:B------:R-:W-:Y:S02]  /*13510*/  IADD3 R4, R13, R21, RZ ;  /* 0x000000150d047210 */ /* 0x000fe40007ffe0ff */
        /* <DEDUP_REMOVED lines=12> */
.L_x_762:
        /* <DEDUP_REMOVED lines=9> */
[----:B------:R1:W4:Y:S01]  /*13670*/  LDG.E.CONSTANT R14, desc[UR10][R24.64] ;  /* 0x0000000a180e7981 */ /* 0x000322000c1e9900 */
[----:B------:R-:W-:Y:S02]  /*13680*/  IADD3.X R35, R25, R9, RZ, P1, !PT ;  /* 0x0000000919237210 */ /* 0x000fe40000ffe4ff */
[----:B------:R-:W-:-:S03]  /*13690*/  IADD3 R28, P1, R34, R8, RZ ;  /* 0x00000008221c7210 */ /* 0x000fc60007f3e0ff */
[----:B------:R-:W4:Y:S01]  /*136a0*/  LDG.E.CONSTANT R13, desc[UR10][R34.64] ;  /* 0x0000000a220d7981 */ /* 0x000f22000c1e9900 */
[----:B------:R-:W-:Y:S02]  /*136b0*/  IADD3.X R29, R35, R9, RZ, P1, !PT ;  /* 0x00000009231d7210 */ /* 0x000fe40000ffe4ff */
[----:B------:R-:W-:-:S03]  /*136c0*/  IADD3 R30, P1, R28, R8, RZ ;  /* 0x000000081c1e7210 */ /* 0x000fc60007f3e0ff */
[----:B------:R1:W4:Y:S02]  /*136d0*/  LDG.E.CONSTANT R12, desc[UR10][R28.64] ;  /* 0x0000000a1c0c7981 */ /* 0x000324000c1e9900 */
[----:B------:R-:W-:Y:S01]  /*136e0*/  IMAD.X R31, R29, 0x1, R9, P1 ;  /* 0x000000011d1f7824 */ /* 0x000fe200008e0609 */
[----:B------:R-:W-:-:S04]  /*136f0*/  IADD3 R26, P1, R30, R8, RZ ;  /* 0x000000081e1a7210 */ /* 0x000fc80007f3e0ff */
[----:B------:R-:W-:Y:S01]  /*13700*/  IADD3.X R27, R31, R9, RZ, P1, !PT ;  /* 0x000000091f1b7210 */ /* 0x000fe20000ffe4ff */
[----:B------:R1:W4:Y:S01]  /*13710*/  LDG.E.CONSTANT R10, desc[UR10][R30.64] ;  /* 0x0000000a1e0a7981 */ /* 0x000322000c1e9900 */
[----:B------:R-:W-:-:S03]  /*13720*/  IADD3 R18, P1, R26, R8, RZ ;  /* 0x000000081a127210 */ /* 0x000fc60007f3e0ff */
[----:B------:R1:W4:Y:S01]  /*13730*/  LDG.E.CONSTANT R33, desc[UR10][R26.64] ;  /* 0x0000000a1a217981 */ /* 0x000322000c1e9900 */
[----:B------:R-:W-:Y:S02]  /*13740*/  IADD3.X R19, R27, R9, RZ, P1, !PT ;  /* 0x000000091b137210 */ /* 0x000fe40000ffe4ff */
[----:B0-----:R-:W-:-:S03]  /*13750*/  IADD3 R20, P1, R18, R8, RZ ;  /* 0x0000000812147210 */ /* 0x001fc60007f3e0ff */
[----:B------:R0:W4:Y:S02]  /*13760*/  LDG.E.CONSTANT R36, desc[UR10][R18.64] ;  /* 0x0000000a12247981 */ /* 0x000124000c1e9900 */
[----:B------:R-:W-:Y:S01]  /*13770*/  IMAD.X R21, R19, 0x1, R9, P1 ;  /* 0x0000000113157824 */ /* 0x000fe200008e0609 */
[----:B------:R-:W-:-:S04]  /*13780*/  IADD3 R22, P1, R20, R8, RZ ;  /* 0x0000000814167210 */ /* 0x000fc80007f3e0ff */
[----:B------:R-:W-:Y:S01]  /*13790*/  IADD3.X R23, R21, R9, RZ, P1, !PT ;  /* 0x0000000915177210 */ /* 0x000fe20000ffe4ff */
[----:B------:R0:W4:Y:S01]  /*137a0*/  LDG.E.CONSTANT R34, desc[UR10][R20.64] ;  /* 0x0000000a14227981 */ /* 0x000122000c1e9900 */
[----:B-1----:R-:W-:-:S03]  /*137b0*/  IADD3 R24, P1, R22, R8, RZ ;  /* 0x0000000816187210 */ /* 0x002fc60007f3e0ff */
        /* <DEDUP_REMOVED lines=11> */
[----:B0-----:R-:W-:-:S03]  /*13870*/  IADD3 R18, P1, R26, R8, RZ ;  /* 0x000000081a127210 */ /* 0x001fc60007f3e0ff */
[----:B------:R-:W4:Y:S02]  /*13880*/  LDG.E.CONSTANT R26, desc[UR10][R26.64] ;  /* 0x0000000a1a1a7981 */ /* 0x000f24000c1e9900 */
[----:B------:R-:W-:Y:S01]  /*13890*/  IMAD.X R19, R27, 0x1, R9, P1 ;  /* 0x000000011b137824 */ /* 0x000fe200008e0609 */
[----:B------:R-:W-:-:S04]  /*138a0*/  IADD3 R20, P1, R18, R8, RZ ;  /* 0x0000000812147210 */ /* 0x000fc80007f3e0ff */
[----:B------:R-:W-:Y:S01]  /*138b0*/  IADD3.X R21, R19, R9, RZ, P1, !PT ;  /* 0x0000000913157210 */ /* 0x000fe20000ffe4ff */
[----:B------:R0:W4:Y:S04]  /*138c0*/  LDG.E.CONSTANT R18, desc[UR10][R18.64] ;  /* 0x0000000a12127981 */ /* 0x000128000c1e9900 */
        /* <DEDUP_REMOVED lines=19> */
[----:B------:R-:W-:Y:S02]  /*13a00*/  FADD.FTZ R33, R33, R26 ;  /* 0x0000001a21217221 */ /* 0x000fe40000010000 */
[----:B0-----:R-:W-:Y:S02]  /*13a10*/  IMAD.X R19, R21, 0x1, R9, P2 ;  /* 0x0000000115137824 */ /* 0x001fe400010e0609 */
[----:B------:R-:W-:-:S04]  /*13a20*/  FADD.FTZ R18, R33, R18 ;  /* 0x0000001221127221 */ /* 0x000fc80000010000 */
[----:B------:R-:W-:Y:S01]  /*13a30*/  FADD.FTZ R5, R18, R23 ;  /* 0x0000001712057221 */ /* 0x000fe20000010000 */
[----:B------:R-:W-:Y:S06]  /*13a40*/  @!P1 BRA `(.L_x_762) ;  /* 0xfffffff800e49947 */ /* 0x000fec000383ffff */
.L_x_761:
[----:B------:R-:W-:Y:S05]  /*13a50*/  BSYNC B3 ;  /* 0x0000000000037941 */ /* 0x000fea0003800000 */
.L_x_760:
[----:B------:R-:W-:Y:S01]  /*13a60*/  IADD3 R4, P2, -R2, R3, RZ ;  /* 0x0000000302047210 */ /* 0x000fe20007f5e1ff */
[----:B------:R-:W-:Y:S03]  /*13a70*/  BSSY B3, `(.L_x_763) ;  /* 0x0000029000037945 */ /* 0x000fe60003800000 */
[----:B------:R-:W-:Y:S02]  /*13a80*/  ISETP.GT.U32.AND P1, PT, R4, 0x4, PT ;  /* 0x000000040400780c */ /* 0x000fe40003f24070 */
[----:B------:R-:W-:-:S04]  /*13a90*/  IADD3.X R4, ~R7, R0, RZ, P2, !PT ;  /* 0x0000000007047210 */ /* 0x000fc800017fe5ff */
[----:B------:R-:W-:-:S13]  /*13aa0*/  ISETP.GT.AND.EX P1, PT, R4, RZ, PT, P1 ;  /* 0x000000ff0400720c */ /* 0x000fda0003f24310 */
[----:B------:R-:W-:Y:S05]  /*13ab0*/  @!P1 BRA `(.L_x_764) ;  /* 0x0000000000909947 */ /* 0x000fea0003800000 */
[----:B------:R-:W-:Y:S02]  /*13ac0*/  IADD3 R22, P0, R6, R8, RZ ;  /* 0x0000000806167210 */ /* 0x000fe40007f1e0ff */
        /* <DEDUP_REMOVED lines=15> */
[----:B------:R-:W4:Y:S03]  /*13bc0*/  LDG.E.CONSTANT R13, desc[UR10][R12.64] ;  /* 0x0000000a0c0d7981 */ /* 0x000f26000c1e9900 */
[----:B------:R-:W-:Y:S02]  /*13bd0*/  IADD3.X R21, R27, R9, RZ, P0, !PT ;  /* 0x000000091b157210 */ /* 0x000fe400007fe4ff */
[----:B0-----:R-:W-:Y:S01]  /*13be0*/  IADD3 R18, P0, R20, R8, RZ ;  /* 0x0000000814127210 */ /* 0x001fe20007f1e0ff */
[----:B------:R-:W4:Y:S04]  /*13bf0*/  LDG.E.CONSTANT R27, desc[UR10][R26.64] ;  /* 0x0000000a1a1b7981 */ /* 0x000f28000c1e9900 */
[----:B------:R-:W-:Y:S01]  /*13c00*/  IMAD.X R19, R21, 0x1, R9, P0 ;  /* 0x0000000115137824 */ /* 0x000fe200000e0609 */
[----:B------:R-:W4:Y:S04]  /*13c10*/  LDG.E.CONSTANT R29, desc[UR10][R20.64] ;  /* 0x0000000a141d7981 */ /* 0x000f28000c1e9900 */
[----:B------:R0:W4:Y:S01]  /*13c20*/  LDG.E.CONSTANT R31, desc[UR10][R18.64] ;  /* 0x0000000a121f7981 */ /* 0x000122000c1e9900 */
[----:B------:R-:W-:-:S02]  /*13c30*/  IADD3 R2, P2, R2, 0x8, RZ ;  /* 0x0000000802027810 */ /* 0x000fc40007f5e0ff */
[----:B------:R-:W-:Y:S02]  /*13c40*/  IADD3 R6, P1, R18, R8, RZ ;  /* 0x0000000812067210 */ /* 0x000fe40007f3e0ff */
[----:B------:R-:W-:Y:S02]  /*13c50*/  PLOP3.LUT P0, PT, PT, PT, PT, 0x8, 0x0 ;  /* 0x000000000000781c */ /* 0x000fe40003f0e170 */
[----:B------:R-:W-:Y:S02]  /*13c60*/  IADD3.X R7, RZ, R7, RZ, P2, !PT ;  /* 0x00000007ff077210 */ /* 0x000fe400017fe4ff */
        /* <DEDUP_REMOVED lines=9> */
.L_x_764:
[----:B------:R-:W-:Y:S05]  /*13d00*/  BSYNC B3 ;  /* 0x0000000000037941 */ /* 0x000fea0003800000 */
.L_x_763:
        /* <DEDUP_REMOVED lines=18> */
.L_x_759:
[----:B------:R-:W-:Y:S05]  /*13e30*/  BSYNC B2 ;  /* 0x0000000000027941 */ /* 0x000fea0003800000 */
.L_x_758:
[----:B-----5:R0:W-:Y:S02]  /*13e40*/  STG.E desc[UR10][R16.64], R5 ;  /* 0x0000000510007986 */ /* 0x0201e4000c10190a */
.L_x_755:
[----:B------:R-:W-:Y:S05]  /*13e50*/  BSYNC B1 ;  /* 0x0000000000017941 */ /* 0x000fea0003800000 */
.L_x_754:
[----:B------:R-:W-:-:S07]  /*13e60*/  IADD3 R15, R15, 0x80, RZ ;  /* 0x000000800f0f7810 */ /* 0x000fce0007ffe0ff */
.L_x_746:
[----:B------:R-:W-:Y:S05]  /*13e70*/  BSYNC B0 ;  /* 0x0000000000007941 */ /* 0x000fea0003800000 */
.L_x_745:
        /* <DEDUP_REMOVED lines=356> */
.L_x_765:
        /* <DEDUP_REMOVED lines=20> */
[----:B------:R-:W-:Y:S05]  /*15600*/  CALL.REL.NOINC `($__internal_5_$__cuda_sm20_div_s64) ;  /* 0x0000001400547944 */ /* 0x000fea0003c00000 */
[----:B------:R-:W-:Y:S05]  /*15610*/  BRA `(.L_x_767) ;  /* 0x0000000000507947 */ /* 0x000fea0003800000 */
.L_x_768:
[----:B------:R-:W-:Y:S01]  /*15620*/  ULDC UR4, c[0x0][0x498] ;  /* 0x0001260000047ab9 */ /* 0x000fe20000000800 */
[----:B------:R-:W-:Y:S01]  /*15630*/  MOV R2, RZ ;  /* 0x000000ff00027202 */ /* 0x000fe20000000f00 */
        /* <DEDUP_REMOVED lines=8> */
[----:B------:R-:W-:-:S05]  /*156c0*/  HFMA2.MMA R3, -RZ, RZ, 0, 0 ;  /* 0x00000000ff037435 */ /* 0x000fca00000001ff */
        /* <DEDUP_REMOVED lines=9> */
.L_x_767:
[----:B------:R-:W-:Y:S05]  /*15760*/  BSYNC B0 ;  /* 0x0000000000007941 */ /* 0x000fea0003800000 */
.L_x_766:
        /* <DEDUP_REMOVED lines=23> */
[----:B------:R-:W-:Y:S05]  /*158e0*/  BRA `(.L_x_771) ;  /* 0x00000000004c7947 */ /* 0x000fea0003800000 */
.L_x_770:
[----:B------:R-:W0:Y:S01]  /*158f0*/  I2F.U32.RP R4, UR6 ;  /* 0x0000000600047d06 */ /* 0x000e220008209000 */
[----:B------:R-:W-:Y:S01]  /*15900*/  HFMA2.MMA R2, -RZ, RZ, 0, 0 ;  /* 0x00000000ff027435 */ /* 0x000fe200000001ff */
[----:B------:R-:W-:-:S06]  /*15910*/  ISETP.NE.U32.AND P2, PT, RZ, UR6, PT ;  /* 0x00000006ff007c0c */ /* 0x000fcc000bf45070 */
[----:B0-----:R-:W0:Y:S02]  /*15920*/  MUFU.RCP R4, R4 ;  /* 0x0000000400047308 */ /* 0x001e240000001000 */
[----:B0-----:R-:W-:-:S06]  /*15930*/  VIADD R5, R4, 0xffffffe ;  /* 0x0ffffffe04057836 */ /* 0x001fcc0000000000 */
[----:B------:R-:W0:Y:S02]  /*15940*/  F2I.FTZ.U32.TRUNC.NTZ R3, R5 ;  /* 0x0000000500037305 */ /* 0x000e24000021f000 */
[----:B0-----:R-:W-:-:S05]  /*15950*/  IADD3 R9, RZ, -R3, RZ ;  /* 0x80000003ff097210 */ /* 0x001fca0007ffe0ff */
        /* <DEDUP_REMOVED lines=12> */
.L_x_771:
[----:B------:R-:W-:Y:S05]  /*15a20*/  BSYNC B0 ;  /* 0x0000000000007941 */ /* 0x000fea0003800000 */
.L_x_769:
        /* <DEDUP_REMOVED lines=10> */
[----:B------:R0:W5:Y:S01]  /*15ad0*/  LDG.E R21, desc[UR10][R16.64] ;  /* 0x0000000a10157981 */ /* 0x000162000c1e1900 */
        /* <DEDUP_REMOVED lines=33> */
[----:B------:R-:W-:-:S04]  /*15cf0*/  IMAD.WIDE.U32 R24, R26, R2, R22 ;  /* 0x000000021a187225 */ /* 0x000fc800078e0016 */
[----:B------:R-:W-:Y:S02]  /*15d00*/  IMAD R29, R26, R3, R20 ;  /* 0x000000031a1d7224 */ /* 0x000fe400078e0214 */
[----:B------:R-:W-:Y:S01]  /*15d10*/  IMAD.X R27, RZ, RZ, UR5, P1 ;  /* 0x00000005ff1b7e24 */ /* 0x000fe200088e06ff */
[----:B------:R-:W-:Y:S02]  /*15d20*/  LEA R28, P1, R24, R9, 0x2 ;  /* 0x00000009181c7211 */ /* 0x000fe400078210ff */
        /* <DEDUP_REMOVED lines=16> */
[----:B------:R-:W-:-:S03]  /*15e30*/  IADD3 R29, P4, R14, -R24, RZ ;  /* 0x800000180e1d7210 */ /* 0x000fc60007f9e0ff */
[----:B------:R-:W-:Y:S01]  /*15e40*/  IMAD.IADD R33, R25, 0x1, R13 ;  /* 0x0000000119217824 */ /* 0x000fe200078e020d */
[----:B------:R-:W-:-:S04]  /*15e50*/  IADD3.X R13, R23, R5, RZ, P5, !PT ;  /* 0x00000005170d7210 */ /* 0x000fc80002ffe4ff */
[----:B------:R-:W-:Y:S02]  /*15e60*/  IADD3.X R31, R15, ~R33, RZ, P4, !PT ;  /* 0x800000210f1f7210 */ /* 0x000fe400027fe4ff */
[----:B------:R-:W-:Y:S02]  /*15e70*/  @P1 IADD3 R25, P2, P3, R14, -R10, -R24 ;  /* 0x8000000a0e191210 */ /* 0x000fe40007b5e818 */
[----:B------:R-:W-:Y:S01]  /*15e80*/  @P1 IADD3 R10, P5, R12, R4, RZ ;  /* 0x000000040c0a1210 */ /* 0x000fe20007fbe0ff */
[----:B------:R-:W-:Y:S01]  /*15e90*/  IMAD R18, R31, R2, RZ ;  /* 0x000000021f127224 */ /* 0x000fe200078e02ff */
[----:B------:R-:W-:-:S03]  /*15ea0*/  @P1 IADD3.X R23, R15, ~R11, ~R33, P2, P3 ;  /* 0x8000000b0f171210 */ /* 0x000fc600017e6c21 */
[----:B------:R-:W-:Y:S02]  /*15eb0*/  @P1 IMAD.X R11, R13, 0x1, R5, P5 ;  /* 0x000000010d0b1824 */ /* 0x000fe400028e0605 */
[----:B------:R-:W-:-:S04]  /*15ec0*/  IMAD.WIDE.U32 R4, R29, R2, R12 ;  /* 0x000000021d047225 */ /* 0x000fc800078e000c */
[-C--:B------:R-:W-:Y:S02]  /*15ed0*/  @P1 IMAD R12, R23, R2.reuse, RZ ;  /* 0x00000002170c1224 */ /* 0x080fe400078e02ff */
[----:B------:R-:W-:Y:S02]  /*15ee0*/  IMAD R29, R29, R3, R18 ;  /* 0x000000031d1d7224 */ /* 0x000fe400078e0212 */
[----:B------:R-:W-:Y:S01]  /*15ef0*/  @P1 IMAD.WIDE.U32 R10, R25, R2, R10 ;  /* 0x00000002190a1225 */ /* 0x000fe200078e000a */
[----:B------:R-:W-:-:S03]  /*15f00*/  LEA R2, P2, R4, R9, 0x2 ;  /* 0x0000000904027211 */ /* 0x000fc600078410ff */
[----:B------:R-:W-:Y:S01]  /*15f10*/  @P1 IMAD R25, R25, R3, R12 ;  /* 0x0000000319191224 */ /* 0x000fe200078e020c */
[----:B------:R-:W-:Y:S02]  /*15f20*/  IADD3 R3, R5, R29, RZ ;  /* 0x0000001d05037210 */ /* 0x000fe40007ffe0ff */
[----:B------:R-:W-:Y:S02]  /*15f30*/  @P1 LEA R12, P3, R10, R9, 0x2 ;  /* 0x000000090a0c1211 */ /* 0x000fe400078610ff */
        /* <DEDUP_REMOVED lines=11> */
.L_x_773:
[----:B------:R-:W-:Y:S05]  /*15ff0*/  BSYNC B0 ;  /* 0x0000000000007941 */ /* 0x000fea0003800000 */
.L_x_772:
        /* <DEDUP_REMOVED lines=8> */
[----:B------:R-:W-:Y:S01]  /*16080*/  IADD3 R18, P0, R20, -0x1, RZ ;  /* 0xffffffff14127810 */ /* 0x000fe20007f1e0ff */
[----:B------:R-:W-:Y:S01]  /*16090*/  UIMAD.WIDE.U32 UR4, UR6, UR8, URZ ;  /* 0x00000008060472a5 */ /* 0x000fe2000f8e003f */
[----:B------:R-:W-:Y:S01]  /*160a0*/  BSSY B1, `(.L_x_776) ;  /* 0x000006b000017945 */ /* 0x000fe20003800000 */
[----:B------:R-:W-:Y:S01]  /*160b0*/  IMAD R4, R4, UR6, RZ ;  /* 0x0000000604047c24 */ /* 0x000fe2000f8e02ff */
[----:B------:R-:W-:-:S02]  /*160c0*/  IADD3 R7, P2, -R18, R19, RZ ;  /* 0x0000001312077210 */ /* 0x000fc40007f5e1ff */
[----:B------:R-:W-:Y:S01]  /*160d0*/  IADD3.X R23, R25, -0x1, RZ, P0, !PT ;  /* 0xffffffff19177810 */ /* 0x000fe200007fe4ff */
[----:B------:R-:W-:Y:S01]  /*160e0*/  IMAD R5, R5, UR7, R4 ;  /* 0x0000000705057c24 */ /* 0x000fe2000f8e0204 */
[----:B------:R-:W-:Y:S01]  /*160f0*/  UIMAD UR7, UR7, UR8, URZ ;  /* 0x00000008070772a4 */ /* 0x000fe2000f8e023f */
[----:B------:R-:W-:Y:S02]  /*16100*/  ISETP.GT.U32.AND P1, PT, R7, 0xc, PT ;  /* 0x0000000c0700780c */ /* 0x000fe40003f24070 */
[----:B------:R-:W-:Y:S01]  /*16110*/  IMAD.IADD R4, R15, 0x1, R5 ;  /* 0x000000010f047824 */ /* 0x000fe200078e0205 */
[----:B------:R-:W-:Y:S01]  /*16120*/  UIMAD UR7, UR6, UR9, UR7 ;  /* 0x00000009060772a4 */ /* 0x000fe2000f8e0207 */
[----:B------:R-:W-:Y:S01]  /*16130*/  IMAD.X R8, R0, 0x1, ~R23, P2 ;  /* 0x0000000100087824 */ /* 0x000fe200010e0e17 */
[----:B------:R-:W-:Y:S01]  /*16140*/  USHF.L.U32 UR6, UR4, 0x2, URZ ;  /* 0x0000000204067899 */ /* 0x000fe2000800063f */
[----:B------:R-:W-:Y:S01]  /*16150*/  IMAD R5, R4, UR8, RZ ;  /* 0x0000000804057c24 */ /* 0x000fe2000f8e02ff */
[----:B------:R-:W-:-:S02]  /*16160*/  UIADD3 UR7, UR5, UR7, URZ ;  /* 0x0000000705077290 */ /* 0x000fc4000fffe03f */
[----:B------:R-:W-:Y:S01]  /*16170*/  ISETP.GT.AND.EX P1, PT, R8, RZ, PT, P1 ;  /* 0x000000ff0800720c */ /* 0x000fe20003f24310 */
[C---:B------:R-:W-:Y:S01]  /*16180*/  IMAD R5, R14.reuse, UR9, R5 ;  /* 0x000000090e057c24 */ /* 0x040fe2000f8e0205 */
[----:B------:R-:W-:Y:S01]  /*16190*/  USHF.L.U64.HI UR7, UR4, 0x2, UR7 ;  /* 0x0000000204077899 */ /* 0x000fe20008010207 */
[----:B------:R-:W-:Y:S01]  /*161a0*/  IMAD.WIDE.U32 R14, R14, UR8, RZ ;  /* 0x000000080e0e7c25 */ /* 0x000fe2000f8e00ff */
[----:B------:R-:W-:Y:S01]  /*161b0*/  ULDC.64 UR8, c[0x0][0x480] ;  /* 0x0001200000087ab9 */ /* 0x000fe20000000a00 */
[----:B0-----:R-:W-:Y:S02]  /*161c0*/  SHF.L.U64.HI R27, R2, 0x2, R3 ;  /* 0x00000002021b7819 */ /* 0x001fe40000010203 */
[-C--:B------:R-:W-:Y:S01]  /*161d0*/  IMAD R4, R25, R2.reuse, RZ ;  /* 0x0000000219047224 */ /* 0x080fe200078e02ff */
[----:B------:R-:W-:Y:S02]  /*161e0*/  IADD3 R15, R15, R5, RZ ;  /* 0x000000050f0f7210 */ /* 0x000fe40007ffe0ff */
[----:B------:R-:W-:Y:S01]  /*161f0*/  SHF.L.U32 R7, R14, 0x2, RZ ;  /* 0x000000020e077819 */ /* 0x000fe200000006ff */
[----:B------:R-:W-:Y:S01]  /*16200*/  IMAD R9, R20, R3, R4 ;  /* 0x0000000314097224 */ /* 0x000fe200078e0204 */
[----:B------:R-:W-:Y:S01]  /*16210*/  SHF.L.U64.HI R15, R14, 0x2, R15 ;  /* 0x000000020e0f7819 */ /* 0x000fe2000001020f */
[----:B------:R-:W-:Y:S01]  /*16220*/  IMAD.WIDE.U32 R4, R20, R2, RZ ;  /* 0x0000000214047225 */ /* 0x000fe200078e00ff */
[----:B------:R-:W-:-:S02]  /*16230*/  LEA R25, P4, R2, -UR6, 0x2 ;  /* 0x8000000602197c11 */ /* 0x000fc4000f8810ff */
[C---:B------:R-:W-:Y:S02]  /*16240*/  LEA R7, P0, R4.reuse, R7, 0x2 ;  /* 0x0000000704077211 */ /* 0x040fe400078010ff */
[----:B------:R-:W-:Y:S02]  /*16250*/  IADD3 R5, R5, R9, RZ ;  /* 0x0000000905057210 */ /* 0x000fe40007ffe0ff */
[----:B------:R-:W-:Y:S02]  /*16260*/  IADD3 R6, P2, P3, R7, UR8, R6 ;  /* 0x0000000807067c10 */ /* 0x000fe4000fb5e006 */
[----:B------:R-:W-:Y:S02]  /*16270*/  LEA.HI.X R5, R4, R15, R5, 0x2, P0 ;  /* 0x0000000f04057211 */ /* 0x000fe400000f1405 */
[----:B------:R-:W-:Y:S02]  /*16280*/  IADD3.X R27, R27, ~UR7, RZ, P4, !PT ;  /* 0x800000071b1b7c10 */ /* 0x000fe4000a7fe4ff */
[----:B------:R-:W-:-:S02]  /*16290*/  IADD3.X R5, R5, UR9, RZ, P2, P3 ;  /* 0x0000000905057c10 */ /* 0x000fc400097e64ff */
[----:B------:R-:W-:Y:S01]  /*162a0*/  PLOP3.LUT P0, PT, PT, PT, PT, 0x80, 0x0 ;  /* 0x000000000000781c */ /* 0x000fe20003f0f070 */
[----:B------:R-:W-:-:S12]  /*162b0*/  @!P1 BRA `(.L_x_777) ;  /* 0x0000000400249947 */ /* 0x000fd80003800000 */
[----:B------:R-:W-:Y:S02]  /*162c0*/  IADD3 R29, P1, R19, -0xc, RZ ;  /* 0xfffffff4131d7810 */ /* 0x000fe40007f3e0ff */
[----:B------:R-:W-:Y:S02]  /*162d0*/  PLOP3.LUT P0, PT, PT, PT, PT, 0x8, 0x0 ;  /* 0x000000000000781c */ /* 0x000fe40003f0e170 */
[----:B------:R-:W-:-:S11]  /*162e0*/  IADD3.X R20, R0, -0x1, RZ, P1, !PT ;  /* 0xffffffff00147810 */ /* 0x000fd60000ffe4ff */
.L_x_778:
[----:B------:R-:W-:Y:S02]  /*162f0*/  IADD3 R32, P1, R6, R25, RZ ;  /* 0x0000001906207210 */ /* 0x000fe40007f3e0ff */
[----:B------:R-:W-:Y:S02]  /*16300*/  MOV R7, R5 ;  /* 0x0000000500077202 */ /* 0x000fe40000000f00 */
[----:B------:R-:W-:Y:S02]  /*16310*/  IADD3.X R33, R5, R27, RZ, P1, !PT ;  /* 0x0000001b05217210 */ /* 0x000fe40000ffe4ff */
[-C--:B------:R-:W-:Y:S01]  /*16320*/  IADD3 R8, P1, R32, R25.reuse, RZ ;  /* 0x0000001920087210 */ /* 0x080fe20007f3e0ff */
[----:B------:R0:W2:Y:S04]  /*16330*/  LDG.E.CONSTANT R22, desc[UR10][R6.64] ;  /* 0x0000000a06167981 */ /* 0x0000a8000c1e9900 */
[----:B------:R-:W-:Y:S01]  /*16340*/  IMAD.X R9, R33, 0x1, R27, P1 ;  /* 0x0000000121097824 */ /* 0x000fe200008e061b */
[----:B------:R-:W-:Y:S01]  /*16350*/  IADD3 R34, P1, R8, R25, RZ ;  /* 0x0000001908227210 */ /* 0x000fe20007f3e0ff */
        /* <DEDUP_REMOVED lines=38> */
[----:B------:R-:W-:-:S05]  /*165c0*/  IADD3.X R3, R5, R27, RZ, P1, !PT ;  /* 0x0000001b05037210 */ /* 0x000fca0000ffe4ff */
        /* <DEDUP_REMOVED lines=24> */
.L_x_777:
[----:B------:R-:W-:Y:S05]  /*16750*/  BSYNC B1 ;  /* 0x0000000000017941 */ /* 0x000fea0003800000 */
.L_x_776:
        /* <DEDUP_REMOVED lines=9> */
[----:B------:R-:W-:Y:S01]  /*167f0*/  IADD3 R12, P0, R10, R25, RZ ;  /* 0x000000190a0c7210 */ /* 0x000fe20007f1e0ff */
[----:B------:R-:W2:Y:S03]  /*16800*/  LDG.E.CONSTANT R6, desc[UR10][R6.64] ;  /* 0x0000000a06067981 */ /* 0x000ea6000c1e9900 */
[----:B------:R-:W-:Y:S02]  /*16810*/  IADD3.X R13, R11, R27, RZ, P0, !PT ;  /* 0x0000001b0b0d7210 */ /* 0x000fe400007fe4ff */
[-C--:B------:R-:W-:Y:S01]  /*16820*/  IADD3 R8, P0, R12, R25.reuse, RZ ;  /* 0x000000190c087210 */ /* 0x080fe20007f1e0ff */
[----:B------:R-:W3:Y:S04]  /*16830*/  LDG.E.CONSTANT R11, desc[UR10][R10.64] ;  /* 0x0000000a0a0b7981 */ /* 0x000ee8000c1e9900 */
[----:B------:R-:W-:Y:S01]  /*16840*/  IMAD.X R9, R13, 0x1, R27, P0 ;  /* 0x000000010d097824 */ /* 0x000fe200000e061b */
[----:B------:R-:W-:Y:S01]  /*16850*/  IADD3 R14, P0, R8, R25, RZ ;  /* 0x00000019080e7210 */ /* 0x000fe20007f1e0ff */
[----:B------:R-:W4:Y:S03]  /*16860*/  LDG.E.CONSTANT R13, desc[UR10][R12.64] ;  /* 0x0000000a0c0d7981 */ /* 0x000f26000c1e9900 */
[----:B------:R-:W-:-:S02]  /*16870*/  IADD3.X R15, R9, R27, RZ, P0, !PT ;  /* 0x0000001b090f7210 */ /* 0x000fc400007fe4ff */
[----:B------:R-:W-:Y:S01]  /*16880*/  IADD3 R28, P0, R14, R25, RZ ;  /* 0x000000190e1c7210 */ /* 0x000fe20007f1e0ff */
[----:B------:R-:W4:Y:S03]  /*16890*/  LDG.E.CONSTANT R9, desc[UR10][R8.64] ;  /* 0x0000000a08097981 */ /* 0x000f26000c1e9900 */
[----:B------:R-:W-:Y:S02]  /*168a0*/  IADD3.X R29, R15, R27, RZ, P0, !PT ;  /* 0x0000001b0f1d7210 */ /* 0x000fe400007fe4ff */
[-C--:B------:R-:W-:Y:S01]  /*168b0*/  IADD3 R4, P0, R28, R25.reuse, RZ ;  /* 0x000000191c047210 */ /* 0x080fe20007f1e0ff */
[----:B------:R-:W4:Y:S04]  /*168c0*/  LDG.E.CONSTANT R15, desc[UR10][R14.64] ;  /* 0x0000000a0e0f7981 */ /* 0x000f28000c1e9900 */
[----:B------:R-:W-:Y:S01]  /*168d0*/  IMAD.X R5, R29, 0x1, R27, P0 ;  /* 0x000000011d057824 */ /* 0x000fe200000e061b */
[----:B------:R-:W-:Y:S01]  /*168e0*/  IADD3 R2, P0, R4, R25, RZ ;  /* 0x0000001904027210 */ /* 0x000fe20007f1e0ff */
[----:B------:R-:W4:Y:S03]  /*168f0*/  LDG.E.CONSTANT R29, desc[UR10][R28.64] ;  /* 0x0000000a1c1d7981 */ /* 0x000f26000c1e9900 */
[----:B------:R-:W-:Y:S01]  /*16900*/  IADD3.X R3, R5, R27, RZ, P0, !PT ;  /* 0x0000001b05037210 */ /* 0x000fe200007fe4ff */
[----:B------:R-:W4:Y:S04]  /*16910*/  LDG.E.CONSTANT R7, desc[UR10][R4.64] ;  /* 0x0000000a04077981 */ /* 0x000f28000c1e9900 */
[----:B------:R-:W4:Y:S01]  /*16920*/  LDG.E.CONSTANT R10, desc[UR10][R2.64] ;  /* 0x0000000a020a7981 */ /* 0x000f22000c1e9900 */
[----:B------:R-:W-:-:S02]  /*16930*/  IADD3 R18, P2, R18, 0x8, RZ ;  /* 0x0000000812127810 */ /* 0x000fc40007f5e0ff */
[----:B------:R-:W-:Y:S02]  /*16940*/  PLOP3.LUT P0, PT, PT, PT, PT, 0x8, 0x0 ;  /* 0x000000000000781c */ /* 0x000fe40003f0e170 */
[----:B------:R-:W-:Y:S01]  /*16950*/  IADD3.X R23, RZ, R23, RZ, P2, !PT ;  /* 0x00000017ff177210 */ /* 0x000fe200017fe4ff */
[----:B--2--5:R-:W-:-:S04]  /*16960*/  FADD.FTZ R6, R21, R6 ;  /* 0x0000000615067221 */ /* 0x024fc80000010000 */
[----:B---3--:R-:W-:-:S04]  /*16970*/  FADD.FTZ R6, R6, R11 ;  /* 0x0000000b06067221 */ /* 0x008fc80000010000 */
[----:B----4-:R-:W-:-:S04]  /*16980*/  FADD.FTZ R6, R6, R13 ;  /* 0x0000000d06067221 */ /* 0x010fc80000010000 */
[----:B------:R-:W-:-:S04]  /*16990*/  FADD.FTZ R6, R6, R9 ;  /* 0x0000000906067221 */ /* 0x000fc80000010000 */
[----:B------:R-:W-:-:S04]  /*169a0*/  FADD.FTZ R6, R6, R15 ;  /* 0x0000000f06067221 */ /* 0x000fc80000010000 */
[----:B------:R-:W-:-:S04]  /*169b0*/  FADD.FTZ R6, R6, R29 ;  /* 0x0000001d06067221 */ /* 0x000fc80000010000 */
[----:B------:R-:W-:Y:S01]  /*169c0*/  FADD.FTZ R7, R6, R7 ;  /* 0x0000000706077221 */ /* 0x000fe20000010000 */
[----:B------:R-:W-:-:S03]  /*169d0*/  IADD3 R6, P1, R2, R25, RZ ;  /* 0x0000001902067210 */ /* 0x000fc60007f3e0ff */
[----:B------:R-:W-:Y:S02]  /*169e0*/  FADD.FTZ R21, R7, R10 ;  /* 0x0000000a07157221 */ /* 0x000fe40000010000 */
[----:B------:R-:W-:-:S08]  /*169f0*/  IMAD.X R5, R3, 0x1, R27, P1 ;  /* 0x0000000103057824 */ /* 0x000fd000008e061b */
.L_x_780:
[----:B------:R-:W-:Y:S05]  /*16a00*/  BSYNC B1 ;  /* 0x0000000000017941 */ /* 0x000fea0003800000 */
.L_x_779:
[----:B------:R-:W-:-:S04]  /*16a10*/  ISETP.LT.U32.AND P1, PT, R18, R19, PT ;  /* 0x000000131200720c */ /* 0x000fc80003f21070 */
[----:B------:R-:W-:-:S13]  /*16a20*/  ISETP.LT.OR.EX P0, PT, R23, R0, P0, P1 ;  /* 0x000000001700720c */ /* 0x000fda0000701710 */
[----:B------:R-:W-:Y:S05]  /*16a30*/  @!P0 BRA `(.L_x_775) ;  /* 0x00000000003c8947 */ /* 0x000fea0003800000 */
[----:B------:R-:W-:Y:S02]  /*16a40*/  IADD3 R2, P0, R6, R25, RZ ;  /* 0x0000001906027210 */ /* 0x000fe40007f1e0ff */
[----:B------:R-:W-:Y:S02]  /*16a50*/  MOV R7, R5 ;  /* 0x0000000500077202 */ /* 0x000fe40000000f00 */
[----:B------:R-:W-:Y:S02]  /*16a60*/  IADD3 R4, P1, R2, R25, RZ ;  /* 0x0000001902047210 */ /* 0x000fe40007f3e0ff */
        /* <DEDUP_REMOVED lines=12> */
.L_x_775:
[----:B------:R-:W-:Y:S05]  /*16b30*/  BSYNC B0 ;  /* 0x0000000000007941 */ /* 0x000fea0003800000 */
.L_x_774:
[----:B-----5:R-:W-:Y:S01]  /*16b40*/  STG.E desc[UR10][R16.64], R21 ;  /* 0x0000001510007986 */ /* 0x020fe2000c10190a */
[----:B------:R-:W-:Y:S05]  /*16b50*/  EXIT ;  /* 0x000000000000794d */ /* 0x000fea0003800000 */
        .weak           $__internal_5_$__cuda_sm20_div_s64
        .type           $__internal_5_$__cuda_sm20_div_s64,@function
        .size           $__internal_5_$__cuda_sm20_div_s64,(.L_x_1734 - $__internal_5_$__cuda_sm20_div_s64)
$__internal_5_$__cuda_sm20_div_s64:
        /* <DEDUP_REMOVED lines=38> */
[----:B------:R-:W-:Y:S01]  /*16dc0*/  IMAD.MOV.U32 R13, RZ, RZ, RZ ;  /* 0x000000ffff0d7224 */ /* 0x000fe200078e00ff */
[----:B------:R-:W-:Y:S02]  /*16dd0*/  SEL R9, R10, R3, !P3 ;  /* 0x000000030a097207 */ /* 0x000fe40005800000 */
[----:B------:R-:W-:Y:S01]  /*16de0*/  IADD3.X R2, R5, R2, RZ, P0, !PT ;  /* 0x0000000205027210 */ /* 0x000fe200007fe4ff */
[C---:B------:R-:W-:Y:S01]  /*16df0*/  IMAD.HI.U32 R12, R4.reuse, R11, RZ ;  /* 0x0000000b040c7227 */ /* 0x040fe200078e00ff */
[----:B------:R-:W-:Y:S02]  /*16e00*/  LOP3.LUT R3, R3, UR13, RZ, 0x3c, !PT ;  /* 0x0000000d03037c12 */ /* 0x000fe4000f8e3cff */
[----:B------:R-:W-:Y:S01]  /*16e10*/  IADD3.X R2, RZ, RZ, R2, P2, P1 ;  /* 0x000000ffff027210 */ /* 0x000fe200017e2402 */
        /* <DEDUP_REMOVED lines=39> */
[----:B------:R-:W-:Y:S05]  /*17090*/  RET.REL.NODEC R4 `(_ZN2at6native61_GLOBAL__N__2cc7adc6_23_UnfoldBackwardKernel_cu_75b981de_315735_unfold_backward_elementwise_kernelILi128ELi8EZNS1_32_unfold_backward_internal_kernelIfEEvRNS_14TensorIteratorEllllllEUliE_EEviT1_) ;  /* 0xfffffe8c04d87950 */ /* 0x000fea0003c3ffff */
.L_x_781:
        /* <DEDUP_REMOVED lines=14> */
.L_x_1734:


//--------------------- .text._ZN2at6native61_GLOBAL__N__2cc7adc6_23_UnfoldBackwardKernel_cu_75b981de_315735_unfold_backward_elementwise_kernelILi128ELi8EZNS1_32_unfold_backward_internal_kernelIdEEvRNS_14TensorIteratorEllllllEUliE_EEviT1_ --------------------------
	.section	.text._ZN2at6native61_GLOBAL__N__2cc7adc6_23_UnfoldBackwardKernel_cu_75b981de_315735_unfold_backward_elementwise_kernelILi128ELi8EZNS1_32_unfold_backward_internal_kernelIdEEvRNS_14TensorIteratorEllllllEUliE_EEviT1_,"ax",@progbits
	.align	128
.text._ZN2at6native61_GLOBAL__N__2cc7adc6_23_UnfoldBackwardKernel_cu_75b981de_315735_unfold_backward_elementwise_kernelILi128ELi8EZNS1_32_unfold_backward_internal_kernelIdEEvRNS_14TensorIteratorEllllllEUliE_EEviT1_:
        .type           _ZN2at6native61_GLOBAL__N__2cc7adc6_23_UnfoldBackwardKernel_cu_75b981de_315735_unfold_backward_elementwise_kernelILi128ELi8EZNS1_32_unfold_backward_internal_kernelIdEEvRNS_14TensorIteratorEllllllEUliE_EEviT1_,@function
        .size           _ZN2at6native61_GLOBAL__N__2cc7adc6_23_UnfoldBackwardKernel_cu_75b981de_315735_unfold_backward_elementwise_kernelILi128ELi8EZNS1_32_unfold_backward_internal_kernelIdEEvRNS_14TensorIteratorEllllllEUliE_EEviT1_,(.L_x_1736 - _ZN2at6native61_GLOBAL__N__2cc7adc6_23_UnfoldBackwardKernel_cu_75b981de_315735_unfold_backward_elementwise_kernelILi128ELi8EZNS1_32_unfold_backward_internal_kernelIdEEvRNS_14TensorIteratorEllllllEUliE_EEviT1_)
        .other          _ZN2at6native61_GLOBAL__N__2cc7adc6_23_UnfoldBackwardKernel_cu_75b981de_315735_unfold_backward_elementwise_kernelILi128ELi8EZNS1_32_unfold_backward_internal_kernelIdEEvRNS_14TensorIteratorEllllllEUliE_EEviT1_,@"STO_CUDA_ENTRY STV_DEFAULT"
_ZN2at6native61_GLOBAL__N__2cc7adc6_23_UnfoldBackwardKernel_cu_75b981de_315735_unfold_backward_elementwise_kernelILi128ELi8EZNS1_32_unfold_backward_internal_kernelIdEEvRNS_14TensorIteratorEllllllEUliE_EEviT1_:
        /* <DEDUP_REMOVED lines=363> */
.L_x_784:
        /* <DEDUP_REMOVED lines=20> */
[----:B------:R-:W-:Y:S05]  /*17f0*/  CALL.REL.NOINC `($__internal_6_$__cuda_sm20_div_s64) ;  /* 0x0000015000d47944 */ /* 0x000fea0003c00000 */
[----:B------:R-:W-:Y:S05]  /*1800*/  BRA `(.L_x_786) ;  /* 0x0000000000507947 */ /* 0x000fea0003800000 */
.L_x_787:
[----:B------:R-:W-:Y:S02]  /*1810*/  ULDC UR4, c[0x0][0x498] ;  /* 0x0001260000047ab9 */ /* 0x000fe40000000800 */
[----:B------:R-:W0:Y:S01]  /*1820*/  I2F.U32.RP R0, UR4 ;  /* 0x0000000400007d06 */ /* 0x000e220008209000 */
[----:B------:R-:W-:-:S07]  /*1830*/  ISETP.NE.U32.AND P2, PT, RZ, UR4, PT ;  /* 0x00000004ff007c0c */ /* 0x000fce000bf45070 */
[----:B0-----:R-:W0:Y:S02]  /*1840*/  MUFU.RCP R0, R0 ;  /* 0x0000000000007308 */ /* 0x001e240000001000 */
[----:B0-----:R-:W-:-:S06]  /*1850*/  VIADD R2, R0, 0xffffffe ;  /* 0x0ffffffe00027836 */ /* 0x001fcc0000000000 */
[----:B------:R0:W1:Y:S02]  /*1860*/  F2I.FTZ.U32.TRUNC.NTZ R3, R2 ;  /* 0x0000000200037305 */ /* 0x000064000021f000 */
[----:B0-----:R-:W-:Y:S01]  /*1870*/  MOV R2, RZ ;  /* 0x000000ff00027202 */ /* 0x001fe20000000f00 */
        /* <DEDUP_REMOVED lines=9> */
[----:B------:R-:W-:Y:S01]  /*1910*/  ISETP.GE.U32.AND P1, PT, R3, UR4, PT ;  /* 0x0000000403007c0c */ /* 0x000fe2000bf26070 */
[----:B------:R-:W-:-:S12]  /*1920*/  IMAD.MOV.U32 R3, RZ, RZ, RZ ;  /* 0x000000ffff037224 */ /* 0x000fd800078e00ff */
[----:B------:R-:W-:Y:S01]  /*1930*/  @P1 VIADD R2, R2, 0x1 ;  /* 0x0000000102021836 */ /* 0x000fe20000000000 */
[----:B------:R-:W-:-:S07]  /*1940*/  @!P2 LOP3.LUT R2, RZ, UR4, RZ, 0x33, !PT ;  /* 0x00000004ff02ac12 */ /* 0x000fce000f8e33ff */
.L_x_786:
[----:B------:R-:W-:Y:S05]  /*1950*/  BSYNC B1 ;  /* 0x0000000000017941 */ /* 0x000fea0003800000 */
.L_x_785:
        /* <DEDUP_REMOVED lines=22> */
[----:B------:R-:W-:Y:S05]  /*1ac0*/  CALL.REL.NOINC `($__internal_6_$__cuda_sm20_div_s64) ;  /* 0x0000015000207944 */ /* 0x000fea0003c00000 */
[----:B------:R-:W-:Y:S05]  /*1ad0*/  BRA `(.L_x_790) ;  /* 0x00000000004c7947 */ /* 0x000fea0003800000 */
.L_x_789:
        /* <DEDUP_REMOVED lines=13> */
[----:B------:R-:W-:Y:S01]  /*1bb0*/  @P0 IMAD.IADD R3, R3, 0x1, -R18 ;  /* 0x0000000103030824 */ /* 0x000fe200078e0a12 */
[----:B------:R-:W-:-:S04]  /*1bc0*/  @P0 IADD3 R2, R2, 0x1, RZ ;  /* 0x0000000102020810 */ /* 0x000fc80007ffe0ff */
[----:B------:R-:W-:Y:S01]  /*1bd0*/  ISETP.GE.U32.AND P1, PT, R3, R18, PT ;  /* 0x000000120300720c */ /* 0x000fe20003f26070 */
[----:B------:R-:W-:-:S12]  /*1be0*/  IMAD.MOV.U32 R3, RZ, RZ, RZ ;  /* 0x000000ffff037224 */ /* 0x000fd800078e00ff */
[----:B------:R-:W-:Y:S01]  /*1bf0*/  @P1 VIADD R2, R2, 0x1 ;  /* 0x0000000102021836 */ /* 0x000fe20000000000 */
[----:B------:R-:W-:-:S07]  /*1c00*/  @!P2 LOP3.LUT R2, RZ, R18, RZ, 0x33, !PT ;  /* 0x00000012ff02a212 */ /* 0x000fce00078e33ff */
.L_x_790:
[----:B------:R-:W-:Y:S05]  /*1c10*/  BSYNC B1 ;  /* 0x0000000000017941 */ /* 0x000fea0003800000 */
.L_x_788:
        /* <DEDUP_REMOVED lines=14> */
[----:B------:R-:W-:Y:S02]  /*1d00*/  IMAD.MOV.U32 R13, RZ, RZ, R12 ;  /* 0x000000ffff0d7224 */ /* 0x000fe400078e000c */
[----:B------:R-:W-:Y:S01]  /*1d10*/  ISETP.GT.AND.EX P0, PT, R0, R5, PT, P0 ;  /* 0x000000050000720c */ /* 0x000fe20003f04300 */
[----:B------:R-:W-:-:S03]  /*1d20*/  IMAD.MOV.U32 R49, RZ, RZ, R5 ;  /* 0x000000ffff317224 */ /* 0x000fc600078e0005 */
        /* <DEDUP_REMOVED lines=10> */
[----:B0-----:R-:W-:Y:S06]  /*1dd0*/  @!P1 BRA `(.L_x_794) ;  /* 0x0000000400049947 */ /* 0x001fec0003800000 */
        /* <DEDUP_REMOVED lines=14> */
[----:B------:R-:W-:Y:S02]  /*1ec0*/  IMAD.IADD R21, R23, 0x1, R13 ;  /* 0x0000000117157824 */ /* 0x000fe400078e020d */
[-C--:B--2---:R-:W-:Y:S01]  /*1ed0*/  IMAD R4, R11, R6.reuse, RZ ;  /* 0x000000060b047224 */ /* 0x084fe200078e02ff */
[----:B------:R-:W-:Y:S01]  /*1ee0*/  IADD3 R11, P1, R10, UR4, RZ ;  /* 0x000000040a0b7c10 */ /* 0x000fe2000ff3e0ff */
[----:B------:R-:W-:-:S04]  /*1ef0*/  IMAD.WIDE.U32 R26, R24, R6, R20 ;  /* 0x00000006181a7225 */ /* 0x000fc800078e0014 */
[----:B------:R-:W-:Y:S02]  /*1f00*/  IMAD R13, R24, R7, R4 ;  /* 0x00000007180d7224 */ /* 0x000fe400078e0204 */
[----:B------:R-:W-:Y:S01]  /*1f10*/  IMAD.X R4, RZ, RZ, UR5, P1 ;  /* 0x00000005ff047e24 */ /* 0x000fe200088e06ff */
[----:B------:R-:W-:Y:S01]  /*1f20*/  LEA R24, P1, R26, R11, 0x3 ;  /* 0x0000000b1a187211 */ /* 0x000fe200078218ff */
[----:B------:R-:W-:-:S05]  /*1f30*/  IMAD.IADD R13, R27, 0x1, R13 ;  /* 0x000000011b0d7824 */ /* 0x000fca00078e020d */
[----:B------:R-:W-:-:S06]  /*1f40*/  LEA.HI.X R25, R26, R4, R13, 0x3, P1 ;  /* 0x000000041a197211 */ /* 0x000fcc00008f1c0d */
[----:B------:R-:W2:Y:S01]  /*1f50*/  LDG.E.64.CONSTANT R24, desc[UR10][R24.64] ;  /* 0x0000000a18187981 */ /* 0x000ea2000c1e9b00 */
[----:B------:R-:W-:Y:S02]  /*1f60*/  ISETP.NE.U32.AND P1, PT, R28, 0x1, PT ;  /* 0x000000011c00780c */ /* 0x000fe40003f25070 */
[----:B------:R-:W-:Y:S02]  /*1f70*/  IADD3 R13, P2, R12, 0x1, RZ ;  /* 0x000000010c0d7810 */ /* 0x000fe40007f5e0ff */
[----:B------:R-:W-:Y:S02]  /*1f80*/  ISETP.NE.AND.EX P1, PT, RZ, RZ, PT, P1 ;  /* 0x000000ffff00720c */ /* 0x000fe40003f25310 */
[----:B------:R-:W-:Y:S01]  /*1f90*/  IADD3.X R49, RZ, R5, RZ, P2, !PT ;  /* 0x00000005ff317210 */ /* 0x000fe200017fe4ff */
[----:B--2--5:R-:W-:-:S10]  /*1fa0*/  DADD R2, R2, R24 ;  /* 0x0000000002027229 */ /* 0x024fd40000000018 */
        /* <DEDUP_REMOVED lines=11> */
[----:B------:R-:W-:Y:S01]  /*2060*/  IMAD.X R27, R15, 0x1, ~R29, P4 ;  /* 0x000000010f1b7824 */ /* 0x000fe200020e0e1d */
[----:B------:R-:W-:Y:S02]  /*2070*/  @P1 IADD3 R20, P4, R22, R8, RZ ;  /* 0x0000000816141210 */ /* 0x000fe40007f9e0ff */
[----:B------:R-:W-:Y:S01]  /*2080*/  @P1 IADD3 R25, P2, P3, R14, -R18, -R24 ;  /* 0x800000120e191210 */ /* 0x000fe20007b5e818 */
[-C--:B------:R-:W-:Y:S02]  /*2090*/  IMAD R18, R27, R6.reuse, RZ ;  /* 0x000000061b127224 */ /* 0x080fe400078e02ff */
[----:B------:R-:W-:Y:S01]  /*20a0*/  @P1 IMAD.X R21, R23, 0x1, R9, P4 ;  /* 0x0000000117151824 */ /* 0x000fe200020e0609 */
[----:B------:R-:W-:Y:S01]  /*20b0*/  @P1 IADD3.X R19, R15, ~R19, ~R29, P2, P3 ;  /* 0x800000130f131210 */ /* 0x000fe200017e6c1d */
[----:B------:R-:W-:-:S04]  /*20c0*/  IMAD.WIDE.U32 R8, R13, R6, R22 ;  /* 0x000000060d087225 */ /* 0x000fc800078e0016 */
[----:B------:R-:W-:Y:S01]  /*20d0*/  IMAD R13, R13, R7, R18 ;  /* 0x000000070d0d7224 */ /* 0x000fe200078e0212 */
[----:B------:R-:W-:Y:S01]  /*20e0*/  LEA R18, P2, R8, R11, 0x3 ;  /* 0x0000000b08127211 */ /* 0x000fe200078418ff */
[-C--:B------:R-:W-:Y:S02]  /*20f0*/  @P1 IMAD R22, R19, R6.reuse, RZ ;  /* 0x0000000613161224 */ /* 0x080fe400078e02ff */
[----:B------:R-:W-:Y:S02]  /*2100*/  IMAD.IADD R9, R9, 0x1, R13 ;  /* 0x0000000109097824 */ /* 0x000fe400078e020d */
[----:B------:R-:W-:-:S03]  /*2110*/  @P1 IMAD.WIDE.U32 R20, R25, R6, R20 ;  /* 0x0000000619141225 */ /* 0x000fc600078e0014 */
[----:B------:R-:W-:Y:S01]  /*2120*/  LEA.HI.X R19, R8, R4, R9, 0x3, P2 ;  /* 0x0000000408137211 */ /* 0x000fe200010f1c09 */
[----:B------:R-:W-:Y:S01]  /*2130*/  @P1 IMAD R7, R25, R7, R22 ;  /* 0x0000000719071224 */ /* 0x000fe200078e0216 */
[----:B------:R-:W-:-:S04]  /*2140*/  @P1 LEA R8, P2, R20, R11, 0x3 ;  /* 0x0000000b14081211 */ /* 0x000fc800078418ff */
[----:B------:R-:W-:Y:S02]  /*2150*/  @P1 IADD3 R9, R21, R7, RZ ;  /* 0x0000000715091210 */ /* 0x000fe40007ffe0ff */
[----:B------:R-:W2:Y:S02]  /*2160*/  LDG.E.64.CONSTANT R6, desc[UR10][R18.64] ;  /* 0x0000000a12067981 */ /* 0x000ea4000c1e9b00 */
[----:B------:R-:W-:-:S06]  /*2170*/  @P1 LEA.HI.X R9, R20, R4, R9, 0x3, P2 ;  /* 0x0000000414091211 */ /* 0x000fcc00010f1c09 */
[----:B------:R-:W3:Y:S01]  /*2180*/  @P1 LDG.E.64.CONSTANT R8, desc[UR10][R8.64] ;  /* 0x0000000a08081981 */ /* 0x000ee2000c1e9b00 */
[C---:B------:R-:W-:Y:S02]  /*2190*/  IADD3 R13, P2, R12.reuse, 0x2, RZ ;  /* 0x000000020c0d7810 */ /* 0x040fe40007f5e0ff */
[----:B------:R-:W-:-:S03]  /*21a0*/  @P1 IADD3 R13, P3, R12, 0x3, RZ ;  /* 0x000000030c0d1810 */ /* 0x000fc60007f7e0ff */
[--C-:B------:R-:W-:Y:S02]  /*21b0*/  IMAD.X R49, RZ, RZ, R5.reuse, P2 ;  /* 0x000000ffff317224 */ /* 0x100fe400010e0605 */
[----:B------:R-:W-:Y:S01]  /*21c0*/  @P1 IMAD.X R49, RZ, RZ, R5, P3 ;  /* 0x000000ffff311224 */ /* 0x000fe200018e0605 */
[----:B--2---:R-:W-:-:S08]  /*21d0*/  DADD R2, R2, R6 ;  /* 0x0000000002027229 */ /* 0x004fd00000000006 */
[----:B---3--:R-:W-:-:S11]  /*21e0*/  @P1 DADD R2, R2, R8 ;  /* 0x0000000002021229 */ /* 0x008fd60000000008 */
.L_x_794:
[----:B------:R-:W-:Y:S05]  /*21f0*/  BSYNC B2 ;  /* 0x0000000000027941 */ /* 0x000fea0003800000 */
.L_x_793:
[----:B------:R-:W-:Y:S04]  /*2200*/  BSSY B2, `(.L_x_795) ;  /* 0x00000b4000027945 */ /* 0x000fe80003800000 */
[----:B------:R-:W-:Y:S05]  /*2210*/  @!P0 BRA `(.L_x_796) ;  /* 0x0000000800c88947 */ /* 0x000fea0003800000 */
[----:B------:R-:W0:Y:S01]  /*2220*/  LDC.64 R4, c[0x0][0x4a8] ;  /* 0x00012a00ff047b82 */ /* 0x000e220000000a00 */
[----:B------:R-:W-:Y:S01]  /*2230*/  IADD3 R7, P0, RZ, -R13, RZ ;  /* 0x8000000dff077210 */ /* 0x000fe20007f1e0ff */
[----:B------:R-:W-:Y:S01]  /*2240*/  ULDC.64 UR8, c[0x0][0x498] ;  /* 0x0001260000087ab9 */ /* 0x000fe20000000a00 */
[----:B------:R-:W-:Y:S01]  /*2250*/  ULDC.64 UR14, c[0x0][0x4b0] ;  /* 0x00012c00000e7ab9 */ /* 0x000fe20000000a00 */
[----:B------:R-:W-:Y:S01]  /*2260*/  BSSY B3, `(.L_x_797) ;  /* 0x0000070000037945 */ /* 0x000fe20003800000 */
[----:B------:R-:W-:Y:S01]  /*2270*/  IADD3.X R6, RZ, ~R49, RZ, P0, !PT ;  /* 0x80000031ff067210 */ /* 0x000fe200007fe4ff */
[----:B------:R-:W-:Y:S01]  /*2280*/  IMAD.WIDE.U32 R14, R7, UR8, R14 ;  /* 0x00000008070e7c25 */ /* 0x000fe2000f8e000e */
[----:B------:R-:W-:Y:S01]  /*2290*/  IADD3 R42, P0, R13, -0x1, RZ ;  /* 0xffffffff0d2a7810 */ /* 0x000fe20007f1e0ff */
[----:B------:R-:W-:Y:S02]  /*22a0*/  UIMAD UR6, UR9, UR14, URZ ;  /* 0x0000000e090672a4 */ /* 0x000fe4000f8e023f */
[----:B------:R-:W-:Y:S01]  /*22b0*/  IMAD R6, R6, UR8, RZ ;  /* 0x0000000806067c24 */ /* 0x000fe2000f8e02ff */
[----:B------:R-:W-:Y:S01]  /*22c0*/  IADD3 R8, P2, -R42, R43, RZ ;  /* 0x0000002b2a087210 */ /* 0x000fe20007f5e1ff */
[----:B------:R-:W-:-:S02]  /*22d0*/  UIMAD.WIDE.U32 UR4, UR8, UR14, URZ ;  /* 0x0000000e080472a5 */ /* 0x000fc4000f8e003f */
[----:B------:R-:W-:Y:S01]  /*22e0*/  IMAD R7, R7, UR9, R6 ;  /* 0x0000000907077c24 */ /* 0x000fe2000f8e0206 */
[----:B------:R-:W-:Y:S01]  /*22f0*/  ISETP.GT.U32.AND P1, PT, R8, 0xc, PT ;  /* 0x0000000c0800780c */ /* 0x000fe20003f24070 */
[----:B------:R-:W-:Y:S02]  /*2300*/  UIMAD UR6, UR8, UR15, UR6 ;  /* 0x0000000f080672a4 */ /* 0x000fe4000f8e0206 */
[----:B------:R-:W-:Y:S01]  /*2310*/  IMAD.IADD R6, R15, 0x1, R7 ;  /* 0x000000010f067824 */ /* 0x000fe200078e0207 */
[----:B------:R-:W-:Y:S02]  /*2320*/  USHF.L.U32 UR7, UR4, 0x3, URZ ;  /* 0x0000000304077899 */ /* 0x000fe4000800063f */
[----:B------:R-:W-:Y:S01]  /*2330*/  UIADD3 UR5, UR5, UR6, URZ ;  /* 0x0000000605057290 */ /* 0x000fe2000fffe03f */
[----:B------:R-:W-:Y:S01]  /*2340*/  IMAD R7, R6, UR14, RZ ;  /* 0x0000000e06077c24 */ /* 0x000fe2000f8e02ff */
[----:B------:R-:W-:Y:S01]  /*2350*/  ULDC.64 UR8, c[0x0][0x480] ;  /* 0x0001200000087ab9 */ /* 0x000fe20000000a00 */
[C---:B0-----:R-:W-:Y:S01]  /*2360*/  IMAD R6, R49.reuse, R4, RZ ;  /* 0x0000000431067224 */ /* 0x041fe200078e02ff */
[----:B------:R-:W-:Y:S01]  /*2370*/  IADD3.X R49, R49, -0x1, RZ, P0, !PT ;  /* 0xffffffff31317810 */ /* 0x000fe200007fe4ff */
[C---:B------:R-:W-:Y:S01]  /*2380*/  IMAD R7, R14.reuse, UR15, R7 ;  /* 0x0000000f0e077c24 */ /* 0x040fe2000f8e0207 */
[----:B------:R-:W-:Y:S01]  /*2390*/  USHF.L.U64.HI UR4, UR4, 0x3, UR5 ;  /* 0x0000000304047899 */ /* 0x000fe20008010205 */
[----:B------:R-:W-:Y:S01]  /*23a0*/  IMAD.WIDE.U32 R14, R14, UR14, RZ ;  /* 0x0000000e0e0e7c25 */ /* 0x000fe2000f8e00ff */
[----:B------:R-:W-:-:S02]  /*23b0*/  SHF.L.U64.HI R45, R4, 0x3, R5 ;  /* 0x00000003042d7819 */ /* 0x000fc40000010205 */
[----:B------:R-:W-:Y:S01]  /*23c0*/  LEA R47, P4, R4, -UR7, 0x3 ;  /* 0x80000007042f7c11 */ /* 0x000fe2000f8818ff */
[----:B------:R-:W-:Y:S01]  /*23d0*/  IMAD.X R8, R0, 0x1, ~R49, P2 ;  /* 0x0000000100087824 */ /* 0x000fe200010e0e31 */
[----:B------:R-:W-:Y:S01]  /*23e0*/  SHF.L.U32 R9, R14, 0x3, RZ ;  /* 0x000000030e097819 */ /* 0x000fe200000006ff */
[----:B------:R-:W-:Y:S01]  /*23f0*/  IMAD.IADD R15, R15, 0x1, R7 ;  /* 0x000000010f0f7824 */ /* 0x000fe200078e0207 */
[----:B------:R-:W-:Y:S01]  /*2400*/  IADD3.X R45, R45, ~UR4, RZ, P4, !PT ;  /* 0x800000042d2d7c10 */ /* 0x000fe2000a7fe4ff */
[C---:B------:R-:W-:Y:S01]  /*2410*/  IMAD R11, R13.reuse, R5, R6 ;  /* 0x000000050d0b7224 */ /* 0x040fe200078e0206 */
[----:B------:R-:W-:Y:S01]  /*2420*/  ISETP.GT.AND.EX P1, PT, R8, RZ, PT, P1 ;  /* 0x000000ff0800720c */ /* 0x000fe20003f24310 */
[----:B------:R-:W-:Y:S01]  /*2430*/  IMAD.WIDE.U32 R6, R13, R4, RZ ;  /* 0x000000040d067225 */ /* 0x000fe200078e00ff */
[----:B------:R-:W-:-:S03]  /*2440*/  SHF.L.U64.HI R15, R14, 0x3, R15 ;  /* 0x000000030e0f7819 */ /* 0x000fc6000001020f */
[----:B------:R-:W-:Y:S01]  /*2450*/  IMAD.IADD R7, R7, 0x1, R11 ;  /* 0x0000000107077824 */ /* 0x000fe200078e020b */
[----:B------:R-:W-:-:S04]  /*2460*/  LEA R9, P0, R6, R9, 0x3 ;  /* 0x0000000906097211 */ /* 0x000fc800078018ff */
[----:B------:R-:W-:Y:S02]  /*2470*/  IADD3 R12, P2, P3, R9, UR8, R10 ;  /* 0x00000008090c7c10 */ /* 0x000fe4000fb5e00a */
[----:B------:R-:W-:Y:S02]  /*2480*/  LEA.HI.X R6, R6, R15, R7, 0x3, P0 ;  /* 0x0000000f06067211 */ /* 0x000fe400000f1c07 */
[----:B------:R-:W-:Y:S02]  /*2490*/  PLOP3.LUT P0, PT, PT, PT, PT, 0x80, 0x0 ;  /* 0x000000000000781c */ /* 0x000fe40003f0f070 */
[----:B------:R-:W-:Y:S01]  /*24a0*/  IADD3.X R13, R6, UR9, RZ, P2, P3 ;  /* 0x00000009060d7c10 */ /* 0x000fe200097e64ff */
[----:B------:R-:W-:Y:S10]  /*24b0*/  @!P1 BRA `(.L_x_798) ;  /* 0x0000000400289947 */ /* 0x000ff40003800000 */
[----:B------:R-:W-:Y:S02]  /*24c0*/  IADD3 R51, P1, R43, -0xc, RZ ;  /* 0xfffffff42b337810 */ /* 0x000fe40007f3e0ff */
[----:B------:R-:W-:Y:S02]  /*24d0*/  PLOP3.LUT P0, PT, PT, PT, PT, 0x8, 0x0 ;  /* 0x000000000000781c */ /* 0x000fe40003f0e170 */
[----:B------:R-:W-:-:S11]  /*24e0*/  IADD3.X R44, R0, -0x1, RZ, P1, !PT ;  /* 0xffffffff002c7810 */ /* 0x000fd60000ffe4ff */
.L_x_799:
[----:B------:R-:W-:Y:S01]  /*24f0*/  MOV R4, R12 ;  /* 0x0000000c00047202 */ /* 0x000fe20000000f00 */
[----:B------:R-:W-:Y:S01]  /*2500*/  IMAD.MOV.U32 R5, RZ, RZ, R13 ;  /* 0x000000ffff057224 */ /* 0x000fe200078e000d */
[----:B------:R-:W-:-:S05]  /*2510*/  IADD3 R14, P1, R12, R47, RZ ;  /* 0x0000002f0c0e7210 */ /* 0x000fca0007f3e0ff */
[----:B------:R-:W2:Y:S01]  /*2520*/  LDG.E.64.CONSTANT R4, desc[UR10][R4.64] ;  /* 0x0000000a04047981 */ /* 0x000ea2000c1e9b00 */
[----:B------:R-:W-:Y:S01]  /*2530*/  IMAD.X R15, R13, 0x1, R45, P1 ;  /* 0x000000010d0f7824 */ /* 0x000fe200008e062d */
[----:B------:R-:W-:-:S04]  /*2540*/  IADD3 R18, P1, R14, R47, RZ ;  /* 0x0000002f0e127210 */ /* 0x000fc80007f3e0ff */
[----:B------:R-:W3:Y:S01]  /*2550*/  LDG.E.64.CONSTANT R6, desc[UR10][R14.64] ;  /* 0x0000000a0e067981 */ /* 0x000ee2000c1e9b00 */
[----:B------:R-:W-:Y:S02]  /*2560*/  IADD3.X R19, R15, R45, RZ, P1, !PT ;  /* 0x0000002d0f137210 */ /* 0x000fe40000ffe4ff */
[----:B------:R-:W-:-:S03]  /*2570*/  IADD3 R20, P1, R18, R47, RZ ;  /* 0x0000002f12147210 */ /* 0x000fc60007f3e0ff */
[----:B------:R-:W4:Y:S02]  /*2580*/  LDG.E.64.CONSTANT R8, desc[UR10][R18.64] ;  /* 0x0000000a12087981 */ /* 0x000f24000c1e9b00 */
[----:B------:R-:W-:Y:S01]  /*2590*/  IMAD.X R21, R19, 0x1, R45, P1 ;  /* 0x0000000113157824 */ /* 0x000fe200008e062d */
[----:B------:R-:W-:-:S04]  /*25a0*/  IADD3 R22, P1, R20, R47, RZ ;  /* 0x0000002f14167210 */ /* 0x000fc80007f3e0ff */
[----:B------:R-:W4:Y:S01]  /*25b0*/  LDG.E.64.CONSTANT R10, desc[UR10][R20.64] ;  /* 0x0000000a140a7981 */ /* 0x000f22000c1e9b00 */
[----:B------:R-:W-:Y:S01]  /*25c0*/  IMAD.X R23, R21, 0x1, R45, P1 ;  /* 0x0000000115177824 */ /* 0x000fe200008e062d */
[----:B------:R-:W-:-:S04]  /*25d0*/  IADD3 R24, P1, R22, R47, RZ ;  /* 0x0000002f16187210 */ /* 0x000fc80007f3e0ff */
[----:B------:R-:W4:Y:S01]  /*25e0*/  LDG.E.64.CONSTANT R12, desc[UR10][R22.64] ;  /* 0x0000000a160c7981 */ /* 0x000f22000c1e9b00 */
        /* <DEDUP_REMOVED lines=17> */
[----:B------:R0:W4:Y:S01]  /*2700*/  LDG.E.64.CONSTANT R26, desc[UR10][R34.64] ;  /* 0x0000000a221a7981 */ /* 0x000122000c1e9b00 */
        /* <DEDUP_REMOVED lines=10> */
[----:B0-----:R-:W-:-:S03]  /*27b0*/  IADD3 R34, P1, R38, R47, RZ ;  /* 0x0000002f26227210 */ /* 0x001fc60007f3e0ff */
[----:B------:R-:W4:Y:S02]  /*27c0*/  LDG.E.64.CONSTANT R36, desc[UR10][R38.64] ;  /* 0x0000000a26247981 */ /* 0x000f24000c1e9b00 */
[----:B------:R-:W-:-:S05]  /*27d0*/  IMAD.X R35, R39, 0x1, R45, P1 ;  /* 0x0000000127237824 */ /* 0x000fca00008e062d */
[----:B------:R-:W4:Y:S01]  /*27e0*/  LDG.E.64.CONSTANT R40, desc[UR10][R34.64] ;  /* 0x0000000a22287981 */ /* 0x000f22000c1e9b00 */
[----:B------:R-:W-:-:S05]  /*27f0*/  IADD3 R42, P1, R42, 0x10, RZ ;  /* 0x000000102a2a7810 */ /* 0x000fca0007f3e0ff */
[----:B------:R-:W-:Y:S01]  /*2800*/  IMAD.X R49, RZ, RZ, R49, P1 ;  /* 0x000000ffff317224 */ /* 0x000fe200008e0631 */
[----:B------:R-:W-:-:S04]  /*2810*/  ISETP.GE.U32.AND P1, PT, R42, R51, PT ;  /* 0x000000332a00720c */ /* 0x000fc80003f26070 */
[----:B------:R-:W-:Y:S01]  /*2820*/  ISETP.GE.AND.EX P1, PT, R49, R44, PT, P1 ;  /* 0x0000002c3100720c */ /* 0x000fe20003f26310 */
[----:B--2--5:R-:W-:-:S08]  /*2830*/  DADD R4, R4, R2 ;  /* 0x0000000004047229 */ /* 0x024fd00000000002 */
[----:B---3--:R-:W-:-:S08]  /*2840*/  DADD R4, R4, R6 ;  /* 0x0000000004047229 */ /* 0x008fd00000000006 */
[----:B----4-:R-:W-:-:S08]  /*2850*/  DADD R4, R4, R8 ;  /* 0x0000000004047229 */ /* 0x010fd00000000008 */
[----:B------:R-:W-:-:S08]  /*2860*/  DADD R4, R4, R10 ;  /* 0x0000000004047229 */ /* 0x000fd0000000000a */
[----:B------:R-:W-:Y:S01]  /*2870*/  DADD R4, R4, R12 ;  /* 0x0000000004047229 */ /* 0x000fe2000000000c */
[----:B------:R-:W-:-:S04]  /*2880*/  IADD3 R12, P2, R34, R47, RZ ;  /* 0x0000002f220c7210 */ /* 0x000fc80007f5e0ff */
[----:B------:R-:W-:-:S03]  /*2890*/  IADD3.X R13, R35, R45, RZ, P2, !PT ;  /* 0x0000002d230d7210 */ /* 0x000fc600017fe4ff */
[----:B------:R-:W-:-:S08]  /*28a0*/  DADD R4, R4, R14 ;  /* 0x0000000004047229 */ /* 0x000fd0000000000e */
        /* <DEDUP_REMOVED lines=9> */
[----:B------:R-:W-:Y:S01]  /*2940*/  DADD R2, R4, R40 ;  /* 0x0000000004027229 */ /* 0x000fe20000000028 */
[----:B------:R-:W-:Y:S10]  /*2950*/  @!P1 BRA `(.L_x_799) ;  /* 0xfffffff800e49947 */ /* 0x000ff4000383ffff */
.L_x_798:
[----:B------:R-:W-:Y:S05]  /*2960*/  BSYNC B3 ;  /* 0x0000000000037941 */ /* 0x000fea0003800000 */
.L_x_797:
[----:B------:R-:W-:Y:S01]  /*2970*/  IADD3 R4, P2, -R42, R43, RZ ;  /* 0x0000002b2a047210 */ /* 0x000fe20007f5e1ff */
[----:B------:R-:W-:Y:S03]  /*2980*/  BSSY B3, `(.L_x_800) ;  /* 0x000002a000037945 */ /* 0x000fe60003800000 */
[----:B------:R-:W-:Y:S01]  /*2990*/  ISETP.GT.U32.AND P1, PT, R4, 0x4, PT ;  /* 0x000000040400780c */ /* 0x000fe20003f24070 */
[----:B------:R-:W-:-:S05]  /*29a0*/  IMAD.X R4, R0, 0x1, ~R49, P2 ;  /* 0x0000000100047824 */ /* 0x000fca00010e0e31 */
[----:B------:R-:W-:-:S13]  /*29b0*/  ISETP.GT.AND.EX P1, PT, R4, RZ, PT, P1 ;  /* 0x000000ff0400720c */ /* 0x000fda0003f24310 */
[----:B------:R-:W-:Y:S05]  /*29c0*/  @!P1 BRA `(.L_x_801) ;  /* 0x0000000000949947 */ /* 0x000fea0003800000 */
[----:B------:R-:W-:Y:S01]  /*29d0*/  IMAD.MOV.U32 R4, RZ, RZ, R12 ;  /* 0x000000ffff047224 */ /* 0x000fe200078e000c */
[----:B------:R-:W-:Y:S02]  /*29e0*/  MOV R5, R13 ;  /* 0x0000000d00057202 */ /* 0x000fe40000000f00 */
[----:B------:R-:W-:-:S04]  /*29f0*/  IADD3 R14, P0, R12, R47, RZ ;  /* 0x0000002f0c0e7210 */ /* 0x000fc80007f1e0ff */
[----:B------:R-:W2:Y:S01]  /*2a00*/  LDG.E.64.CONSTANT R4, desc[UR10][R4.64] ;  /* 0x0000000a04047981 */ /* 0x000ea2000c1e9b00 */
[----:B------:R-:W-:Y:S01]  /*2a10*/  IMAD.X R15, R13, 0x1, R45, P0 ;  /* 0x000000010d0f7824 */ /* 0x000fe200000e062d */
[----:B------:R-:W-:-:S04]  /*2a20*/  IADD3 R18, P0, R14, R47, RZ ;  /* 0x0000002f0e127210 */ /* 0x000fc80007f1e0ff */
[----:B------:R-:W3:Y:S01]  /*2a30*/  LDG.E.64.CONSTANT R6, desc[UR10][R14.64] ;  /* 0x0000000a0e067981 */ /* 0x000ee2000c1e9b00 */
        /* <DEDUP_REMOVED lines=15> */
[----:B------:R-:W-:-:S05]  /*2b30*/  IMAD.X R29, R27, 0x1, R45, P0 ;  /* 0x000000011b1d7824 */ /* 0x000fca00000e062d */
[----:B------:R-:W4:Y:S01]  /*2b40*/  LDG.E.64.CONSTANT R20, desc[UR10][R28.64] ;  /* 0x0000000a1c147981 */ /* 0x000f22000c1e9b00 */
[----:B------:R-:W-:Y:S02]  /*2b50*/  IADD3 R42, P2, R42, 0x8, RZ ;  /* 0x000000082a2a7810 */ /* 0x000fe40007f5e0ff */
[----:B------:R-:W-:-:S03]  /*2b60*/  PLOP3.LUT P0, PT, PT, PT, PT, 0x8, 0x0 ;  /* 0x000000000000781c */ /* 0x000fc60003f0e170 */
[----:B------:R-:W-:Y:S01]  /*2b70*/  IMAD.X R49, RZ, RZ, R49, P2 ;  /* 0x000000ffff317224 */ /* 0x000fe200010e0631 */
        /* <DEDUP_REMOVED lines=9> */
[----:B------:R-:W-:-:S11]  /*2c10*/  DADD R2, R4, R20 ;  /* 0x0000000004027229 */ /* 0x000fd60000000014 */
.L_x_801:
[----:B------:R-:W-:Y:S05]  /*2c20*/  BSYNC B3 ;  /* 0x0000000000037941 */ /* 0x000fea0003800000 */
.L_x_800:
[----:B------:R-:W-:-:S04]  /*2c30*/  ISETP.LT.U32.AND P1, PT, R42, R43, PT ;  /* 0x0000002b2a00720c */ /* 0x000fc80003f21070 */
[----:B------:R-:W-:-:S13]  /*2c40*/  ISETP.LT.OR.EX P0, PT, R49, R0, P0, P1 ;  /* 0x000000003100720c */ /* 0x000fda0000701710 */
[----:B------:R-:W-:Y:S05]  /*2c50*/  @!P0 BRA `(.L_x_796) ;  /* 0x0000000000388947 */ /* 0x000fea0003800000 */
[-C--:B------:R-:W-:Y:S01]  /*2c60*/  IADD3 R14, P0, R12, R47.reuse, RZ ;  /* 0x0000002f0c0e7210 */ /* 0x080fe20007f1e0ff */
[----:B------:R-:W2:Y:S04]  /*2c70*/  LDG.E.64.CONSTANT R4, desc[UR10][R12.64] ;  /* 0x0000000a0c047981 */ /* 0x000ea8000c1e9b00 */
[----:B------:R-:W-:Y:S01]  /*2c80*/  IMAD.X R15, R13, 0x1, R45, P0 ;  /* 0x000000010d0f7824 */ /* 0x000fe200000e062d */
[----:B------:R-:W-:-:S04]  /*2c90*/  IADD3 R18, P0, R14, R47, RZ ;  /* 0x0000002f0e127210 */ /* 0x000fc80007f1e0ff */
[----:B------:R-:W3:Y:S01]  /*2ca0*/  LDG.E.64.CONSTANT R6, desc[UR10][R14.64] ;  /* 0x0000000a0e067981 */ /* 0x000ee2000c1e9b00 */
[----:B------:R-:W-:Y:S01]  /*2cb0*/  IMAD.X R19, R15, 0x1, R45, P0 ;  /* 0x000000010f137824 */ /* 0x000fe200000e062d */
[----:B------:R-:W-:-:S04]  /*2cc0*/  IADD3 R10, P0, R18, R47, RZ ;  /* 0x0000002f120a7210 */ /* 0x000fc80007f1e0ff */
[----:B------:R-:W4:Y:S01]  /*2cd0*/  LDG.E.64.CONSTANT R8, desc[UR10][R18.64] ;  /* 0x0000000a12087981 */ /* 0x000f22000c1e9b00 */
[----:B------:R-:W-:-:S06]  /*2ce0*/  IADD3.X R11, R19, R45, RZ, P0, !PT ;  /* 0x0000002d130b7210 */ /* 0x000fcc00007fe4ff */
[----:B------:R-:W4:Y:S01]  /*2cf0*/  LDG.E.64.CONSTANT R10, desc[UR10][R10.64] ;  /* 0x0000000a0a0a7981 */ /* 0x000f22000c1e9b00 */
[----:B--2--5:R-:W-:-:S08]  /*2d00*/  DADD R4, R2, R4 ;  /* 0x0000000002047229 */ /* 0x024fd00000000004 */
[----:B---3--:R-:W-:-:S08]  /*2d10*/  DADD R4, R4, R6 ;  /* 0x0000000004047229 */ /* 0x008fd00000000006 */
[----:B----4-:R-:W-:-:S08]  /*2d20*/  DADD R4, R4, R8 ;  /* 0x0000000004047229 */ /* 0x010fd00000000008 */
[----:B------:R-:W-:-:S11]  /*2d30*/  DADD R2, R4, R10 ;  /* 0x0000000004027229 */ /* 0x000fd6000000000a */
.L_x_796:
[----:B------:R-:W-:Y:S05]  /*2d40*/  BSYNC B2 ;  /* 0x0000000000027941 */ /* 0x000fea0003800000 */
.L_x_795:
[----:B-----5:R0:W-:Y:S02]  /*2d50*/  STG.E.64 desc[UR10][R16.64], R2 ;  /* 0x0000000210007986 */ /* 0x0201e4000c101b0a */
.L_x_792:
[----:B------:R-:W-:Y:S05]  /*2d60*/  BSYNC B1 ;  /* 0x0000000000017941 */ /* 0x000fea0003800000 */
.L_x_791:
[----:B------:R-:W1:Y:S01]  /*2d70*/  S2R R0, SR_TID.X ;  /* 0x0000000000007919 */ /* 0x000e620000002100 */
[----:B0-----:R-:W1:Y:S02]  /*2d80*/  S2R R3, SR_CTAID.X ;  /* 0x0000000000037919 */ /* 0x001e640000002500 */
[----:B-1----:R-:W-:-:S04]  /*2d90*/  IMAD R0, R3, 0x400, R0 ;  /* 0x0000040003007824 */ /* 0x002fc800078e0200 */
[----:B------:R-:W-:-:S07]  /*2da0*/  VIADD R5, R0, 0x80 ;  /* 0x0000008000057836 */ /* 0x000fce0000000000 */
.L_x_783:
[----:B------:R-:W-:Y:S05]  /*2db0*/  BSYNC B0 ;  /* 0x0000000000007941 */ /* 0x000fea0003800000 */
.L_x_782:
[----:B------:R-:W-:Y:S01]  /*2dc0*/  ULDC UR4, c[0x0][0x210] ;  /* 0x0000840000047ab9 */ /* 0x000fe20000000800 */
[----:B------:R-:W-:Y:S01]  /*2dd0*/  BSSY B0, `(.L_x_802) ;  /* 0x00002d5000007945 */ /* 0x000fe20003800000 */
[----:B------:R-:W-:-:S13]  /*2de0*/  ISETP.GE.AND P0, PT, R5, UR4, PT ;  /* 0x0000000405007c0c */ /* 0x000fda000bf06270 */
[----:B------:R-:W-:Y:S05]  /*2df0*/  @P0 BRA `(.L_x_803) ;  /* 0x0000002c00480947 */ /* 0x000fea0003800000 */
[----:B------:R-:W0:Y:S01]  /*2e00*/  LDC R8, c[0x0][0x218] ;  /* 0x00008600ff087b82 */ /* 0x000e220000000800 */
[----:B------:R-:W-:Y:S01]  /*2e10*/  MOV R0, RZ ;  /* 0x000000ff00007202 */ /* 0x000fe20000000f00 */
        /* <DEDUP_REMOVED lines=351> */
.L_x_804:
        /* <DEDUP_REMOVED lines=19> */
[----:B------:R-:W-:Y:S01]  /*4540*/  IMAD.MOV.U32 R6, RZ, RZ, R7 ;  /* 0x000000ffff067224 */ /* 0x000fe200078e0007 */
[----:B------:R-:W-:-:S07]  /*4550*/  MOV R0, 0x4570 ;  /* 0x0000457000007802 */ /* 0x000fce0000000f00 */
[----:B------:R-:W-:Y:S05]  /*4560*/  CALL.REL.NOINC `($__internal_6_$__cuda_sm20_div_s64) ;  /* 0x0000012400787944 */ /* 0x000fea0003c00000 */
[----:B------:R-:W-:Y:S01]  /*4570*/  MOV R6, R2 ;  /* 0x0000000200067202 */ /* 0x000fe20000000f00 */
[----:B------:R-:W-:Y:S01]  /*4580*/  IMAD.MOV.U32 R7, RZ, RZ, R3 ;  /* 0x000000ffff077224 */ /* 0x000fe200078e0003 */
[----:B------:R-:W-:Y:S06]  /*4590*/  BRA `(.L_x_806) ;  /* 0x0000000000507947 */ /* 0x000fec0003800000 */
.L_x_807:
        /* <DEDUP_REMOVED lines=10> */
[----:B------:R-:W-:-:S04]  /*4640*/  IMAD.HI.U32 R6, R6, R7, RZ ;  /* 0x0000000706067227 */ /* 0x000fc800078e00ff */
[----:B------:R-:W-:-:S04]  /*4650*/  IMAD.MOV R0, RZ, RZ, -R6 ;  /* 0x000000ffff007224 */ /* 0x000fc800078e0a06 */
[----:B------:R-:W-:Y:S01]  /*4660*/  IMAD R0, R0, UR4, R7 ;  /* 0x0000000400007c24 */ /* 0x000fe2000f8e0207 */
[----:B------:R-:W-:-:S04]  /*4670*/  HFMA2.MMA R7, -RZ, RZ, 0, 0 ;  /* 0x00000000ff077435 */ /* 0x000fc800000001ff */
[----:B------:R-:W-:-:S13]  /*4680*/  ISETP.GE.U32.AND P0, PT, R0, UR4, PT ;  /* 0x0000000400007c0c */ /* 0x000fda000bf06070 */
[----:B------:R-:W-:Y:S01]  /*4690*/  @P0 IADD3 R0, R0, -UR4, RZ ;  /* 0x8000000400000c10 */ /* 0x000fe2000fffe0ff */
[----:B------:R-:W-:-:S03]  /*46a0*/  @P0 VIADD R6, R6, 0x1 ;  /* 0x0000000106060836 */ /* 0x000fc60000000000 */
[----:B------:R-:W-:-:S13]  /*46b0*/  ISETP.GE.U32.AND P1, PT, R0, UR4, PT ;  /* 0x0000000400007c0c */ /* 0x000fda000bf26070 */
[----:B------:R-:W-:Y:S01]  /*46c0*/  @P1 VIADD R6, R6, 0x1 ;  /* 0x0000000106061836 */ /* 0x000fe20000000000 */
[----:B------:R-:W-:-:S07]  /*46d0*/  @!P2 LOP3.LUT R6, RZ, UR4, RZ, 0x33, !PT ;  /* 0x00000004ff06ac12 */ /* 0x000fce000f8e33ff */
.L_x_806:
[----:B------:R-:W-:Y:S05]  /*46e0*/  BSYNC B1 ;  /* 0x0000000000017941 */ /* 0x000fea0003800000 */
.L_x_805:
        /* <DEDUP_REMOVED lines=22> */
[----:B------:R-:W-:Y:S05]  /*4850*/  CALL.REL.NOINC `($__internal_6_$__cuda_sm20_div_s64) ;  /* 0x0000012000bc7944 */ /* 0x000fea0003c00000 */
[----:B------:R-:W-:Y:S05]  /*4860*/  BRA `(.L_x_810) ;  /* 0x0000000000507947 */ /* 0x000fea0003800000 */
.L_x_809:
        /* <DEDUP_REMOVED lines=17> */
[----:B------:R-:W-:Y:S01]  /*4980*/  @P1 VIADD R0, R0, 0x1 ;  /* 0x0000000100001836 */ /* 0x000fe20000000000 */
[----:B------:R-:W-:-:S04]  /*4990*/  @!P2 LOP3.LUT R0, RZ, R2, RZ, 0x33, !PT ;  /* 0x00000002ff00a212 */ /* 0x000fc800078e33ff */
[----:B------:R-:W-:-:S07]  /*49a0*/  MOV R2, R0 ;  /* 0x0000000000027202 */ /* 0x000fce0000000f00 */
.L_x_810:
[----:B------:R-:W-:Y:S05]  /*49b0*/  BSYNC B1 ;  /* 0x0000000000017941 */ /* 0x000fea0003800000 */
.L_x_808:
        /* <DEDUP_REMOVED lines=23> */
[----:B------:R-:W-:Y:S01]  /*4b30*/  ISETP.GE.U32.AND P0, PT, R4, 0x3, PT ;  /* 0x000000030400780c */ /* 0x000fe20003f06070 */
[----:B------:R-:W-:Y:S01]  /*4b40*/  IMAD.X R4, R6, 0x1, ~R17, P2 ;  /* 0x0000000106047824 */ /* 0x000fe200010e0e11 */
[----:B------:R-:W-:-:S04]  /*4b50*/  ISETP.NE.AND.EX P1, PT, RZ, RZ, PT, P1 ;  /* 0x000000ffff00720c */ /* 0x000fc80003f25310 */
[----:B------:R-:W-:-:S09]  /*4b60*/  ISETP.GE.U32.AND.EX P0, PT, R4, RZ, PT, P0 ;  /* 0x000000ff0400720c */ /* 0x000fd20003f06100 */
        /* <DEDUP_REMOVED lines=23> */
[----:B------:R-:W-:-:S06]  /*4ce0*/  LEA.HI.X R27, R28, R4, R11, 0x3, P1 ;  /* 0x000000041c1b7211 */ /* 0x000fcc00008f1c0b */
[----:B------:R-:W2:Y:S01]  /*4cf0*/  LDG.E.64.CONSTANT R26, desc[UR10][R26.64] ;  /* 0x0000000a1a1a7981 */ /* 0x000ea2000c1e9b00 */
[----:B------:R-:W-:Y:S02]  /*4d00*/  ISETP.NE.U32.AND P1, PT, R30, 0x1, PT ;  /* 0x000000011e00780c */ /* 0x000fe40003f25070 */
[----:B------:R-:W-:Y:S02]  /*4d10*/  IADD3 R11, P2, R16, 0x1, RZ ;  /* 0x00000001100b7810 */ /* 0x000fe40007f5e0ff */
[----:B------:R-:W-:-:S03]  /*4d20*/  ISETP.NE.AND.EX P1, PT, RZ, RZ, PT, P1 ;  /* 0x000000ffff00720c */ /* 0x000fc60003f25310 */
[----:B------:R-:W-:Y:S01]  /*4d30*/  IMAD.X R47, RZ, RZ, R17, P2 ;  /* 0x000000ffff2f7224 */ /* 0x000fe200010e0611 */
[----:B--2--5:R-:W-:-:S09]  /*4d40*/  DADD R2, R2, R26 ;  /* 0x0000000002027229 */ /* 0x024fd2000000001a */
        /* <DEDUP_REMOVED lines=11> */
[--C-:B------:R-:W-:Y:S01]  /*4e00*/  IMAD.X R31, R13, 0x1, ~R11.reuse, P4 ;  /* 0x000000010d1f7824 */ /* 0x100fe200020e0e0b */
[----:B------:R-:W-:Y:S02]  /*4e10*/  @P1 IADD3 R27, P2, P3, R12, -R20, -R26 ;  /* 0x800000140c1b1210 */ /* 0x000fe40007b5e81a */
[----:B------:R-:W-:Y:S01]  /*4e20*/  @P1 IADD3 R18, P4, R24, R18, RZ ;  /* 0x0000001218121210 */ /* 0x000fe20007f9e0ff */
[-C--:B------:R-:W-:Y:S01]  /*4e30*/  IMAD R22, R31, R8.reuse, RZ ;  /* 0x000000081f167224 */ /* 0x080fe200078e02ff */
[----:B------:R-:W-:Y:S01]  /*4e40*/  @P1 IADD3.X R11, R13, ~R21, ~R11, P2, P3 ;  /* 0x800000150d0b1210 */ /* 0x000fe200017e6c0b */
[----:B------:R-:W-:-:S04]  /*4e50*/  IMAD.WIDE.U32 R20, R29, R8, R24 ;  /* 0x000000081d147225 */ /* 0x000fc800078e0018 */
[----:B------:R-:W-:Y:S01]  /*4e60*/  IMAD R29, R29, R9, R22 ;  /* 0x000000091d1d7224 */ /* 0x000fe200078e0216 */
[----:B------:R-:W-:Y:S01]  /*4e70*/  LEA R22, P2, R20, R6, 0x3 ;  /* 0x0000000614167211 */ /* 0x000fe200078418ff */
[----:B------:R-:W-:Y:S02]  /*4e80*/  @P1 IMAD.X R19, R25, 0x1, R19, P4 ;  /* 0x0000000119131824 */ /* 0x000fe400020e0613 */
[-C--:B------:R-:W-:Y:S01]  /*4e90*/  @P1 IMAD R24, R11, R8.reuse, RZ ;  /* 0x000000080b181224 */ /* 0x080fe200078e02ff */
[----:B------:R-:W-:Y:S01]  /*4ea0*/  IADD3 R11, R21, R29, RZ ;  /* 0x0000001d150b7210 */ /* 0x000fe20007ffe0ff */
[----:B------:R-:W-:-:S03]  /*4eb0*/  @P1 IMAD.WIDE.U32 R18, R27, R8, R18 ;  /* 0x000000081b121225 */ /* 0x000fc600078e0012 */
[----:B------:R-:W-:Y:S01]  /*4ec0*/  LEA.HI.X R23, R20, R4, R11, 0x3, P2 ;  /* 0x0000000414177211 */ /* 0x000fe200010f1c0b */
[----:B------:R-:W-:Y:S01]  /*4ed0*/  @P1 IMAD R9, R27, R9, R24 ;  /* 0x000000091b091224 */ /* 0x000fe200078e0218 */
[----:B------:R-:W-:-:S03]  /*4ee0*/  @P1 LEA R20, P2, R18, R6, 0x3 ;  /* 0x0000000612141211 */ /* 0x000fc600078418ff */
[----:B------:R-:W-:Y:S02]  /*4ef0*/  @P1 IMAD.IADD R11, R19, 0x1, R9 ;  /* 0x00000001130b1824 */ /* 0x000fe400078e0209 */
[----:B------:R-:W2:Y:S03]  /*4f00*/  LDG.E.64.CONSTANT R8, desc[UR10][R22.64] ;  /* 0x0000000a16087981 */ /* 0x000ea6000c1e9b00 */
[----:B------:R-:W-:-:S05]  /*4f10*/  @P1 LEA.HI.X R21, R18, R4, R11, 0x3, P2 ;  /* 0x0000000412151211 */ /* 0x000fca00010f1c0b */
[----:B------:R-:W3:Y:S01]  /*4f20*/  @P1 LDG.E.64.CONSTANT R18, desc[UR10][R20.64] ;  /* 0x0000000a14121981 */ /* 0x000ee2000c1e9b00 */
[C---:B------:R-:W-:Y:S02]  /*4f30*/  IADD3 R11, P2, R16.reuse, 0x2, RZ ;  /* 0x00000002100b7810 */ /* 0x040fe40007f5e0ff */
[----:B------:R-:W-:Y:S02]  /*4f40*/  @P1 IADD3 R11, P3, R16, 0x3, RZ ;  /* 0x00000003100b1810 */ /* 0x000fe40007f7e0ff */
[----:B------:R-:W-:-:S03]  /*4f50*/  IADD3.X R47, RZ, R17, RZ, P2, !PT ;  /* 0x00000011ff2f7210 */ /* 0x000fc600017fe4ff */
[----:B------:R-:W-:Y:S01]  /*4f60*/  @P1 IMAD.X R47, RZ, RZ, R17, P3 ;  /* 0x000000ffff2f1224 */ /* 0x000fe200018e0611 */
[----:B--2---:R-:W-:-:S08]  /*4f70*/  DADD R2, R2, R8 ;  /* 0x0000000002027229 */ /* 0x004fd00000000008 */
[----:B---3--:R-:W-:-:S11]  /*4f80*/  @P1 DADD R2, R2, R18 ;  /* 0x0000000002021229 */ /* 0x008fd60000000012 */
.L_x_814:
[----:B------:R-:W-:Y:S05]  /*4f90*/  BSYNC B2 ;  /* 0x0000000000027941 */ /* 0x000fea0003800000 */
.L_x_813:
        /* <DEDUP_REMOVED lines=19> */
[----:B------:R-:W-:Y:S01]  /*50d0*/  IMAD.WIDE.U32 R16, R12, UR8, RZ ;  /* 0x000000080c107c25 */ /* 0x000fe2000f8e00ff */
[----:B------:R-:W-:Y:S01]  /*50e0*/  USHF.L.U32 UR6, UR4, 0x3, URZ ;  /* 0x0000000304067899 */ /* 0x000fe2000800063f */
[----:B0-----:R-:W-:Y:S01]  /*50f0*/  SHF.L.U64.HI R53, R8, 0x3, R9 ;  /* 0x0000000308357819 */ /* 0x001fe20000010209 */
[----:B------:R-:W-:Y:S01]  /*5100*/  UIADD3 UR7, UR5, UR7, URZ ;  /* 0x0000000705077290 */ /* 0x000fe2000fffe03f */
[----:B------:R-:W-:Y:S01]  /*5110*/  IMAD R13, R12, UR9, R13 ;  /* 0x000000090c0d7c24 */ /* 0x000fe2000f8e020d */
[----:B------:R-:W-:Y:S01]  /*5120*/  ULDC.64 UR8, c[0x0][0x480] ;  /* 0x0001200000087ab9 */ /* 0x000fe20000000a00 */
[CC--:B------:R-:W-:Y:S01]  /*5130*/  IMAD R6, R47.reuse, R8.reuse, RZ ;  /* 0x000000082f067224 */ /* 0x0c0fe200078e02ff */
[----:B------:R-:W-:Y:S01]  /*5140*/  IADD3.X R47, R47, -0x1, RZ, P0, !PT ;  /* 0xffffffff2f2f7810 */ /* 0x000fe200007fe4ff */
[----:B------:R-:W-:Y:S01]  /*5150*/  USHF.L.U64.HI UR7, UR4, 0x3, UR7 ;  /* 0x0000000304077899 */ /* 0x000fe20008010207 */
[----:B------:R-:W-:Y:S01]  /*5160*/  IADD3 R17, R17, R13, RZ ;  /* 0x0000000d11117210 */ /* 0x000fe20007ffe0ff */
[C---:B------:R-:W-:Y:S01]  /*5170*/  IMAD R19, R11.reuse, R9, R6 ;  /* 0x000000090b137224 */ /* 0x040fe200078e0206 */
[----:B------:R-:W-:Y:S01]  /*5180*/  LEA R51, P4, R8, -UR6, 0x3 ;  /* 0x8000000608337c11 */ /* 0x000fe2000f8818ff */
[----:B------:R-:W-:Y:S01]  /*5190*/  IMAD.WIDE.U32 R12, R11, R8, RZ ;  /* 0x000000080b0c7225 */ /* 0x000fe200078e00ff */
[----:B------:R-:W-:-:S02]  /*51a0*/  SHF.L.U64.HI R17, R16, 0x3, R17 ;  /* 0x0000000310117819 */ /* 0x000fc40000010211 */
[----:B------:R-:W-:Y:S01]  /*51b0*/  IADD3.X R53, R53, ~UR7, RZ, P4, !PT ;  /* 0x8000000735357c10 */ /* 0x000fe2000a7fe4ff */
[----:B------:R-:W-:Y:S01]  /*51c0*/  IMAD.SHL.U32 R11, R16, 0x8, RZ ;  /* 0x00000008100b7824 */ /* 0x000fe200078e00ff */
[----:B------:R-:W-:Y:S01]  /*51d0*/  IADD3.X R16, ~R47, R0, RZ, P2, !PT ;  /* 0x000000002f107210 */ /* 0x000fe200017fe5ff */
[----:B------:R-:W-:-:S03]  /*51e0*/  IMAD.IADD R6, R13, 0x1, R19 ;  /* 0x000000010d067824 */ /* 0x000fc600078e0213 */
[----:B------:R-:W-:Y:S02]  /*51f0*/  ISETP.GT.AND.EX P1, PT, R16, RZ, PT, P1 ;  /* 0x000000ff1000720c */ /* 0x000fe40003f24310 */
        /* <DEDUP_REMOVED lines=9> */
.L_x_819:
[----:B------:R-:W-:Y:S01]  /*5290*/  MOV R8, R16 ;  /* 0x0000001000087202 */ /* 0x000fe20000000f00 */
[----:B------:R-:W-:Y:S01]  /*52a0*/  IMAD.MOV.U32 R9, RZ, RZ, R17 ;  /* 0x000000ffff097224 */ /* 0x000fe200078e0011 */
[----:B------:R-:W-:-:S04]  /*52b0*/  IADD3 R10, P1, R16, R51, RZ ;  /* 0x00000033100a7210 */ /* 0x000fc80007f3e0ff */
[----:B------:R0:W2:Y:S01]  /*52c0*/  LDG.E.64.CONSTANT R36, desc[UR10][R8.64] ;  /* 0x0000000a08247981 */ /* 0x0000a2000c1e9b00 */
[----:B------:R-:W-:Y:S02]  /*52d0*/  IADD3.X R11, R17, R53, RZ, P1, !PT ;  /* 0x00000035110b7210 */ /* 0x000fe40000ffe4ff */
[----:B------:R-:W-:-:S03]  /*52e0*/  IADD3 R12, P1, R10, R51, RZ ;  /* 0x000000330a0c7210 */ /* 0x000fc60007f3e0ff */
[----:B------:R1:W3:Y:S02]  /*52f0*/  LDG.E.64.CONSTANT R34, desc[UR10][R10.64] ;  /* 0x0000000a0a227981 */ /* 0x0002e4000c1e9b00 */
[----:B------:R-:W-:Y:S01]  /*5300*/  IMAD.X R13, R11, 0x1, R53, P1 ;  /* 0x000000010b0d7824 */ /* 0x000fe200008e0635 */
[----:B------:R-:W-:-:S04]  /*5310*/  IADD3 R16, P1, R12, R51, RZ ;  /* 0x000000330c107210 */ /* 0x000fc80007f3e0ff */
[----:B------:R4:W3:Y:S01]  /*5320*/  LDG.E.64.CONSTANT R32, desc[UR10][R12.64] ;  /* 0x0000000a0c207981 */ /* 0x0008e2000c1e9b00 */
[----:B------:R-:W-:Y:S02]  /*5330*/  IADD3.X R17, R13, R53, RZ, P1, !PT ;  /* 0x000000350d117210 */ /* 0x000fe40000ffe4ff */
[----:B------:R-:W-:-:S03]  /*5340*/  IADD3 R18, P1, R16, R51, RZ ;  /* 0x0000003310127210 */ /* 0x000fc60007f3e0ff */
[----:B------:R-:W3:Y:S02]  /*5350*/  LDG.E.64.CONSTANT R30, desc[UR10][R16.64] ;  /* 0x0000000a101e7981 */ /* 0x000ee4000c1e9b00 */
[----:B------:R-:W-:Y:S01]  /*5360*/  IMAD.X R19, R17, 0x1, R53, P1 ;  /* 0x0000000111137824 */ /* 0x000fe200008e0635 */
[----:B0-----:R-:W-:-:S04]  /*5370*/  IADD3 R8, P1, R18, R51, RZ ;  /* 0x0000003312087210 */ /* 0x001fc80007f3e0ff */
[----:B------:R-:W3:Y:S01]  /*5380*/  LDG.E.64.CONSTANT R28, desc[UR10][R18.64] ;  /* 0x0000000a121c7981 */ /* 0x000ee2000c1e9b00 */
[----:B------:R-:W-:Y:S02]  /*5390*/  IADD3.X R9, R19, R53, RZ, P1, !PT ;  /* 0x0000003513097210 */ /* 0x000fe40000ffe4ff */
[----:B-1----:R-:W-:-:S03]  /*53a0*/  IADD3 R10, P1, R8, R51, RZ ;  /* 0x00000033080a7210 */ /* 0x002fc60007f3e0ff */
[----:B------:R-:W3:Y:S02]  /*53b0*/  LDG.E.64.CONSTANT R26, desc[UR10][R8.64] ;  /* 0x0000000a081a7981 */ /* 0x000ee4000c1e9b00 */
[----:B------:R-:W-:Y:S01]  /*53c0*/  IMAD.X R11, R9, 0x1, R53, P1 ;  /* 0x00000001090b7824 */ /* 0x000fe200008e0635 */
[----:B----4-:R-:W-:-:S04]  /*53d0*/  IADD3 R12, P1, R10, R51, RZ ;  /* 0x000000330a0c7210 */ /* 0x010fc80007f3e0ff */
[----:B------:R0:W4:Y:S01]  /*53e0*/  LDG.E.64.CONSTANT R24, desc[UR10][R10.64] ;  /* 0x0000000a0a187981 */ /* 0x000122000c1e9b00 */
[----:B------:R-:W-:Y:S02]  /*53f0*/  IADD3.X R13, R11, R53, RZ, P1, !PT ;  /* 0x000000350b0d7210 */ /* 0x000fe40000ffe4ff */
[----:B------:R-:W-:-:S03]  /*5400*/  IADD3 R38, P1, R12, R51, RZ ;  /* 0x000000330c267210 */ /* 0x000fc60007f3e0ff */
[----:B------:R-:W4:Y:S02]  /*5410*/  LDG.E.64.CONSTANT R22, desc[UR10][R12.64] ;  /* 0x0000000a0c167981 */ /* 0x000f24000c1e9b00 */
[----:B------:R-:W-:Y:S01]  /*5420*/  IMAD.X R39, R13, 0x1, R53, P1 ;  /* 0x000000010d277824 */ /* 0x000fe200008e0635 */
[----:B------:R-:W-:-:S04]  /*5430*/  IADD3 R40, P1, R38, R51, RZ ;  /* 0x0000003326287210 */ /* 0x000fc80007f3e0ff */
[----:B------:R1:W4:Y:S01]  /*5440*/  LDG.E.64.CONSTANT R20, desc[UR10][R38.64] ;  /* 0x0000000a26147981 */ /* 0x000322000c1e9b00 */
[----:B------:R-:W-:Y:S02]  /*5450*/  IADD3.X R41, R39, R53, RZ, P1, !PT ;  /* 0x0000003527297210 */ /* 0x000fe40000ffe4ff */
[----:B------:R-:W-:-:S03]  /*5460*/  IADD3 R44, P1, R40, R51, RZ ;  /* 0x00000033282c7210 */ /* 0x000fc60007f3e0ff */
[----:B------:R-:W4:Y:S02]  /*5470*/  LDG.E.64.CONSTANT R18, desc[UR10][R40.64] ;  /* 0x0000000a28127981 */ /* 0x000f24000c1e9b00 */
[----:B------:R-:W-:Y:S01]  /*5480*/  IMAD.X R45, R41, 0x1, R53, P1 ;  /* 0x00000001292d7824 */ /* 0x000fe200008e0635 */
[----:B0-----:R-:W-:-:S04]  /*5490*/  IADD3 R10, P1, R44, R51, RZ ;  /* 0x000000332c0a7210 */ /* 0x001fc80007f3e0ff */
[----:B------:R-:W4:Y:S01]  /*54a0*/  LDG.E.64.CONSTANT R16, desc[UR10][R44.64] ;  /* 0x0000000a2c107981 */ /* 0x000f22000c1e9b00 */
[----:B------:R-:W-:Y:S02]  /*54b0*/  IADD3.X R11, R45, R53, RZ, P1, !PT ;  /* 0x000000352d0b7210 */ /* 0x000fe40000ffe4ff */
[----:B------:R-:W-:-:S03]  /*54c0*/  IADD3 R8, P1, R10, R51, RZ ;  /* 0x000000330a087210 */ /* 0x000fc60007f3e0ff */
[----:B------:R-:W4:Y:S02]  /*54d0*/  LDG.E.64.CONSTANT R12, desc[UR10][R10.64] ;  /* 0x0000000a0a0c7981 */ /* 0x000f24000c1e9b00 */
[----:B------:R-:W-:Y:S01]  /*54e0*/  IMAD.X R9, R11, 0x1, R53, P1 ;  /* 0x000000010b097824 */ /* 0x000fe200008e0635 */
[----:B------:R-:W-:-:S04]  /*54f0*/  IADD3 R48, P1, R8, R51, RZ ;  /* 0x0000003308307210 */ /* 0x000fc80007f3e0ff */
[----:B------:R-:W-:Y:S01]  /*5500*/  IADD3.X R49, R9, R53, RZ, P1, !PT ;  /* 0x0000003509317210 */ /* 0x000fe20000ffe4ff */
[----:B------:R-:W4:Y:S01]  /*5510*/  LDG.E.64.CONSTANT R10, desc[UR10][R8.64] ;  /* 0x0000000a080a7981 */ /* 0x000f22000c1e9b00 */
[----:B------:R-:W-:-:S05]  /*5520*/  IADD3 R42, P1, R48, R51, RZ ;  /* 0x00000033302a7210 */ /* 0x000fca0007f3e0ff */
[----:B------:R-:W-:Y:S01]  /*5530*/  IMAD.X R43, R49, 0x1, R53, P1 ;  /* 0x00000001312b7824 */ /* 0x000fe200008e0635 */
[----:B------:R-:W4:Y:S01]  /*5540*/  LDG.E.64.CONSTANT R8, desc[UR10][R48.64] ;  /* 0x0000000a30087981 */ /* 0x000f22000c1e9b00 */
[----:B-1----:R-:W-:-:S03]  /*5550*/  IADD3 R38, P1, R42, R51, RZ ;  /* 0x000000332a267210 */ /* 0x002fc60007f3e0ff */
[----:B------:R-:W4:Y:S01]  /*5560*/  LDG.E.64.CONSTANT R40, desc[UR10][R42.64] ;  /* 0x0000000a2a287981 */ /* 0x000f22000c1e9b00 */
[----:B------:R-:W-:-:S05]  /*5570*/  IADD3.X R39, R43, R53, RZ, P1, !PT ;  /* 0x000000352b277210 */ /* 0x000fca0000ffe4ff */
[----:B------:R-:W4:Y:S01]  /*5580*/  LDG.E.64.CONSTANT R44, desc[UR10][R38.64] ;  /* 0x0000000a262c7981 */ /* 0x000f22000c1e9b00 */
[----:B------:R-:W-:-:S05]  /*5590*/  IADD3 R4, P1, R4, 0x10, RZ ;  /* 0x0000001004047810 */ /* 0x000fca0007f3e0ff */
[----:B------:R-:W-:Y:S01]  /*55a0*/  IMAD.X R47, RZ, RZ, R47, P1 ;  /* 0x000000ffff2f7224 */ /* 0x000fe200008e062f */
[----:B------:R-:W-:-:S04]  /*55b0*/  ISETP.GE.U32.AND P1, PT, R4, R46, PT ;  /* 0x0000002e0400720c */ /* 0x000fc80003f26070 */
[----:B------:R-:W-:Y:S01]  /*55c0*/  ISETP.GE.AND.EX P1, PT, R47, R6, PT, P1 ;  /* 0x000000062f00720c */ /* 0x000fe20003f26310 */
[----:B--2--5:R-:W-:-:S08]  /*55d0*/  DADD R36, R36, R2 ;  /* 0x0000000024247229 */ /* 0x024fd00000000002 */
[----:B---3--:R-:W-:-:S08]  /*55e0*/  DADD R34, R36, R34 ;  /* 0x0000000024227229 */ /* 0x008fd00000000022 */
[----:B------:R-:W-:-:S08]  /*55f0*/  DADD R32, R34, R32 ;  /* 0x0000000022207229 */ /* 0x000fd00000000020 */
[----:B------:R-:W-:-:S08]  /*5600*/  DADD R30, R32, R30 ;  /* 0x00000000201e7229 */ /* 0x000fd0000000001e */
[----:B------:R-:W-:-:S08]  /*5610*/  DADD R28, R30, R28 ;  /* 0x000000001e1c7229 */ /* 0x000fd0000000001c */
[----:B------:R-:W-:-:S08]  /*5620*/  DADD R26, R28, R26 ;  /* 0x000000001c1a7229 */ /* 0x000fd0000000001a */
[----:B----4-:R-:W-:-:S08]  /*5630*/  DADD R24, R26, R24 ;  /* 0x000000001a187229 */ /* 0x010fd00000000018 */
[----:B------:R-:W-:-:S08]  /*5640*/  DADD R22, R24, R22 ;  /* 0x0000000018167229 */ /* 0x000fd00000000016 */
[----:B------:R-:W-:-:S08]  /*5650*/  DADD R20, R22, R20 ;  /* 0x0000000016147229 */ /* 0x000fd00000000014 */
[----:B------:R-:W-:-:S08]  /*5660*/  DADD R18, R20, R18 ;  /* 0x0000000014127229 */ /* 0x000fd00000000012 */
[----:B------:R-:W-:-:S08]  /*5670*/  DADD R16, R18, R16 ;  /* 0x0000000012107229 */ /* 0x000fd00000000010 */
[----:B------:R-:W-:Y:S01]  /*5680*/  DADD R12, R16, R12 ;  /* 0x00000000100c7229 */ /* 0x000fe2000000000c */
[----:B------:R-:W-:-:S04]  /*5690*/  IADD3 R16, P2, R38, R51, RZ ;  /* 0x0000003326107210 */ /* 0x000fc80007f5e0ff */
[----:B------:R-:W-:-:S03]  /*56a0*/  IADD3.X R17, R39, R53, RZ, P2, !PT ;  /* 0x0000003527117210 */ /* 0x000fc600017fe4ff */
[----:B------:R-:W-:-:S08]  /*56b0*/  DADD R10, R12, R10 ;  /* 0x000000000c0a7229 */ /* 0x000fd0000000000a */
[----:B------:R-:W-:-:S08]  /*56c0*/  DADD R8, R10, R8 ;  /* 0x000000000a087229 */ /* 0x000fd00000000008 */
[----:B------:R-:W-:-:S08]  /*56d0*/  DADD R8, R8, R40 ;  /* 0x0000000008087229 */ /* 0x000fd00000000028 */
[----:B------:R-:W-:Y:S01]  /*56e0*/  DADD R2, R8, R44 ;  /* 0x0000000008027229 */ /* 0x000fe2000000002c */
[----:B------:R-:W-:Y:S10]  /*56f0*/  @!P1 BRA `(.L_x_819) ;  /* 0xfffffff800e49947 */ /* 0x000ff4000383ffff */
.L_x_818:
[----:B------:R-:W-:Y:S05]  /*5700*/  BSYNC B3 ;  /* 0x0000000000037941 */ /* 0x000fea0003800000 */
.L_x_817:
[----:B------:R-:W-:Y:S01]  /*5710*/  IADD3 R6, P2, -R4, R7, RZ ;  /* 0x0000000704067210 */ /* 0x000fe20007f5e1ff */
[----:B------:R-:W-:Y:S03]  /*5720*/  BSSY B3, `(.L_x_820) ;  /* 0x000002a000037945 */ /* 0x000fe60003800000 */
[----:B------:R-:W-:Y:S01]  /*5730*/  ISETP.GT.U32.AND P1, PT, R6, 0x4, PT ;  /* 0x000000040600780c */ /* 0x000fe20003f24070 */
[----:B------:R-:W-:-:S05]  /*5740*/  IMAD.X R6, R0, 0x1, ~R47, P2 ;  /* 0x0000000100067824 */ /* 0x000fca00010e0e2f */
[----:B------:R-:W-:-:S13]  /*5750*/  ISETP.GT.AND.EX P1, PT, R6, RZ, PT, P1 ;  /* 0x000000ff0600720c */ /* 0x000fda0003f24310 */
[----:B------:R-:W-:Y:S05]  /*5760*/  @!P1 BRA `(.L_x_821) ;  /* 0x0000000000949947 */ /* 0x000fea0003800000 */
[----:B------:R-:W-:Y:S01]  /*5770*/  MOV R8, R16 ;  /* 0x0000001000087202 */ /* 0x000fe20000000f00 */
[----:B------:R-:W-:Y:S01]  /*5780*/  IMAD.MOV.U32 R9, RZ, RZ, R17 ;  /* 0x000000ffff097224 */ /* 0x000fe200078e0011 */
[----:B------:R-:W-:-:S04]  /*5790*/  IADD3 R22, P0, R16, R51, RZ ;  /* 0x0000003310167210 */ /* 0x000fc80007f1e0ff */
[----:B------:R0:W2:Y:S01]  /*57a0*/  LDG.E.64.CONSTANT R10, desc[UR10][R8.64] ;  /* 0x0000000a080a7981 */ /* 0x0000a2000c1e9b00 */
[----:B------:R-:W-:Y:S02]  /*57b0*/  IADD3.X R23, R17, R53, RZ, P0, !PT ;  /* 0x0000003511177210 */ /* 0x000fe400007fe4ff */
[----:B------:R-:W-:-:S03]  /*57c0*/  IADD3 R24, P0, R22, R51, RZ ;  /* 0x0000003316187210 */ /* 0x000fc60007f1e0ff */
[----:B------:R-:W3:Y:S02]  /*57d0*/  LDG.E.64.CONSTANT R12, desc[UR10][R22.64] ;  /* 0x0000000a160c7981 */ /* 0x000ee4000c1e9b00 */
        /* <DEDUP_REMOVED lines=9> */
[----:B------:R-:W-:Y:S02]  /*5870*/  IADD3.X R31, R29, R53, RZ, P0, !PT ;  /* 0x000000351d1f7210 */ /* 0x000fe400007fe4ff */
[----:B------:R-:W-:-:S03]  /*5880*/  IADD3 R32, P0, R30, R51, RZ ;  /* 0x000000331e207210 */ /* 0x000fc60007f1e0ff */
[----:B------:R-:W4:Y:S02]  /*5890*/  LDG.E.64.CONSTANT R22, desc[UR10][R30.64] ;  /* 0x0000000a1e167981 */ /* 0x000f24000c1e9b00 */
[----:B------:R-:W-:Y:S01]  /*58a0*/  IMAD.X R33, R31, 0x1, R53, P0 ;  /* 0x000000011f217824 */ /* 0x000fe200000e0635 */
[----:B0-----:R-:W-:-:S04]  /*58b0*/  IADD3 R8, P0, R32, R51, RZ ;  /* 0x0000003320087210 */ /* 0x001fc80007f1e0ff */
[----:B------:R-:W4:Y:S01]  /*58c0*/  LDG.E.64.CONSTANT R24, desc[UR10][R32.64] ;  /* 0x0000000a20187981 */ /* 0x000f22000c1e9b00 */
[----:B------:R-:W-:-:S05]  /*58d0*/  IADD3.X R9, R33, R53, RZ, P0, !PT ;  /* 0x0000003521097210 */ /* 0x000fca00007fe4ff */
[----:B------:R-:W4:Y:S01]  /*58e0*/  LDG.E.64.CONSTANT R26, desc[UR10][R8.64] ;  /* 0x0000000a081a7981 */ /* 0x000f22000c1e9b00 */
[----:B------:R-:W-:Y:S02]  /*58f0*/  IADD3 R4, P2, R4, 0x8, RZ ;  /* 0x0000000804047810 */ /* 0x000fe40007f5e0ff */
[----:B------:R-:W-:-:S03]  /*5900*/  PLOP3.LUT P0, PT, PT, PT, PT, 0x8, 0x0 ;  /* 0x000000000000781c */ /* 0x000fc60003f0e170 */
[----:B------:R-:W-:Y:S01]  /*5910*/  IMAD.X R47, RZ, RZ, R47, P2 ;  /* 0x000000ffff2f7224 */ /* 0x000fe200010e062f */
[----:B--2--5:R-:W-:-:S08]  /*5920*/  DADD R10, R2, R10 ;  /* 0x00000000020a7229 */ /* 0x024fd0000000000a */
[----:B---3--:R-:W-:-:S08]  /*5930*/  DADD R10, R10, R12 ;  /* 0x000000000a0a7229 */ /* 0x008fd0000000000c */
[----:B----4-:R-:W-:Y:S01]  /*5940*/  DADD R10, R10, R16 ;  /* 0x000000000a0a7229 */ /* 0x010fe20000000010 */
[----:B------:R-:W-:-:S04]  /*5950*/  IADD3 R16, P1, R8, R51, RZ ;  /* 0x0000003308107210 */ /* 0x000fc80007f3e0ff */
[----:B------:R-:W-:-:S03]  /*5960*/  IADD3.X R17, R9, R53, RZ, P1, !PT ;  /* 0x0000003509117210 */ /* 0x000fc60000ffe4ff */
[----:B------:R-:W-:-:S08]  /*5970*/  DADD R10, R10, R18 ;  /* 0x000000000a0a7229 */ /* 0x000fd00000000012 */
[----:B------:R-:W-:-:S08]  /*5980*/  DADD R10, R10, R20 ;  /* 0x000000000a0a7229 */ /* 0x000fd00000000014 */
[----:B------:R-:W-:-:S08]  /*5990*/  DADD R10, R10, R22 ;  /* 0x000000000a0a7229 */ /* 0x000fd00000000016 */
[----:B------:R-:W-:-:S08]  /*59a0*/  DADD R10, R10, R24 ;  /* 0x000000000a0a7229 */ /* 0x000fd00000000018 */
[----:B------:R-:W-:-:S11]  /*59b0*/  DADD R2, R10, R26 ;  /* 0x000000000a027229 */ /* 0x000fd6000000001a */
.L_x_821:
[----:B------:R-:W-:Y:S05]  /*59c0*/  BSYNC B3 ;  /* 0x0000000000037941 */ /* 0x000fea0003800000 */
.L_x_820:
        /* <DEDUP_REMOVED lines=8> */
[----:B------:R-:W-:Y:S02]  /*5a50*/  IADD3.X R21, R19, R53, RZ, P0, !PT ;  /* 0x0000003513157210 */ /* 0x000fe400007fe4ff */
[----:B------:R-:W-:-:S03]  /*5a60*/  IADD3 R12, P0, R20, R51, RZ ;  /* 0x00000033140c7210 */ /* 0x000fc60007f1e0ff */
[----:B------:R-:W4:Y:S02]  /*5a70*/  LDG.E.64.CONSTANT R10, desc[UR10][R20.64] ;  /* 0x0000000a140a7981 */ /* 0x000f24000c1e9b00 */
[----:B------:R-:W-:-:S06]  /*5a80*/  IMAD.X R13, R21, 0x1, R53, P0 ;  /* 0x00000001150d7824 */ /* 0x000fcc00000e0635 */
[----:B------:R-:W4:Y:S01]  /*5a90*/  LDG.E.64.CONSTANT R12, desc[UR10][R12.64] ;  /* 0x0000000a0c0c7981 */ /* 0x000f22000c1e9b00 */
[----:B--2--5:R-:W-:-:S08]  /*5aa0*/  DADD R6, R2, R6 ;  /* 0x0000000002067229 */ /* 0x024fd00000000006 */
[----:B---3--:R-:W-:-:S08]  /*5ab0*/  DADD R6, R6, R8 ;  /* 0x0000000006067229 */ /* 0x008fd00000000008 */
[----:B----4-:R-:W-:-:S08]  /*5ac0*/  DADD R6, R6, R10 ;  /* 0x0000000006067229 */ /* 0x010fd0000000000a */
[----:B------:R-:W-:-:S11]  /*5ad0*/  DADD R2, R6, R12 ;  /* 0x0000000006027229 */ /* 0x000fd6000000000c */
.L_x_816:
[----:B------:R-:W-:Y:S05]  /*5ae0*/  BSYNC B2 ;  /* 0x0000000000027941 */ /* 0x000fea0003800000 */
.L_x_815:
[----:B-----5:R0:W-:Y:S02]  /*5af0*/  STG.E.64 desc[UR10][R14.64], R2 ;  /* 0x000000020e007986 */ /* 0x0201e4000c101b0a */
.L_x_812:
[----:B------:R-:W-:Y:S05]  /*5b00*/  BSYNC B1 ;  /* 0x0000000000017941 */ /* 0x000fea0003800000 */
.L_x_811:
[----:B------:R-:W-:-:S07]  /*5b10*/  IADD3 R5, R5, 0x80, RZ ;  /* 0x0000008005057810 */ /* 0x000fce0007ffe0ff */
.L_x_803:
[----:B------:R-:W-:Y:S05]  /*5b20*/  BSYNC B0 ;  /* 0x0000000000007941 */ /* 0x000fea0003800000 */
.L_x_802:
[----:B------:R-:W-:Y:S01]  /*5b30*/  ULDC UR4, c[0x0][0x210] ;  /* 0x0000840000047ab9 */ /* 0x000fe20000000800 */
[----:B------:R-:W-:Y:S01]  /*5b40*/  BSSY B0, `(.L_x_822) ;  /* 0x00002d5000007945 */ /* 0x000fe20003800000 */
[----:B------:R-:W-:-:S13]  /*5b50*/  ISETP.GE.AND P0, PT, R5, UR4, PT ;  /* 0x0000000405007c0c */ /* 0x000fda000bf06270 */
[----:B------:R-:W-:Y:S05]  /*5b60*/  @P0 BRA `(.L_x_823) ;  /* 0x0000002c00480947 */ /* 0x000fea0003800000 */
[----:B------:R-:W1:Y:S01]  /*5b70*/  LDC R8, c[0x0][0x218] ;  /* 0x00008600ff087b82 */ /* 0x000e620000000800 */
[----:B------:R-:W-:Y:S01]  /*5b80*/  IMAD.MOV.U32 R0, RZ, RZ, RZ ;  /* 0x000000ffff007224 */ /* 0x000fe200078e00ff */
[----:B------:R-:W-:Y:S01]  /*5b90*/  MOV R10, RZ ;  /* 0x000000ff000a7202 */ /* 0x000fe20000000f00 */
        /* <DEDUP_REMOVED lines=350> */
.L_x_824:
        /* <DEDUP_REMOVED lines=25> */
.L_x_827:
        /* <DEDUP_REMOVED lines=11> */
[----:B------:R-:W-:-:S04]  /*73c0*/  IMAD.MOV R0, RZ, RZ, -R6 ;  /* 0x000000ffff007224 */ /* 0x000fc800078e0a06 */
[----:B------:R-:W-:Y:S02]  /*73d0*/  IMAD R0, R0, UR4, R7 ;  /* 0x0000000400007c24 */ /* 0x000fe4000f8e0207 */
[----:B------:R-:W-:-:S03]  /*73e0*/  IMAD.MOV.U32 R7, RZ, RZ, RZ ;  /* 0x000000ffff077224 */ /* 0x000fc600078e00ff */
[----:B------:R-:W-:-:S13]  /*73f0*/  ISETP.GE.U32.AND P0, PT, R0, UR4, PT ;  /* 0x0000000400007c0c */ /* 0x000fda000bf06070 */
[----:B------:R-:W-:Y:S01]  /*7400*/  @P0 IADD3 R0, R0, -UR4, RZ ;  /* 0x8000000400000c10 */ /* 0x000fe2000fffe0ff */
[----:B------:R-:W-:-:S03]  /*7410*/  @P0 VIADD R6, R6, 0x1 ;  /* 0x0000000106060836 */ /* 0x000fc60000000000 */
[----:B------:R-:W-:-:S13]  /*7420*/  ISETP.GE.U32.AND P1, PT, R0, UR4, PT ;  /* 0x0000000400007c0c */ /* 0x000fda000bf26070 */
[----:B------:R-:W-:Y:S02]  /*7430*/  @P1 IADD3 R6, R6, 0x1, RZ ;  /* 0x0000000106061810 */ /* 0x000fe40007ffe0ff */
[----:B------:R-:W-:-:S07]  /*7440*/  @!P2 LOP3.LUT R6, RZ, UR4, RZ, 0x33, !PT ;  /* 0x00000004ff06ac12 */ /* 0x000fce000f8e33ff */
.L_x_826:
[----:B------:R-:W-:Y:S05]  /*7450*/  BSYNC B1 ;  /* 0x0000000000017941 */ /* 0x000fea0003800000 */
.L_x_825:
        /* <DEDUP_REMOVED lines=24> */
.L_x_829:
        /* <DEDUP_REMOVED lines=9> */
[----:B------:R-:W-:-:S04]  /*7670*/  IMAD.HI.U32 R0, R3, R12, RZ ;  /* 0x0000000c03007227 */ /* 0x000fc800078e00ff */
[----:B------:R-:W-:-:S04]  /*7680*/  IMAD.MOV R3, RZ, RZ, -R0 ;  /* 0x000000ffff037224 */ /* 0x000fc800078e0a00 */
[----:B------:R-:W-:-:S05]  /*7690*/  IMAD R3, R2, R3, R12 ;  /* 0x0000000302037224 */ /* 0x000fca00078e020c */
[----:B------:R-:W-:-:S13]  /*76a0*/  ISETP.GE.U32.AND P0, PT, R3, R2, PT ;  /* 0x000000020300720c */ /* 0x000fda0003f06070 */
[----:B------:R-:W-:Y:S01]  /*76b0*/  @P0 IADD3 R3, R3, -R2, RZ ;  /* 0x8000000203030210 */ /* 0x000fe20007ffe0ff */
[----:B------:R-:W-:-:S03]  /*76c0*/  @P0 VIADD R0, R0, 0x1 ;  /* 0x0000000100000836 */ /* 0x000fc60000000000 */
[----:B------:R-:W-:Y:S02]  /*76d0*/  ISETP.GE.U32.AND P1, PT, R3, R2, PT ;  /* 0x000000020300720c */ /* 0x000fe40003f26070 */
[----:B------:R-:W-:-:S11]  /*76e0*/  MOV R3, RZ ;  /* 0x000000ff00037202 */ /* 0x000fd60000000f00 */
[----:B------:R-:W-:Y:S02]  /*76f0*/  @P1 IADD3 R0, R0, 0x1, RZ ;  /* 0x0000000100001810 */ /* 0x000fe40007ffe0ff */
[----:B------:R-:W-:-:S05]  /*7700*/  @!P2 LOP3.LUT R0, RZ, R2, RZ, 0x33, !PT ;  /* 0x00000002ff00a212 */ /* 0x000fca00078e33ff */
[----:B------:R-:W-:-:S07]  /*7710*/  IMAD.MOV.U32 R2, RZ, RZ, R0 ;  /* 0x000000ffff027224 */ /* 0x000fce00078e0000 */
.L_x_830:
[----:B------:R-:W-:Y:S05]  /*7720*/  BSYNC B1 ;  /* 0x0000000000017941 */ /* 0x000fea0003800000 */
.L_x_828:
        /* <DEDUP_REMOVED lines=66> */
[----:B------:R-:W-:Y:S02]  /*7b50*/  IMAD.X R25, R23, 0x1, R19, P5 ;  /* 0x0000000117197824 */ /* 0x000fe400028e0613 */
[----:B------:R-:W-:-:S05]  /*7b60*/  IMAD.IADD R11, R27, 0x1, R11 ;  /* 0x000000011b0b7824 */ /* 0x000fca00078e020b */
[----:B------:R-:W-:Y:S02]  /*7b70*/  IADD3.X R31, R13, ~R11, RZ, P4, !PT ;  /* 0x8000000b0d1f7210 */ /* 0x000fe400027fe4ff */
[----:B------:R-:W-:Y:S02]  /*7b80*/  @P1 IADD3 R27, P2, P3, R12, -R20, -R26 ;  /* 0x800000140c1b1210 */ /* 0x000fe40007b5e81a */
[----:B------:R-:W-:Y:S01]  /*7b90*/  @P1 IADD3 R18, P4, R24, R18, RZ ;  /* 0x0000001218121210 */ /* 0x000fe20007f9e0ff */
[-C--:B------:R-:W-:Y:S01]  /*7ba0*/  IMAD R22, R31, R8.reuse, RZ ;  /* 0x000000081f167224 */ /* 0x080fe200078e02ff */
[----:B------:R-:W-:Y:S01]  /*7bb0*/  @P1 IADD3.X R11, R13, ~R21, ~R11, P2, P3 ;  /* 0x800000150d0b1210 */ /* 0x000fe200017e6c0b */
[----:B------:R-:W-:Y:S01]  /*7bc0*/  IMAD.WIDE.U32 R20, R29, R8, R24 ;  /* 0x000000081d147225 */ /* 0x000fe200078e0018 */
[----:B------:R-:W-:-:S03]  /*7bd0*/  @P1 IADD3.X R19, R25, R19, RZ, P4, !PT ;  /* 0x0000001319131210 */ /* 0x000fc600027fe4ff */
        /* <DEDUP_REMOVED lines=10> */
[----:B------:R-:W-:-:S05]  /*7c80*/  @P1 LEA.HI.X R21, R18, R4, R11, 0x3, P2 ;  /* 0x0000000412151211 */ /* 0x000fca00010f1c0b */
[----:B------:R-:W3:Y:S01]  /*7c90*/  @P1 LDG.E.64.CONSTANT R18, desc[UR10][R20.64] ;  /* 0x0000000a14121981 */ /* 0x000ee2000c1e9b00 */
[C---:B------:R-:W-:Y:S02]  /*7ca0*/  IADD3 R11, P2, R16.reuse, 0x2, RZ ;  /* 0x00000002100b7810 */ /* 0x040fe40007f5e0ff */
[----:B------:R-:W-:-:S03]  /*7cb0*/  @P1 IADD3 R11, P3, R16, 0x3, RZ ;  /* 0x00000003100b1810 */ /* 0x000fc60007f7e0ff */
[----:B------:R-:W-:Y:S01]  /*7cc0*/  IMAD.X R47, RZ, RZ, R17, P2 ;  /* 0x000000ffff2f7224 */ /* 0x000fe200010e0611 */
[----:B------:R-:W-:Y:S01]  /*7cd0*/  @P1 IADD3.X R47, RZ, R17, RZ, P3, !PT ;  /* 0x00000011ff2f1210 */ /* 0x000fe20001ffe4ff */
[----:B--2---:R-:W-:-:S08]  /*7ce0*/  DADD R2, R2, R8 ;  /* 0x0000000002027229 */ /* 0x004fd00000000008 */
[----:B---3--:R-:W-:-:S11]  /*7cf0*/  @P1 DADD R2, R2, R18 ;  /* 0x0000000002021229 */ /* 0x008fd60000000012 */
.L_x_834:
[----:B------:R-:W-:Y:S05]  /*7d00*/  BSYNC B2 ;  /* 0x0000000000027941 */ /* 0x000fea0003800000 */
.L_x_833:
        /* <DEDUP_REMOVED lines=20> */
[----:B------:R-:W-:Y:S01]  /*7e50*/  IMAD.WIDE.U32 R16, R12, UR8, RZ ;  /* 0x000000080c107c25 */ /* 0x000fe2000f8e00ff */
[----:B------:R-:W-:Y:S01]  /*7e60*/  UIADD3 UR7, UR5, UR7, URZ ;  /* 0x0000000705077290 */ /* 0x000fe2000fffe03f */
[----:B0-----:R-:W-:Y:S02]  /*7e70*/  SHF.L.U64.HI R53, R8, 0x3, R9 ;  /* 0x0000000308357819 */ /* 0x001fe40000010209 */
[----:B------:R-:W-:Y:S01]  /*7e80*/  IMAD R13, R12, UR9, R13 ;  /* 0x000000090c0d7c24 */ /* 0x000fe2000f8e020d */
[----:B------:R-:W-:Y:S01]  /*7e90*/  ULDC.64 UR8, c[0x0][0x480] ;  /* 0x0001200000087ab9 */ /* 0x000fe20000000a00 */
[CC--:B------:R-:W-:Y:S01]  /*7ea0*/  IMAD R6, R47.reuse, R8.reuse, RZ ;  /* 0x000000082f067224 */ /* 0x0c0fe200078e02ff */
[----:B------:R-:W-:Y:S01]  /*7eb0*/  IADD3.X R47, R47, -0x1, RZ, P0, !PT ;  /* 0xffffffff2f2f7810 */ /* 0x000fe200007fe4ff */
[----:B------:R-:W-:Y:S01]  /*7ec0*/  IMAD.IADD R17, R17, 0x1, R13 ;  /* 0x0000000111117824 */ /* 0x000fe200078e020d */
[----:B------:R-:W-:Y:S01]  /*7ed0*/  USHF.L.U64.HI UR7, UR4, 0x3, UR7 ;  /* 0x0000000304077899 */ /* 0x000fe20008010207 */
[C---:B------:R-:W-:Y:S01]  /*7ee0*/  IMAD R19, R11.reuse, R9, R6 ;  /* 0x000000090b137224 */ /* 0x040fe200078e0206 */
[----:B------:R-:W-:Y:S01]  /*7ef0*/  LEA R51, P4, R8, -UR6, 0x3 ;  /* 0x8000000608337c11 */ /* 0x000fe2000f8818ff */
[----:B------:R-:W-:Y:S01]  /*7f00*/  IMAD.WIDE.U32 R12, R11, R8, RZ ;  /* 0x000000080b0c7225 */ /* 0x000fe200078e00ff */
[----:B------:R-:W-:-:S02]  /*7f10*/  SHF.L.U32 R11, R16, 0x3, RZ ;  /* 0x00000003100b7819 */ /* 0x000fc400000006ff */
[----:B------:R-:W-:Y:S01]  /*7f20*/  SHF.L.U64.HI R17, R16, 0x3, R17 ;  /* 0x0000000310117819 */ /* 0x000fe20000010211 */
[----:B------:R-:W-:Y:S01]  /*7f30*/  IMAD.X R16, R0, 0x1, ~R47, P2 ;  /* 0x0000000100107824 */ /* 0x000fe200010e0e2f */
[----:B------:R-:W-:Y:S02]  /*7f40*/  LEA R11, P0, R12, R11, 0x3 ;  /* 0x0000000b0c0b7211 */ /* 0x000fe400078018ff */
[----:B------:R-:W-:Y:S02]  /*7f50*/  IADD3 R6, R13, R19, RZ ;  /* 0x000000130d067210 */ /* 0x000fe40007ffe0ff */
[----:B------:R-:W-:Y:S02]  /*7f60*/  ISETP.GT.AND.EX P1, PT, R16, RZ, PT, P1 ;  /* 0x000000ff1000720c */ /* 0x000fe40003f24310 */
[----:B------:R-:W-:Y:S02]  /*7f70*/  IADD3 R16, P2, P3, R11, UR8, R10 ;  /* 0x000000080b107c10 */ /* 0x000fe4000fb5e00a */
[----:B------:R-:W-:-:S02]  /*7f80*/  LEA.HI.X R12, R12, R17, R6, 0x3, P0 ;  /* 0x000000110c0c7211 */ /* 0x000fc400000f1c06 */
[----:B------:R-:W-:Y:S02]  /*7f90*/  IADD3.X R53, R53, ~UR7, RZ, P4, !PT ;  /* 0x8000000735357c10 */ /* 0x000fe4000a7fe4ff */
[----:B------:R-:W-:Y:S02]  /*7fa0*/  IADD3.X R17, R12, UR9, RZ, P2, P3 ;  /* 0x000000090c117c10 */ /* 0x000fe400097e64ff */
[----:B------:R-:W-:-:S03]  /*7fb0*/  PLOP3.LUT P0, PT, PT, PT, PT, 0x80, 0x0 ;  /* 0x000000000000781c */ /* 0x000fc60003f0f070 */
[----:B------:R-:W-:Y:S10]  /*7fc0*/  @!P1 BRA `(.L_x_838) ;  /* 0x0000000400289947 */ /* 0x000ff40003800000 */
[----:B------:R-:W-:Y:S02]  /*7fd0*/  IADD3 R46, P1, R7, -0xc, RZ ;  /* 0xfffffff4072e7810 */ /* 0x000fe40007f3e0ff */
[----:B------:R-:W-:Y:S02]  /*7fe0*/  PLOP3.LUT P0, PT, PT, PT, PT, 0x8, 0x0 ;  /* 0x000000000000781c */ /* 0x000fe40003f0e170 */
[----:B------:R-:W-:-:S11]  /*7ff0*/  IADD3.X R6, R0, -0x1, RZ, P1, !PT ;  /* 0xffffffff00067810 */ /* 0x000fd60000ffe4ff */
.L_x_839:
[----:B------:R-:W-:Y:S01]  /*8000*/  IMAD.MOV.U32 R8, RZ, RZ, R16 ;  /* 0x000000ffff087224 */ /* 0x000fe200078e0010 */
[----:B------:R-:W-:Y:S02]  /*8010*/  MOV R9, R17 ;  /* 0x0000001100097202 */ /* 0x000fe40000000f00 */
[----:B------:R-:W-:-:S03]  /*8020*/  IADD3 R10, P1, R16, R51, RZ ;  /* 0x00000033100a7210 */ /* 0x000fc60007f3e0ff */
[----:B------:R0:W2:Y:S02]  /*8030*/  LDG.E.64.CONSTANT R36, desc[UR10][R8.64] ;  /* 0x0000000a08247981 */ /* 0x0000a4000c1e9b00 */
[----:B------:R-:W-:Y:S01]  /*8040*/  IMAD.X R11, R17, 0x1, R53, P1 ;  /* 0x00000001110b7824 */ /* 0x000fe200008e0635 */
[----:B------:R-:W-:-:S04]  /*8050*/  IADD3 R12, P1, R10, R51, RZ ;  /* 0x000000330a0c7210 */ /* 0x000fc80007f3e0ff */
[----:B------:R1:W3:Y:S01]  /*8060*/  LDG.E.64.CONSTANT R34, desc[UR10][R10.64] ;  /* 0x0000000a0a227981 */ /* 0x0002e2000c1e9b00 */
[----:B------:R-:W-:Y:S02]  /*8070*/  IADD3.X R13, R11, R53, RZ, P1, !PT ;  /* 0x000000350b0d7210 */ /* 0x000fe40000ffe4ff */
[----:B------:R-:W-:-:S03]  /*8080*/  IADD3 R16, P1, R12, R51, RZ ;  /* 0x000000330c107210 */ /* 0x000fc60007f3e0ff */
[----:B------:R4:W3:Y:S02]  /*8090*/  LDG.E.64.CONSTANT R32, desc[UR10][R12.64] ;  /* 0x0000000a0c207981 */ /* 0x0008e4000c1e9b00 */
[----:B------:R-:W-:Y:S01]  /*80a0*/  IMAD.X R17, R13, 0x1, R53, P1 ;  /* 0x000000010d117824 */ /* 0x000fe200008e0635 */
[----:B------:R-:W-:-:S04]  /*80b0*/  IADD3 R18, P1, R16, R51, RZ ;  /* 0x0000003310127210 */ /* 0x000fc80007f3e0ff */
[----:B------:R-:W3:Y:S01]  /*80c0*/  LDG.E.64.CONSTANT R30, desc[UR10][R16.64] ;  /* 0x0000000a101e7981 */ /* 0x000ee2000c1e9b00 */
[----:B------:R-:W-:Y:S02]  /*80d0*/  IADD3.X R19, R17, R53, RZ, P1, !PT ;  /* 0x0000003511137210 */ /* 0x000fe40000ffe4ff */
[----:B0-----:R-:W-:-:S03]  /*80e0*/  IADD3 R8, P1, R18, R51, RZ ;  /* 0x0000003312087210 */ /* 0x001fc60007f3e0ff */
[----:B------:R-:W3:Y:S02]  /*80f0*/  LDG.E.64.CONSTANT R28, desc[UR10][R18.64] ;  /* 0x0000000a121c7981 */ /* 0x000ee4000c1e9b00 */
[----:B------:R-:W-:Y:S01]  /*8100*/  IMAD.X R9, R19, 0x1, R53, P1 ;  /* 0x0000000113097824 */ /* 0x000fe200008e0635 */
[----:B-1----:R-:W-:-:S04]  /*8110*/  IADD3 R10, P1, R8, R51, RZ ;  /* 0x00000033080a7210 */ /* 0x002fc80007f3e0ff */
[----:B------:R-:W3:Y:S01]  /*8120*/  LDG.E.64.CONSTANT R26, desc[UR10][R8.64] ;  /* 0x0000000a081a7981 */ /* 0x000ee2000c1e9b00 */
[----:B------:R-:W-:Y:S02]  /*8130*/  IADD3.X R11, R9, R53, RZ, P1, !PT ;  /* 0x00000035090b7210 */ /* 0x000fe40000ffe4ff */
[----:B----4-:R-:W-:-:S03]  /*8140*/  IADD3 R12, P1, R10, R51, RZ ;  /* 0x000000330a0c7210 */ /* 0x010fc60007f3e0ff */
[----:B------:R0:W4:Y:S02]  /*8150*/  LDG.E.64.CONSTANT R24, desc[UR10][R10.64] ;  /* 0x0000000a0a187981 */ /* 0x000124000c1e9b00 */
[----:B------:R-:W-:Y:S01]  /*8160*/  IMAD.X R13, R11, 0x1, R53, P1 ;  /* 0x000000010b0d7824 */ /* 0x000fe200008e0635 */
[----:B------:R-:W-:-:S04]  /*8170*/  IADD3 R38, P1, R12, R51, RZ ;  /* 0x000000330c267210 */ /* 0x000fc80007f3e0ff */
[----:B------:R-:W4:Y:S01]  /*8180*/  LDG.E.64.CONSTANT R22, desc[UR10][R12.64] ;  /* 0x0000000a0c167981 */ /* 0x000f22000c1e9b00 */
[----:B------:R-:W-:Y:S02]  /*8190*/  IADD3.X R39, R13, R53, RZ, P1, !PT ;  /* 0x000000350d277210 */ /* 0x000fe40000ffe4ff */
[----:B------:R-:W-:-:S03]  /*81a0*/  IADD3 R40, P1, R38, R51, RZ ;  /* 0x0000003326287210 */ /* 0x000fc60007f3e0ff */
[----:B------:R1:W4:Y:S02]  /*81b0*/  LDG.E.64.CONSTANT R20, desc[UR10][R38.64] ;  /* 0x0000000a26147981 */ /* 0x000324000c1e9b00 */
[----:B------:R-:W-:Y:S01]  /*81c0*/  IMAD.X R41, R39, 0x1, R53, P1 ;  /* 0x0000000127297824 */ /* 0x000fe200008e0635 */
[----:B------:R-:W-:-:S04]  /*81d0*/  IADD3 R44, P1, R40, R51, RZ ;  /* 0x00000033282c7210 */ /* 0x000fc80007f3e0ff */
[----:B------:R-:W4:Y:S01]  /*81e0*/  LDG.E.64.CONSTANT R18, desc[UR10][R40.64] ;  /* 0x0000000a28127981 */ /* 0x000f22000c1e9b00 */
[----:B------:R-:W-:Y:S02]  /*81f0*/  IADD3.X R45, R41, R53, RZ, P1, !PT ;  /* 0x00000035292d7210 */ /* 0x000fe40000ffe4ff */
[----:B0-----:R-:W-:-:S03]  /*8200*/  IADD3 R10, P1, R44, R51, RZ ;  /* 0x000000332c0a7210 */ /* 0x001fc60007f3e0ff */
        /* <DEDUP_REMOVED lines=11> */
[----:B-1----:R-:W-:-:S03]  /*82c0*/  IADD3 R38, P1, R42, R51, RZ ;  /* 0x000000332a267210 */ /* 0x002fc60007f3e0ff */
[----:B------:R-:W4:Y:S02]  /*82d0*/  LDG.E.64.CONSTANT R40, desc[UR10][R42.64] ;  /* 0x0000000a2a287981 */ /* 0x000f24000c1e9b00 */
[----:B------:R-:W-:-:S05]  /*82e0*/  IMAD.X R39, R43, 0x1, R53, P1 ;  /* 0x000000012b277824 */ /* 0x000fca00008e0635 */
[----:B------:R-:W4:Y:S01]  /*82f0*/  LDG.E.64.CONSTANT R44, desc[UR10][R38.64] ;  /* 0x0000000a262c7981 */ /* 0x000f22000c1e9b00 */
[----:B------:R-:W-:-:S04]  /*8300*/  IADD3 R4, P1, R4, 0x10, RZ ;  /* 0x0000001004047810 */ /* 0x000fc80007f3e0ff */
[----:B------:R-:W-:Y:S02]  /*8310*/  IADD3.X R47, RZ, R47, RZ, P1, !PT ;  /* 0x0000002fff2f7210 */ /* 0x000fe40000ffe4ff */
        /* <DEDUP_REMOVED lines=14> */
[----:B------:R-:W-:-:S05]  /*8400*/  IADD3 R16, P2, R38, R51, RZ ;  /* 0x0000003326107210 */ /* 0x000fca0007f5e0ff */
[----:B------:R-:W-:Y:S02]  /*8410*/  IMAD.X R17, R39, 0x1, R53, P2 ;  /* 0x0000000127117824 */ /* 0x000fe400010e0635 */
[----:B------:R-:W-:-:S08]  /*8420*/  DADD R10, R12, R10 ;  /* 0x000000000c0a7229 */ /* 0x000fd0000000000a */
[----:B------:R-:W-:-:S08]  /*8430*/  DADD R8, R10, R8 ;  /* 0x000000000a087229 */ /* 0x000fd00000000008 */
[----:B------:R-:W-:-:S08]  /*8440*/  DADD R8, R8, R40 ;  /* 0x0000000008087229 */ /* 0x000fd00000000028 */
[----:B------:R-:W-:Y:S01]  /*8450*/  DADD R2, R8, R44 ;  /* 0x0000000008027229 */ /* 0x000fe2000000002c */
[----:B------:R-:W-:Y:S10]  /*8460*/  @!P1 BRA `(.L_x_839) ;  /* 0xfffffff800e49947 */ /* 0x000ff4000383ffff */
.L_x_838:
[----:B------:R-:W-:Y:S05]  /*8470*/  BSYNC B3 ;  /* 0x0000000000037941 */ /* 0x000fea0003800000 */
.L_x_837:
[----:B------:R-:W-:Y:S01]  /*8480*/  IADD3 R6, P2, -R4, R7, RZ ;  /* 0x0000000704067210 */ /* 0x000fe20007f5e1ff */
[----:B------:R-:W-:Y:S03]  /*8490*/  BSSY B3, `(.L_x_840) ;  /* 0x000002a000037945 */ /* 0x000fe60003800000 */
[----:B------:R-:W-:Y:S02]  /*84a0*/  ISETP.GT.U32.AND P1, PT, R6, 0x4, PT ;  /* 0x000000040600780c */ /* 0x000fe40003f24070 */
[----:B------:R-:W-:-:S04]  /*84b0*/  IADD3.X R6, ~R47, R0, RZ, P2, !PT ;  /* 0x000000002f067210 */ /* 0x000fc800017fe5ff */
[----:B------:R-:W-:-:S13]  /*84c0*/  ISETP.GT.AND.EX P1, PT, R6, RZ, PT, P1 ;  /* 0x000000ff0600720c */ /* 0x000fda0003f24310 */
[----:B------:R-:W-:Y:S05]  /*84d0*/  @!P1 BRA `(.L_x_841) ;  /* 0x0000000000949947 */ /* 0x000fea0003800000 */
[----:B------:R-:W-:Y:S01]  /*84e0*/  IMAD.MOV.U32 R8, RZ, RZ, R16 ;  /* 0x000000ffff087224 */ /* 0x000fe200078e0010 */
[----:B------:R-:W-:Y:S02]  /*84f0*/  MOV R9, R17 ;  /* 0x0000001100097202 */ /* 0x000fe40000000f00 */
[----:B------:R-:W-:-:S03]  /*8500*/  IADD3 R22, P0, R16, R51, RZ ;  /* 0x0000003310167210 */ /* 0x000fc60007f1e0ff */
[----:B------:R0:W2:Y:S02]  /*8510*/  LDG.E.64.CONSTANT R10, desc[UR10][R8.64] ;  /* 0x0000000a080a7981 */ /* 0x0000a4000c1e9b00 */
        /* <DEDUP_REMOVED lines=20> */
[----:B------:R-:W-:Y:S02]  /*8660*/  IADD3 R4, P2, R4, 0x8, RZ ;  /* 0x0000000804047810 */ /* 0x000fe40007f5e0ff */
[----:B------:R-:W-:Y:S02]  /*8670*/  PLOP3.LUT P0, PT, PT, PT, PT, 0x8, 0x0 ;  /* 0x000000000000781c */ /* 0x000fe40003f0e170 */
[----:B------:R-:W-:Y:S01]  /*8680*/  IADD3.X R47, RZ, R47, RZ, P2, !PT ;  /* 0x0000002fff2f7210 */ /* 0x000fe200017fe4ff */
[----:B--2--5:R-:W-:-:S08]  /*8690*/  DADD R10, R2, R10 ;  /* 0x00000000020a7229 */ /* 0x024fd0000000000a */
[----:B---3--:R-:W-:-:S08]  /*86a0*/  DADD R10, R10, R12 ;  /* 0x000000000a0a7229 */ /* 0x008fd0000000000c */
[----:B----4-:R-:W-:Y:S01]  /*86b0*/  DADD R10, R10, R16 ;  /* 0x000000000a0a7229 */ /* 0x010fe20000000010 */
[----:B------:R-:W-:-:S05]  /*86c0*/  IADD3 R16, P1, R8, R51, RZ ;  /* 0x0000003308107210 */ /* 0x000fca0007f3e0ff */
[----:B------:R-:W-:Y:S02]  /*86d0*/  IMAD.X R17, R9, 0x1, R53, P1 ;  /* 0x0000000109117824 */ /* 0x000fe400008e0635 */
[----:B------:R-:W-:-:S08]  /*86e0*/  DADD R10, R10, R18 ;  /* 0x000000000a0a7229 */ /* 0x000fd00000000012 */
[----:B------:R-:W-:-:S08]  /*86f0*/  DADD R10, R10, R20 ;  /* 0x000000000a0a7229 */ /* 0x000fd00000000014 */
[----:B------:R-:W-:-:S08]  /*8700*/  DADD R10, R10, R22 ;  /* 0x000000000a0a7229 */ /* 0x000fd00000000016 */
[----:B------:R-:W-:-:S08]  /*8710*/  DADD R10, R10, R24 ;  /* 0x000000000a0a7229 */ /* 0x000fd00000000018 */
[----:B------:R-:W-:-:S11]  /*8720*/  DADD R2, R10, R26 ;  /* 0x000000000a027229 */ /* 0x000fd6000000001a */
.L_x_841:
[----:B------:R-:W-:Y:S05]  /*8730*/  BSYNC B3 ;  /* 0x0000000000037941 */ /* 0x000fea0003800000 */
.L_x_840:
[----:B------:R-:W-:-:S04]  /*8740*/  ISETP.LT.U32.AND P1, PT, R4, R7, PT ;  /* 0x000000070400720c */ /* 0x000fc80003f21070 */
[----:B------:R-:W-:-:S13]  /*8750*/  ISETP.LT.OR.EX P0, PT, R47, R0, P0, P1 ;  /* 0x000000002f00720c */ /* 0x000fda0000701710 */
[----:B------:R-:W-:Y:S05]  /*8760*/  @!P0 BRA `(.L_x_836) ;  /* 0x0000000000388947 */ /* 0x000fea0003800000 */
[----:B------:R-:W-:Y:S01]  /*8770*/  IADD3 R18, P0, R16, R51, RZ ;  /* 0x0000003310127210 */ /* 0x000fe20007f1e0ff */
[----:B------:R-:W2:Y:S03]  /*8780*/  LDG.E.64.CONSTANT R6, desc[UR10][R16.64] ;  /* 0x0000000a10067981 */ /* 0x000ea6000c1e9b00 */
[----:B------:R-:W-:Y:S02]  /*8790*/  IADD3.X R19, R17, R53, RZ, P0, !PT ;  /* 0x0000003511137210 */ /* 0x000fe400007fe4ff */
[----:B------:R-:W-:-:S03]  /*87a0*/  IADD3 R20, P0, R18, R51, RZ ;  /* 0x0000003312147210 */ /* 0x000fc60007f1e0ff */
[----:B------:R-:W3:Y:S02]  /*87b0*/  LDG.E.64.CONSTANT R8, desc[UR10][R18.64] ;  /* 0x0000000a12087981 */ /* 0x000ee4000c1e9b00 */
        /* <DEDUP_REMOVED lines=9> */
.L_x_836:
[----:B------:R-:W-:Y:S05]  /*8850*/  BSYNC B2 ;  /* 0x0000000000027941 */ /* 0x000fea0003800000 */
.L_x_835:
[----:B-----5:R0:W-:Y:S02]  /*8860*/  STG.E.64 desc[UR10][R14.64], R2 ;  /* 0x000000020e007986 */ /* 0x0201e4000c101b0a */
.L_x_832:
[----:B------:R-:W-:Y:S05]  /*8870*/  BSYNC B1 ;  /* 0x0000000000017941 */ /* 0x000fea0003800000 */
.L_x_831:
[----:B------:R-:W-:-:S07]  /*8880*/  VIADD R5, R5, 0x80 ;  /* 0x0000008005057836 */ /* 0x000fce0000000000 */
.L_x_823:
[----:B------:R-:W-:Y:S05]  /*8890*/  BSYNC B0 ;  /* 0x0000000000007941 */ /* 0x000fea0003800000 */
.L_x_822:
[----:B------:R-:W-:Y:S01]  /*88a0*/  ULDC UR4, c[0x0][0x210] ;  /* 0x0000840000047ab9 */ /* 0x000fe20000000800 */
[----:B------:R-:W-:Y:S01]  /*88b0*/  BSSY B0, `(.L_x_842) ;  /* 0x00002d5000007945 */ /* 0x000fe20003800000 */
[----:B------:R-:W-:-:S13]  /*88c0*/  ISETP.GE.AND P0, PT, R5, UR4, PT ;  /* 0x0000000405007c0c */ /* 0x000fda000bf06270 */
[----:B------:R-:W-:Y:S05]  /*88d0*/  @P0 BRA `(.L_x_843) ;  /* 0x0000002c00480947 */ /* 0x000fea0003800000 */
[----:B------:R-:W1:Y:S01]  /*88e0*/  LDC R8, c[0x0][0x218] ;  /* 0x00008600ff087b82 */ /* 0x000e620000000800 */
[----:B0-----:R-:W-:Y:S01]  /*88f0*/  HFMA2.MMA R15, -RZ, RZ, 0, 0 ;  /* 0x00000000ff0f7435 */ /* 0x001fe200000001ff */
[----:B------:R-:W-:Y:S01]  /*8900*/  MOV R0, RZ ;  /* 0x000000ff00007202 */ /* 0x000fe20000000f00 */
        /* <DEDUP_REMOVED lines=350> */
.L_x_844:
        /* <DEDUP_REMOVED lines=21> */
[----:B------:R-:W-:Y:S05]  /*a040*/  CALL.REL.NOINC `($__internal_6_$__cuda_sm20_div_s64) ;  /* 0x000000c800c07944 */ /* 0x000fea0003c00000 */
[----:B------:R-:W-:Y:S01]  /*a050*/  IMAD.MOV.U32 R6, RZ, RZ, R2 ;  /* 0x000000ffff067224 */ /* 0x000fe200078e0002 */
[----:B------:R-:W-:Y:S01]  /*a060*/  MOV R7, R3 ;  /* 0x0000000300077202 */ /* 0x000fe20000000f00 */
[----:B------:R-:W-:Y:S06]  /*a070*/  BRA `(.L_x_846) ;  /* 0x0000000000507947 */ /* 0x000fec0003800000 */
.L_x_847:
        /* <DEDUP_REMOVED lines=15> */
[----:B------:R-:W-:Y:S01]  /*a170*/  @P0 VIADD R0, R0, -UR4 ;  /* 0x8000000400000c36 */ /* 0x000fe20008000000 */
[----:B------:R-:W-:-:S04]  /*a180*/  @P0 IADD3 R6, R6, 0x1, RZ ;  /* 0x0000000106060810 */ /* 0x000fc80007ffe0ff */
[----:B------:R-:W-:-:S13]  /*a190*/  ISETP.GE.U32.AND P1, PT, R0, UR4, PT ;  /* 0x0000000400007c0c */ /* 0x000fda000bf26070 */
[----:B------:R-:W-:Y:S01]  /*a1a0*/  @P1 VIADD R6, R6, 0x1 ;  /* 0x0000000106061836 */ /* 0x000fe20000000000 */
[----:B------:R-:W-:-:S07]  /*a1b0*/  @!P2 LOP3.LUT R6, RZ, UR4, RZ, 0x33, !PT ;  /* 0x00000004ff06ac12 */ /* 0x000fce000f8e33ff */
.L_x_846:
[----:B------:R-:W-:Y:S05]  /*a1c0*/  BSYNC B1 ;  /* 0x0000000000017941 */ /* 0x000fea0003800000 */
.L_x_845:
        /* <DEDUP_REMOVED lines=22> */
[----:B------:R-:W-:Y:S05]  /*a330*/  CALL.REL.NOINC `($__internal_6_$__cuda_sm20_div_s64) ;  /* 0x000000c800047944 */ /* 0x000fea0003c00000 */
[----:B------:R-:W-:Y:S05]  /*a340*/  BRA `(.L_x_850) ;  /* 0x0000000000507947 */ /* 0x000fea0003800000 */
.L_x_849:
        /* <DEDUP_REMOVED lines=20> */
.L_x_850:
[----:B------:R-:W-:Y:S05]  /*a490*/  BSYNC B1 ;  /* 0x0000000000017941 */ /* 0x000fea0003800000 */
.L_x_848:
        /* <DEDUP_REMOVED lines=93> */
.L_x_854:
[----:B------:R-:W-:Y:S05]  /*aa70*/  BSYNC B2 ;  /* 0x0000000000027941 */ /* 0x000fea0003800000 */
.L_x_853:
        /* <DEDUP_REMOVED lines=47> */
.L_x_859:
        /* <DEDUP_REMOVED lines=71> */
.L_x_858:
[----:B------:R-:W-:Y:S05]  /*b1e0*/  BSYNC B3 ;  /* 0x0000000000037941 */ /* 0x000fea0003800000 */
.L_x_857:
        /* <DEDUP_REMOVED lines=43> */
.L_x_861:
[----:B------:R-:W-:Y:S05]  /*b4a0*/  BSYNC B3 ;  /* 0x0000000000037941 */ /* 0x000fea0003800000 */
.L_x_860:
        /* <DEDUP_REMOVED lines=17> */
.L_x_856:
[----:B------:R-:W-:Y:S05]  /*b5c0*/  BSYNC B2 ;  /* 0x0000000000027941 */ /* 0x000fea0003800000 */
.L_x_855:
[----:B-----5:R0:W-:Y:S02]  /*b5d0*/  STG.E.64 desc[UR10][R14.64], R2 ;  /* 0x000000020e007986 */ /* 0x0201e4000c101b0a */
.L_x_852:
[----:B------:R-:W-:Y:S05]  /*b5e0*/  BSYNC B1 ;  /* 0x0000000000017941 */ /* 0x000fea0003800000 */
.L_x_851:
[----:B------:R-:W-:-:S07]  /*b5f0*/  IADD3 R5, R5, 0x80, RZ ;  /* 0x0000008005057810 */ /* 0x000fce0007ffe0ff */
.L_x_843:
[----:B------:R-:W-:Y:S05]  /*b600*/  BSYNC B0 ;  /* 0x0000000000007941 */ /* 0x000fea0003800000 */
.L_x_842:
        /* <DEDUP_REMOVED lines=357> */
.L_x_864:
        /* <DEDUP_REMOVED lines=25> */
.L_x_867:
        /* <DEDUP_REMOVED lines=20> */
.L_x_866:
[----:B------:R-:W-:Y:S05]  /*cf30*/  BSYNC B1 ;  /* 0x0000000000017941 */ /* 0x000fea0003800000 */
.L_x_865:
        /* <DEDUP_REMOVED lines=24> */
.L_x_869:
        /* <DEDUP_REMOVED lines=20> */
.L_x_870:
[----:B------:R-:W-:Y:S05]  /*d200*/  BSYNC B1 ;  /* 0x0000000000017941 */ /* 0x000fea0003800000 */
.L_x_868:
        /* <DEDUP_REMOVED lines=93> */
.L_x_874:
[----:B------:R-:W-:Y:S05]  /*d7e0*/  BSYNC B2 ;  /* 0x0000000000027941 */ /* 0x000fea0003800000 */
.L_x_873:
        /* <DEDUP_REMOVED lines=47> */
.L_x_879:
        /* <DEDUP_REMOVED lines=71> */
.L_x_878:
[----:B------:R-:W-:Y:S05]  /*df50*/  BSYNC B3 ;  /* 0x0000000000037941 */ /* 0x000fea0003800000 */
.L_x_877:
        /* <DEDUP_REMOVED lines=43> */
.L_x_881:
[----:B------:R-:W-:Y:S05]  /*e210*/  BSYNC B3 ;  /* 0x0000000000037941 */ /* 0x000fea0003800000 */
.L_x_880:
        /* <DEDUP_REMOVED lines=17> */
.L_x_876:
[----:B------:R-:W-:Y:S05]  /*e330*/  BSYNC B2 ;  /* 0x0000000000027941 */ /* 0x000fea0003800000 */
.L_x_875:
[----:B-----5:R0:W-:Y:S02]  /*e340*/  STG.E.64 desc[UR10][R14.64], R2 ;  /* 0x000000020e007986 */ /* 0x0201e4000c101b0a */
.L_x_872:
[----:B------:R-:W-:Y:S05]  /*e350*/  BSYNC B1 ;  /* 0x0000000000017941 */ /* 0x000fea0003800000 */
.L_x_871:
[----:B------:R-:W-:-:S07]  /*e360*/  VIADD R5, R5, 0x80 ;  /* 0x0000008005057836 */ /* 0x000fce0000000000 */
.L_x_863:
[----:B------:R-:W-:Y:S05]  /*e370*/  BSYNC B0 ;  /* 0x0000000000007941 */ /* 0x000fea0003800000 */
.L_x_862:
        /* <DEDUP_REMOVED lines=357> */
.L_x_884:
        /* <DEDUP_REMOVED lines=25> */
.L_x_887:
        /* <DEDUP_REMOVED lines=20> */
.L_x_886:
[----:B------:R-:W-:Y:S05]  /*fca0*/  BSYNC B1 ;  /* 0x0000000000017941 */ /* 0x000fea0003800000 */
.L_x_885:
        /* <DEDUP_REMOVED lines=24> */
.L_x_889:
        /* <DEDUP_REMOVED lines=20> */
.L_x_890:
[----:B------:R-:W-:Y:S05]  /*ff70*/  BSYNC B1 ;  /* 0x0000000000017941 */ /* 0x000fea0003800000 */
.L_x_888:
        /* <DEDUP_REMOVED lines=93> */
.L_x_894:
[----:B------:R-:W-:Y:S05]  /*10550*/  BSYNC B2 ;  /* 0x0000000000027941 */ /* 0x000fea0003800000 */
.L_x_893:
        /* <DEDUP_REMOVED lines=47> */
.L_x_899:
        /* <DEDUP_REMOVED lines=71> */
.L_x_898:
[----:B------:R-:W-:Y:S05]  /*10cc0*/  BSYNC B3 ;  /* 0x0000000000037941 */ /* 0x000fea0003800000 */
.L_x_897:
        /* <DEDUP_REMOVED lines=43> */
.L_x_901:
[----:B------:R-:W-:Y:S05]  /*10f80*/  BSYNC B3 ;  /* 0x0000000000037941 */ /* 0x000fea0003800000 */
.L_x_900:
        /* <DEDUP_REMOVED lines=17> */
.L_x_896:
[----:B------:R-:W-:Y:S05]  /*110a0*/  BSYNC B2 ;  /* 0x0000000000027941 */ /* 0x000fea0003800000 */
.L_x_895:
[----:B-----5:R0:W-:Y:S02]  /*110b0*/  STG.E.64 desc[UR10][R14.64], R2 ;  /* 0x000000020e007986 */ /* 0x0201e4000c101b0a */
.L_x_892:
[----:B------:R-:W-:Y:S05]  /*110c0*/  BSYNC B1 ;  /* 0x0000000000017941 */ /* 0x000fea0003800000 */
.L_x_891:
[----:B------:R-:W-:-:S07]  /*110d0*/  IADD3 R5, R5, 0x80, RZ ;  /* 0x0000008005057810 */ /* 0x000fce0007ffe0ff */
.L_x_883:
[----:B------:R-:W-:Y:S05]  /*110e0*/  BSYNC B0 ;  /* 0x0000000000007941 */ /* 0x000fea0003800000 */
.L_x_882:
        /* <DEDUP_REMOVED lines=357> */
.L_x_904:
        /* <DEDUP_REMOVED lines=25> */
.L_x_907:
        /* <DEDUP_REMOVED lines=20> */
.L_x_906:
[----:B------:R-:W-:Y:S05]  /*12a10*/  BSYNC B1 ;  /* 0x0000000000017941 */ /* 0x000fea0003800000 */
.L_x_905:
        /* <DEDUP_REMOVED lines=24> */
.L_x_909:
        /* <DEDUP_REMOVED lines=20> */
.L_x_910:
[----:B------:R-:W-:Y:S05]  /*12ce0*/  BSYNC B1 ;  /* 0x0000000000017941 */ /* 0x000fea0003800000 */
.L_x_908:
        /* <DEDUP_REMOVED lines=93> */
.L_x_914:
[----:B------:R-:W-:Y:S05]  /*132c0*/  BSYNC B2 ;  /* 0x0000000000027941 */ /* 0x000fea0003800000 */
.L_x_913:
        /* <DEDUP_REMOVED lines=47> */
.L_x_919:
        /* <DEDUP_REMOVED lines=71> */
.L_x_918:
[----:B------:R-:W-:Y:S05]  /*13a30*/  BSYNC B3 ;  /* 0x0000000000037941 */ /* 0x000fea0003800000 */
.L_x_917:
        /* <DEDUP_REMOVED lines=43> */
.L_x_921:
[----:B------:R-:W-:Y:S05]  /*13cf0*/  BSYNC B3 ;  /* 0x0000000000037941 */ /* 0x000fea0003800000 */
.L_x_920:
        /* <DEDUP_REMOVED lines=17> */
.L_x_916:
[----:B------:R-:W-:Y:S05]  /*13e10*/  BSYNC B2 ;  /* 0x0000000000027941 */ /* 0x000fea0003800000 */
.L_x_915:
[----:B-----5:R0:W-:Y:S02]  /*13e20*/  STG.E.64 desc[UR10][R14.64], R2 ;  /* 0x000000020e007986 */ /* 0x0201e4000c101b0a */
.L_x_912:
[----:B------:R-:W-:Y:S05]  /*13e30*/  BSYNC B1 ;  /* 0x0000000000017941 */ /* 0x000fea0003800000 */
.L_x_911:
[----:B------:R-:W-:-:S07]  /*13e40*/  VIADD R5, R5, 0x80 ;  /* 0x0000008005057836 */ /* 0x000fce0000000000 */
.L_x_903:
[----:B------:R-:W-:Y:S05]  /*13e50*/  BSYNC B0 ;  /* 0x0000000000007941 */ /* 0x000fea0003800000 */
.L_x_902:
[----:B------:R-:W-:Y:S02]  /*13e60*/  ULDC UR4, c[0x0][0x210] ;  /* 0x0000840000047ab9 */ /* 0x000fe40000000800 */
[----:B------:R-:W-:-:S13]  /*13e70*/  ISETP.GE.AND P0, PT, R5, UR4, PT ;  /* 0x0000000405007c0c */ /* 0x000fda000bf06270 */
[----:B------:R-:W-:Y:S05]  /*13e80*/  @P0 EXIT ;  /* 0x000000000000094d */ /* 0x000fea0003800000 */
[----:B------:R-:W1:Y:S01]  /*13e90*/  LDC R6, c[0x0][0x218] ;  /* 0x00008600ff067b82 */ /* 0x000e620000000800 */
[----:B------:R-:W-:Y:S01]  /*13ea0*/  HFMA2.MMA R17, -RZ, RZ, 0, 0 ;  /* 0x00000000ff117435 */ /* 0x000fe200000001ff */
        /* <DEDUP_REMOVED lines=351> */
.L_x_922:
        /* <DEDUP_REMOVED lines=11> */
[----:B0-----:R-:W-:Y:S01]  /*15550*/  @!P0 CS2R R2, SRZ ;  /* 0x0000000000028805 */ /* 0x001fe2000001ff00 */
        /* <DEDUP_REMOVED lines=8> */
[----:B------:R-:W-:Y:S05]  /*155e0*/  CALL.REL.NOINC `($__internal_6_$__cuda_sm20_div_s64) ;  /* 0x0000001400587944 */ /* 0x000fea0003c00000 */
[----:B------:R-:W-:Y:S05]  /*155f0*/  BRA `(.L_x_924) ;  /* 0x0000000000507947 */ /* 0x000fea0003800000 */
.L_x_925:
        /* <DEDUP_REMOVED lines=20> */
.L_x_924:
[----:B------:R-:W-:Y:S05]  /*15740*/  BSYNC B0 ;  /* 0x0000000000007941 */ /* 0x000fea0003800000 */
.L_x_923:
        /* <DEDUP_REMOVED lines=24> */
.L_x_927:
[----:B------:R-:W0:Y:S01]  /*158d0*/  I2F.U32.RP R4, UR6 ;  /* 0x0000000600047d06 */ /* 0x000e220008209000 */
[----:B------:R-:W-:Y:S01]  /*158e0*/  IMAD.MOV.U32 R2, RZ, RZ, RZ ;  /* 0x000000ffff027224 */ /* 0x000fe200078e00ff */
[----:B------:R-:W-:-:S06]  /*158f0*/  ISETP.NE.U32.AND P2, PT, RZ, UR6, PT ;  /* 0x00000006ff007c0c */ /* 0x000fcc000bf45070 */
[----:B0-----:R-:W0:Y:S02]  /*15900*/  MUFU.RCP R4, R4 ;  /* 0x0000000400047308 */ /* 0x001e240000001000 */
[----:B0-----:R-:W-:-:S06]  /*15910*/  VIADD R6, R4, 0xffffffe ;  /* 0x0ffffffe04067836 */ /* 0x001fcc0000000000 */
[----:B------:R-:W0:Y:S02]  /*15920*/  F2I.FTZ.U32.TRUNC.NTZ R3, R6 ;  /* 0x0000000600037305 */ /* 0x000e24000021f000 */
[----:B0-----:R-:W-:-:S05]  /*15930*/  IADD3 R7, RZ, -R3, RZ ;  /* 0x80000003ff077210 */ /* 0x001fca0007ffe0ff */
        /* <DEDUP_REMOVED lines=12> */
.L_x_928:
[----:B------:R-:W-:Y:S05]  /*15a00*/  BSYNC B0 ;  /* 0x0000000000007941 */ /* 0x000fea0003800000 */
.L_x_926:
        /* <DEDUP_REMOVED lines=44> */
[----:B------:R-:W-:-:S04]  /*15cd0*/  IMAD.WIDE.U32 R26, R24, R6, R20 ;  /* 0x00000006181a7225 */ /* 0x000fc800078e0014 */
[----:B------:R-:W-:Y:S01]  /*15ce0*/  IMAD R25, R24, R7, R4 ;  /* 0x0000000718197224 */ /* 0x000fe200078e0204 */
[----:B------:R-:W-:Y:S02]  /*15cf0*/  IADD3.X R4, RZ, UR5, RZ, P1, !PT ;  /* 0x00000005ff047c10 */ /* 0x000fe40008ffe4ff */
        /* <DEDUP_REMOVED lines=18> */
[----:B------:R-:W-:Y:S02]  /*15e20*/  IMAD.IADD R31, R25, 0x1, R23 ;  /* 0x00000001191f7824 */ /* 0x000fe400078e0217 */
[----:B------:R-:W-:-:S03]  /*15e30*/  IMAD.X R23, R21, 0x1, R9, P5 ;  /* 0x0000000115177824 */ /* 0x000fc600028e0609 */
[----:B------:R-:W-:Y:S02]  /*15e40*/  IADD3.X R29, R13, ~R31, RZ, P4, !PT ;  /* 0x8000001f0d1d7210 */ /* 0x000fe400027fe4ff */
[----:B------:R-:W-:Y:S02]  /*15e50*/  @P1 IADD3 R25, P2, P3, R12, -R18, -R24 ;  /* 0x800000120c191210 */ /* 0x000fe40007b5e818 */
[----:B------:R-:W-:Y:S01]  /*15e60*/  @P1 IADD3 R20, P4, R22, R8, RZ ;  /* 0x0000000816141210 */ /* 0x000fe20007f9e0ff */
[-C--:B------:R-:W-:Y:S01]  /*15e70*/  IMAD R14, R29, R6.reuse, RZ ;  /* 0x000000061d0e7224 */ /* 0x080fe200078e02ff */
[----:B------:R-:W-:Y:S02]  /*15e80*/  @P1 IADD3.X R19, R13, ~R19, ~R31, P2, P3 ;  /* 0x800000130d131210 */ /* 0x000fe400017e6c1f */
[----:B------:R-:W-:Y:S01]  /*15e90*/  @P1 IADD3.X R21, R23, R9, RZ, P4, !PT ;  /* 0x0000000917151210 */ /* 0x000fe200027fe4ff */
        /* <DEDUP_REMOVED lines=15> */
[----:B------:R-:W-:Y:S01]  /*15f90*/  IMAD.X R47, RZ, RZ, R15, P2 ;  /* 0x000000ffff2f7224 */ /* 0x000fe200010e060f */
[----:B------:R-:W-:Y:S01]  /*15fa0*/  @P1 IADD3.X R47, RZ, R15, RZ, P3, !PT ;  /* 0x0000000fff2f1210 */ /* 0x000fe20001ffe4ff */
[----:B--2---:R-:W-:-:S08]  /*15fb0*/  DADD R2, R2, R6 ;  /* 0x0000000002027229 */ /* 0x004fd00000000006 */
[----:B---3--:R-:W-:-:S11]  /*15fc0*/  @P1 DADD R2, R2, R8 ;  /* 0x0000000002021229 */ /* 0x008fd60000000008 */
.L_x_930:
[----:B------:R-:W-:Y:S05]  /*15fd0*/  BSYNC B0 ;  /* 0x0000000000007941 */ /* 0x000fea0003800000 */
.L_x_929:
        /* <DEDUP_REMOVED lines=8> */
[----:B------:R-:W-:Y:S01]  /*16060*/  IADD3 R49, P0, R14, -0x1, RZ ;  /* 0xffffffff0e317810 */ /* 0x000fe20007f1e0ff */
[----:B------:R-:W-:Y:S01]  /*16070*/  IMAD.WIDE.U32 R12, R7, UR6, R12 ;  /* 0x00000006070c7c25 */ /* 0x000fe2000f8e000c */
[----:B------:R-:W-:Y:S02]  /*16080*/  UIMAD.WIDE.U32 UR4, UR6, UR8, URZ ;  /* 0x00000008060472a5 */ /* 0x000fe4000f8e003f */
[----:B------:R-:W-:Y:S01]  /*16090*/  IADD3 R8, P2, -R49, R0, RZ ;  /* 0x0000000031087210 */ /* 0x000fe20007f5e1ff */
[----:B------:R-:W-:-:S03]  /*160a0*/  IMAD R6, R6, UR6, RZ ;  /* 0x0000000606067c24 */ /* 0x000fc6000f8e02ff */
[----:B------:R-:W-:Y:S01]  /*160b0*/  ISETP.GT.U32.AND P1, PT, R8, 0xc, PT ;  /* 0x0000000c0800780c */ /* 0x000fe20003f24070 */
[----:B------:R-:W-:Y:S01]  /*160c0*/  IMAD R7, R7, UR7, R6 ;  /* 0x0000000707077c24 */ /* 0x000fe2000f8e0206 */
[----:B------:R-:W-:-:S04]  /*160d0*/  UIMAD UR7, UR7, UR8, URZ ;  /* 0x00000008070772a4 */ /* 0x000fc8000f8e023f */
[----:B------:R-:W-:Y:S01]  /*160e0*/  IADD3 R6, R13, R7, RZ ;  /* 0x000000070d067210 */ /* 0x000fe20007ffe0ff */
[----:B------:R-:W-:Y:S02]  /*160f0*/  UIMAD UR7, UR6, UR9, UR7 ;  /* 0x00000009060772a4 */ /* 0x000fe4000f8e0207 */
[----:B------:R-:W-:Y:S02]  /*16100*/  USHF.L.U32 UR6, UR4, 0x3, URZ ;  /* 0x0000000304067899 */ /* 0x000fe4000800063f */
[----:B------:R-:W-:Y:S01]  /*16110*/  IMAD R7, R6, UR8, RZ ;  /* 0x0000000806077c24 */ /* 0x000fe2000f8e02ff */
[----:B------:R-:W-:Y:S01]  /*16120*/  UIADD3 UR7, UR5, UR7, URZ ;  /* 0x0000000705077290 */ /* 0x000fe2000fffe03f */
[C---:B0-----:R-:W-:Y:S01]  /*16130*/  IMAD R6, R47.reuse, R4, RZ ;  /* 0x000000042f067224 */ /* 0x041fe200078e02ff */
[----:B------:R-:W-:Y:S01]  /*16140*/  IADD3.X R47, R47, -0x1, RZ, P0, !PT ;  /* 0xffffffff2f2f7810 */ /* 0x000fe200007fe4ff */
[C---:B------:R-:W-:Y:S01]  /*16150*/  IMAD R7, R12.reuse, UR9, R7 ;  /* 0x000000090c077c24 */ /* 0x040fe2000f8e0207 */
[----:B------:R-:W-:Y:S01]  /*16160*/  USHF.L.U64.HI UR7, UR4, 0x3, UR7 ;  /* 0x0000000304077899 */ /* 0x000fe20008010207 */
[----:B------:R-:W-:Y:S01]  /*16170*/  IMAD.WIDE.U32 R12, R12, UR8, RZ ;  /* 0x000000080c0c7c25 */ /* 0x000fe2000f8e00ff */
[----:B------:R-:W-:Y:S01]  /*16180*/  ULDC.64 UR8, c[0x0][0x480] ;  /* 0x0001200000087ab9 */ /* 0x000fe20000000a00 */
[----:B------:R-:W-:-:S02]  /*16190*/  SHF.L.U64.HI R43, R4, 0x3, R5 ;  /* 0x00000003042b7819 */ /* 0x000fc40000010205 */
[----:B------:R-:W-:Y:S01]  /*161a0*/  IMAD.X R8, R42, 0x1, ~R47, P2 ;  /* 0x000000012a087824 */ /* 0x000fe200010e0e2f */
[----:B------:R-:W-:Y:S01]  /*161b0*/  SHF.L.U32 R9, R12, 0x3, RZ ;  /* 0x000000030c097819 */ /* 0x000fe200000006ff */
[----:B------:R-:W-:Y:S01]  /*161c0*/  IMAD.IADD R13, R13, 0x1, R7 ;  /* 0x000000010d0d7824 */ /* 0x000fe200078e0207 */
[----:B------:R-:W-:Y:S01]  /*161d0*/  LEA R45, P4, R4, -UR6, 0x3 ;  /* 0x80000006042d7c11 */ /* 0x000fe2000f8818ff */
[----:B------:R-:W-:Y:S01]  /*161e0*/  IMAD R11, R14, R5, R6 ;  /* 0x000000050e0b7224 */ /* 0x000fe200078e0206 */
[----:B------:R-:W-:Y:S01]  /*161f0*/  ISETP.GT.AND.EX P1, PT, R8, RZ, PT, P1 ;  /* 0x000000ff0800720c */ /* 0x000fe20003f24310 */
[----:B------:R-:W-:Y:S01]  /*16200*/  IMAD.WIDE.U32 R6, R14, R4, RZ ;  /* 0x000000040e067225 */ /* 0x000fe200078e00ff */
[----:B------:R-:W-:Y:S02]  /*16210*/  SHF.L.U64.HI R13, R12, 0x3, R13 ;  /* 0x000000030c0d7819 */ /* 0x000fe4000001020d */
[----:B------:R-:W-:Y:S02]  /*16220*/  IADD3.X R43, R43, ~UR7, RZ, P4, !PT ;  /* 0x800000072b2b7c10 */ /* 0x000fe4000a7fe4ff */
[----:B------:R-:W-:-:S02]  /*16230*/  LEA R9, P0, R6, R9, 0x3 ;  /* 0x0000000906097211 */ /* 0x000fc400078018ff */
[----:B------:R-:W-:Y:S02]  /*16240*/  IADD3 R7, R7, R11, RZ ;  /* 0x0000000b07077210 */ /* 0x000fe40007ffe0ff */
        /* <DEDUP_REMOVED lines=8> */
.L_x_935:
[----:B------:R-:W-:Y:S01]  /*162d0*/  IMAD.MOV.U32 R4, RZ, RZ, R12 ;  /* 0x000000ffff047224 */ /* 0x000fe200078e000c */
[----:B------:R-:W-:Y:S02]  /*162e0*/  MOV R5, R13 ;  /* 0x0000000d00057202 */ /* 0x000fe40000000f00 */
[----:B------:R-:W-:-:S04]  /*162f0*/  IADD3 R14, P1, R12, R45, RZ ;  /* 0x0000002d0c0e7210 */ /* 0x000fc80007f3e0ff */
        /* <DEDUP_REMOVED lines=51> */
[----:B----4-:R-:W-:-:S08]  /*16630*/  DADD R4, R4, R8 ;  /* 0x0000000004047229 */ /* 0x010fd00000000008 */
[----:B------:R-:W-:-:S08]  /*16640*/  DADD R4, R4, R10 ;  /* 0x0000000004047229 */ /* 0x000fd0000000000a */
[----:B------:R-:W-:Y:S01]  /*16650*/  DADD R4, R4, R12 ;  /* 0x0000000004047229 */ /* 0x000fe2000000000c */
[----:B------:R-:W-:-:S05]  /*16660*/  IADD3 R12, P2, R34, R45, RZ ;  /* 0x0000002d220c7210 */ /* 0x000fca0007f5e0ff */
[----:B------:R-:W-:Y:S02]  /*16670*/  IMAD.X R13, R35, 0x1, R43, P2 ;  /* 0x00000001230d7824 */ /* 0x000fe400010e062b */
        /* <DEDUP_REMOVED lines=12> */
.L_x_934:
[----:B------:R-:W-:Y:S05]  /*16740*/  BSYNC B1 ;  /* 0x0000000000017941 */ /* 0x000fea0003800000 */
.L_x_933:
        /* <DEDUP_REMOVED lines=42> */
[----:B------:R-:W-:-:S11]  /*169f0*/  DADD R2, R4, R20 ;  /* 0x0000000004027229 */ /* 0x000fd60000000014 */
.L_x_937:
[----:B------:R-:W-:Y:S05]  /*16a00*/  BSYNC B1 ;  /* 0x0000000000017941 */ /* 0x000fea0003800000 */
.L_x_936:
        /* <DEDUP_REMOVED lines=17> */
.L_x_932:
[----:B------:R-:W-:Y:S05]  /*16b20*/  BSYNC B0 ;  /* 0x0000000000007941 */ /* 0x000fea0003800000 */
.L_x_931:
[----:B-----5:R-:W-:Y:S01]  /*16b30*/  STG.E.64 desc[UR10][R16.64], R2 ;  /* 0x0000000210007986 */ /* 0x020fe2000c101b0a */
[----:B------:R-:W-:Y:S05]  /*16b40*/  EXIT ;  /* 0x000000000000794d */ /* 0x000fea0003800000 */
        .weak           $__internal_6_$__cuda_sm20_div_s64
        .type           $__internal_6_$__cuda_sm20_div_s64,@function
        .size           $__internal_6_$__cuda_sm20_div_s64,(.L_x_1736 - $__internal_6_$__cuda_sm20_div_s64)
$__internal_6_$__cuda_sm20_div_s64:
        /* <DEDUP_REMOVED lines=37> */
[----:B------:R-:W-:-:S03]  /*16da0*/  MOV R19, RZ ;  /* 0x000000ff00137202 */ /* 0x000fc60000000f00 */
[CC--:B------:R-:W-:Y:S02]  /*16db0*/  IMAD R9, R2.reuse, R7.reuse, RZ ;  /* 0x0000000702097224 */ /* 0x0c0fe400078e02ff */
[----:B------:R-:W-:-:S03]  /*16dc0*/  IMAD.HI.U32 R7, R2, R7, RZ ;  /* 0x0000000702077227 */ /* 0x000fc600078e00ff */
[----:B------:R-:W-:Y:S01]  /*16dd0*/  IADD3 R9, P2, R9, R4, RZ ;  /* 0x0000000409097210 */ /* 0x000fe20007f5e0ff */
[----:B------:R-:W-:-:S04]  /*16de0*/  IMAD.X R7, R7, 0x1, R2, P0 ;  /* 0x0000000107077824 */ /* 0x000fc800000e0602 */
        /* <DEDUP_REMOVED lines=22> */
[----:B------:R-:W-:Y:S01]  /*16f50*/  SEL R9, R9, R6, P0 ;  /* 0x0000000609097207 */ /* 0x000fe20000000000 */
[----:B------:R-:W-:Y:S01]  /*16f60*/  IMAD.MOV.U32 R6, RZ, RZ, R0 ;  /* 0x000000ffff067224 */ /* 0x000fe200078e0000 */
[----:B------:R-:W-:Y:S02]  /*16f70*/  ISETP.GE.U32.AND P1, PT, R8, UR4, PT ;  /* 0x0000000408007c0c */ /* 0x000fe4000bf26070 */
[----:B------:R-:W-:Y:S02]  /*16f80*/  SEL R11, R11, R4, P0 ;  /* 0x000000040b0b7207 */ /* 0x000fe40000000000 */
[----:B------:R-:W-:Y:S02]  /*16f90*/  IADD3 R2, P2, R7, 0x1, RZ ;  /* 0x0000000107027810 */ /* 0x000fe40007f5e0ff */
[----:B------:R-:W-:-:S02]  /*16fa0*/  ISETP.GE.U32.AND.EX P0, PT, R9, UR5, PT, P1 ;  /* 0x0000000509007c0c */ /* 0x000fc4000bf06110 */
        /* <DEDUP_REMOVED lines=11> */
[----:B------:R-:W-:-:S04]  /*17060*/  SEL R3, R3, R4, !P1 ;  /* 0x0000000403037207 */ /* 0x000fc80004800000 */
[----:B------:R-:W-:Y:S01]  /*17070*/  SEL R3, R3, 0xffffffff, P0 ;  /* 0xffffffff03037807 */ /* 0x000fe20000000000 */
[----:B------:R-:W-:Y:S06]  /*17080*/  RET.REL.NODEC R6 `(_ZN2at6native61_GLOBAL__N__2cc7adc6_23_UnfoldBackwardKernel_cu_75b981de_315735_unfold_backward_elementwise_kernelILi128ELi8EZNS1_32_unfold_backward_internal_kernelIdEEvRNS_14TensorIteratorEllllllEUliE_EEviT1_) ;  /* 0xfffffe8c06dc7950 */ /* 0x000fec0003c3ffff */
.L_x_938:
        /* <DEDUP_REMOVED lines=15> */
.L_x_1736:


//--------------------- .text._ZN2at6native61_GLOBAL__N__2cc7adc6_23_UnfoldBackwardKernel_cu_75b981de_315735_unfold_backward_elementwise_kernelILi128ELi8EZNS1_32_unfold_backward_internal_kernelIsEEvRNS_14TensorIteratorEllllllEUliE_EEviT1_ --------------------------
	.section	.text._ZN2at6native61_GLOBAL__N__2cc7adc6_23_UnfoldBackwardKernel_cu_75b981de_315735_unfold_backward_elementwise_kernelILi128ELi8EZNS1_32_unfold_backward_internal_kernelIsEEvRNS_14TensorIteratorEllllllEUliE_EEviT1_,"ax",@progbits
	.align	128
.text._ZN2at6native61_GLOBAL__N__2cc7adc6_23_UnfoldBackwardKernel_cu_75b981de_315735_unfold_backward_elementwise_kernelILi128ELi8EZNS1_32_unfold_backward_internal_kernelIsEEvRNS_14TensorIteratorEllllllEUliE_EEviT1_:
        .type           _ZN2at6native61_GLOBAL__N__2cc7adc6_23_UnfoldBackwardKernel_cu_75b981de_315735_unfold_backward_elementwise_kernelILi128ELi8EZNS1_32_unfold_backward_internal_kernelIsEEvRNS_14TensorIteratorEllllllEUliE_EEviT1_,@function
        .size           _ZN2at6native61_GLOBAL__N__2cc7adc6_23_UnfoldBackwardKernel_cu_75b981de_315735_unfold_backward_elementwise_kernelILi128ELi8EZNS1_32_unfold_backward_internal_kernelIsEEvRNS_14TensorIteratorEllllllEUliE_EEviT1_,(.L_x_1738 - _ZN2at6native61_GLOBAL__N__2cc7adc6_23_UnfoldBackwardKernel_cu_75b981de_315735_unfold_backward_elementwise_kernelILi128ELi8EZNS1_32_unfold_backward_internal_kernelIsEEvRNS_14TensorIteratorEllllllEUliE_EEviT1_)
        .other          _ZN2at6native61_GLOBAL__N__2cc7adc6_23_UnfoldBackwardKernel_cu_75b981de_315735_unfold_backward_elementwise_kernelILi128ELi8EZNS1_32_unfold_backward_internal_kernelIsEEvRNS_14TensorIteratorEllllllEUliE_EEviT1_,@"STO_CUDA_ENTRY STV_DEFAULT"
_ZN2at6native61_GLOBAL__N__2cc7adc6_23_UnfoldBackwardKernel_cu_75b981de_315735_unfold_backward_elementwise_kernelILi128ELi8EZNS1_32_unfold_backward_internal_kernelIsEEvRNS_14TensorIteratorEllllllEUliE_EEviT1_:
        /* <DEDUP_REMOVED lines=363> */
.L_x_941:
        /* <DEDUP_REMOVED lines=20> */
[----:B------:R-:W-:Y:S05]  /*17f0*/  CALL.REL.NOINC `($__internal_7_$__cuda_sm20_div_s64) ;  /* 0x0000014c00187944 */ /* 0x000fea0003c00000 */
[----:B------:R-:W-:Y:S02]  /*1800*/  IMAD.MOV.U32 R4, RZ, RZ, R2 ;  /* 0x000000ffff047224 */ /* 0x000fe400078e0002 */
[----:B------:R-:W-:Y:S01]  /*1810*/  IMAD.MOV.U32 R5, RZ, RZ, R3 ;  /* 0x000000ffff057224 */ /* 0x000fe200078e0003 */
[----:B------:R-:W-:Y:S06]  /*1820*/  BRA `(.L_x_943) ;  /* 0x0000000000507947 */ /* 0x000fec0003800000 */
.L_x_944:
        /* <DEDUP_REMOVED lines=11> */
[----:B------:R-:W-:-:S05]  /*18e0*/  IMAD.HI.U32 R4, R3, R10, RZ ;  /* 0x0000000a03047227 */ /* 0x000fca00078e00ff */
[----:B------:R-:W-:-:S05]  /*18f0*/  IADD3 R3, -R4, RZ, RZ ;  /* 0x000000ff04037210 */ /* 0x000fca0007ffe1ff */
[----:B------:R-:W-:-:S05]  /*1900*/  IMAD R3, R3, UR4, R10 ;  /* 0x0000000403037c24 */ /* 0x000fca000f8e020a */
[----:B------:R-:W-:-:S13]  /*1910*/  ISETP.GE.U32.AND P0, PT, R3, UR4, PT ;  /* 0x0000000403007c0c */ /* 0x000fda000bf06070 */
[----:B------:R-:W-:Y:S02]  /*1920*/  @P0 VIADD R3, R3, -UR4 ;  /* 0x8000000403030c36 */ /* 0x000fe40008000000 */
[----:B------:R-:W-:-:S03]  /*1930*/  @P0 VIADD R4, R4, 0x1 ;  /* 0x0000000104040836 */ /* 0x000fc60000000000 */
[----:B------:R-:W-:-:S13]  /*1940*/  ISETP.GE.U32.AND P1, PT, R3, UR4, PT ;  /* 0x0000000403007c0c */ /* 0x000fda000bf26070 */
[----:B------:R-:W-:Y:S02]  /*1950*/  @P1 IADD3 R4, R4, 0x1, RZ ;  /* 0x0000000104041810 */ /* 0x000fe40007ffe0ff */
[----:B------:R-:W-:-:S07]  /*1960*/  @!P2 LOP3.LUT R4, RZ, UR4, RZ, 0x33, !PT ;  /* 0x00000004ff04ac12 */ /* 0x000fce000f8e33ff */
.L_x_943:
[----:B------:R-:W-:Y:S05]  /*1970*/  BSYNC B1 ;  /* 0x0000000000017941 */ /* 0x000fea0003800000 */
.L_x_942:
        /* <DEDUP_REMOVED lines=22> */
[----:B------:R-:W-:Y:S05]  /*1ae0*/  CALL.REL.NOINC `($__internal_7_$__cuda_sm20_div_s64) ;  /* 0x00000148005c7944 */ /* 0x000fea0003c00000 */
[----:B------:R-:W-:Y:S01]  /*1af0*/  MOV R4, R2 ;  /* 0x0000000200047202 */ /* 0x000fe20000000f00 */
[----:B------:R-:W-:Y:S01]  /*1b00*/  IMAD.MOV.U32 R5, RZ, RZ, R3 ;  /* 0x000000ffff057224 */ /* 0x000fe200078e0003 */
[----:B------:R-:W-:Y:S06]  /*1b10*/  BRA `(.L_x_947) ;  /* 0x00000000004c7947 */ /* 0x000fec0003800000 */
.L_x_946:
        /* <DEDUP_REMOVED lines=19> */
.L_x_947:
[----:B------:R-:W-:Y:S05]  /*1c50*/  BSYNC B1 ;  /* 0x0000000000017941 */ /* 0x000fea0003800000 */
.L_x_945:
        /* <DEDUP_REMOVED lines=11> */
[----:B------:R0:W5:Y:S01]  /*1d10*/  LDG.E.U16 R5, desc[UR10][R16.64] ;  /* 0x0000000a10057981 */ /* 0x000162000c1e1500 */
        /* <DEDUP_REMOVED lines=14> */
[----:B------:R-:W-:-:S10]  /*1e00*/  IMAD.MOV.U32 R4, RZ, RZ, R18 ;  /* 0x000000ffff047224 */ /* 0x000fd400078e0012 */
        /* <DEDUP_REMOVED lines=24> */
[----:B------:R-:W2:Y:S01]  /*1f90*/  LDG.E.U16.CONSTANT R28, desc[UR10][R28.64] ;  /* 0x0000000a1c1c7981 */ /* 0x000ea2000c1e9500 */
[----:B------:R-:W-:Y:S02]  /*1fa0*/  ISETP.NE.U32.AND P1, PT, R2, 0x1, PT ;  /* 0x000000010200780c */ /* 0x000fe40003f25070 */
[----:B------:R-:W-:Y:S02]  /*1fb0*/  IADD3 R4, P2, R18, 0x1, RZ ;  /* 0x0000000112047810 */ /* 0x000fe40007f5e0ff */
[----:B------:R-:W-:-:S03]  /*1fc0*/  ISETP.NE.AND.EX P1, PT, RZ, RZ, PT, P1 ;  /* 0x000000ffff00720c */ /* 0x000fc60003f25310 */
[----:B------:R-:W-:Y:S02]  /*1fd0*/  IMAD.X R27, RZ, RZ, R19, P2 ;  /* 0x000000ffff1b7224 */ /* 0x000fe400010e0613 */
[----:B--2--5:R-:W-:-:S08]  /*1fe0*/  IMAD.IADD R5, R5, 0x1, R28 ;  /* 0x0000000105057824 */ /* 0x024fd000078e021c */
        /* <DEDUP_REMOVED lines=8> */
[----:B------:R-:W-:-:S04]  /*2070*/  IADD3 R29, P4, R14, -R26, RZ ;  /* 0x8000001a0e1d7210 */ /* 0x000fc80007f9e0ff */
[----:B------:R-:W-:Y:S01]  /*2080*/  IADD3 R35, R27, R13, RZ ;  /* 0x0000000d1b237210 */ /* 0x000fe20007ffe0ff */
[----:B------:R-:W-:-:S04]  /*2090*/  IMAD.X R13, R11, 0x1, R23, P5 ;  /* 0x000000010b0d7824 */ /* 0x000fc800028e0617 */
[--C-:B------:R-:W-:Y:S01]  /*20a0*/  IMAD.X R33, R15, 0x1, ~R35.reuse, P4 ;  /* 0x000000010f217824 */ /* 0x100fe200020e0e23 */
        /* <DEDUP_REMOVED lines=13> */
[----:B------:R-:W-:-:S03]  /*2180*/  @P1 LEA R12, P2, R22, R9, 0x1 ;  /* 0x00000009160c1211 */ /* 0x000fc600078408ff */
[----:B------:R-:W-:Y:S01]  /*2190*/  @P1 IMAD.IADD R2, R23, 0x1, R21 ;  /* 0x0000000117021824 */ /* 0x000fe200078e0215 */
[----:B------:R-:W2:Y:S04]  /*21a0*/  LDG.E.U16.CONSTANT R10, desc[UR10][R10.64] ;  /* 0x0000000a0a0a7981 */ /* 0x000ea8000c1e9500 */
[----:B------:R-:W-:-:S05]  /*21b0*/  @P1 LEA.HI.X R13, R22, R31, R2, 0x1, P2 ;  /* 0x0000001f160d1211 */ /* 0x000fca00010f0c02 */
[----:B------:R-:W3:Y:S01]  /*21c0*/  @P1 LDG.E.U16.CONSTANT R12, desc[UR10][R12.64] ;  /* 0x0000000a0c0c1981 */ /* 0x000ee2000c1e9500 */
[C---:B------:R-:W-:Y:S02]  /*21d0*/  IADD3 R4, P2, R18.reuse, 0x2, RZ ;  /* 0x0000000212047810 */ /* 0x040fe40007f5e0ff */
[----:B------:R-:W-:-:S03]  /*21e0*/  @P1 IADD3 R4, P3, R18, 0x3, RZ ;  /* 0x0000000312041810 */ /* 0x000fc60007f7e0ff */
[----:B------:R-:W-:Y:S01]  /*21f0*/  IMAD.X R27, RZ, RZ, R19, P2 ;  /* 0x000000ffff1b7224 */ /* 0x000fe200010e0613 */
[----:B------:R-:W-:Y:S02]  /*2200*/  @P1 IADD3.X R27, RZ, R19, RZ, P3, !PT ;  /* 0x00000013ff1b1210 */ /* 0x000fe40001ffe4ff */
[----:B--2---:R-:W-:-:S05]  /*2210*/  IADD3 R5, R5, R10, RZ ;  /* 0x0000000a05057210 */ /* 0x004fca0007ffe0ff */
[----:B---3--:R-:W-:-:S05]  /*2220*/  @P1 IMAD.IADD R2, R5, 0x1, R12 ;  /* 0x0000000105021824 */ /* 0x008fca00078e020c */
[----:B------:R-:W-:-:S07]  /*2230*/  @P1 PRMT R5, R2, 0x7610, R5 ;  /* 0x0000761002051816 */ /* 0x000fce0000000005 */
.L_x_951:
[----:B------:R-:W-:Y:S05]  /*2240*/  BSYNC B2 ;  /* 0x0000000000027941 */ /* 0x000fea0003800000 */
.L_x_950:
        /* <DEDUP_REMOVED lines=18> */
[----:B------:R-:W-:Y:S01]  /*2370*/  USHF.L.U64.HI UR4, UR4, 0x1, UR5 ;  /* 0x0000000104047899 */ /* 0x000fe20008010205 */
[----:B------:R-:W-:Y:S01]  /*2380*/  IMAD.IADD R9, R15, 0x1, R9 ;  /* 0x000000010f097824 */ /* 0x000fe200078e0209 */
[----:B------:R-:W-:-:S03]  /*2390*/  IADD3 R12, P2, -R2, R3, RZ ;  /* 0x00000003020c7210 */ /* 0x000fc60007f5e1ff */
[----:B------:R-:W-:Y:S01]  /*23a0*/  IMAD R9, R9, UR14, RZ ;  /* 0x0000000e09097c24 */ /* 0x000fe2000f8e02ff */
[----:B------:R-:W-:Y:S01]  /*23b0*/  ISETP.GT.U32.AND P1, PT, R12, 0xc, PT ;  /* 0x0000000c0c00780c */ /* 0x000fe20003f24070 */
[C---:B0-----:R-:W-:Y:S02]  /*23c0*/  IMAD R12, R27.reuse, R10, RZ ;  /* 0x0000000a1b0c7224 */ /* 0x041fe400078e02ff */
[C---:B------:R-:W-:Y:S01]  /*23d0*/  IMAD R19, R14.reuse, UR15, R9 ;  /* 0x0000000f0e137c24 */ /* 0x040fe2000f8e0209 */
[----:B------:R-:W-:Y:S01]  /*23e0*/  IADD3.X R9, R27, -0x1, RZ, P0, !PT ;  /* 0xffffffff1b097810 */ /* 0x000fe200007fe4ff */
[----:B------:R-:W-:-:S04]  /*23f0*/  IMAD.WIDE.U32 R14, R14, UR14, RZ ;  /* 0x0000000e0e0e7c25 */ /* 0x000fc8000f8e00ff */
[----:B------:R-:W-:Y:S01]  /*2400*/  IMAD R21, R4, R11, R12 ;  /* 0x0000000b04157224 */ /* 0x000fe200078e020c */
[----:B------:R-:W-:Y:S01]  /*2410*/  IADD3 R19, R15, R19, RZ ;  /* 0x000000130f137210 */ /* 0x000fe20007ffe0ff */
[----:B------:R-:W-:Y:S01]  /*2420*/  IMAD.SHL.U32 R15, R14, 0x2, RZ ;  /* 0x000000020e0f7824 */ /* 0x000fe200078e00ff */
[----:B------:R-:W-:Y:S01]  /*2430*/  SHF.L.U64.HI R11, R10, 0x1, R11 ;  /* 0x000000010a0b7819 */ /* 0x000fe2000001020b */
[----:B------:R-:W-:Y:S01]  /*2440*/  IMAD.WIDE.U32 R12, R4, R10, RZ ;  /* 0x0000000a040c7225 */ /* 0x000fe200078e00ff */
[----:B------:R-:W-:-:S03]  /*2450*/  SHF.L.U64.HI R19, R14, 0x1, R19 ;  /* 0x000000010e137819 */ /* 0x000fc60000010213 */
[----:B------:R-:W-:Y:S01]  /*2460*/  IMAD.X R14, R0, 0x1, ~R9, P2 ;  /* 0x00000001000e7824 */ /* 0x000fe200010e0e09 */
[----:B------:R-:W-:Y:S02]  /*2470*/  LEA R15, P0, R12, R15, 0x1 ;  /* 0x0000000f0c0f7211 */ /* 0x000fe400078008ff */
[----:B------:R-:W-:Y:S02]  /*2480*/  IADD3 R4, R13, R21, RZ ;  /* 0x000000150d047210 */ /* 0x000fe40007ffe0ff */
[----:B------:R-:W-:Y:S02]  /*2490*/  ISETP.GT.AND.EX P1, PT, R14, RZ, PT, P1 ;  /* 0x000000ff0e00720c */ /* 0x000fe40003f24310 */
[----:B------:R-:W-:Y:S02]  /*24a0*/  IADD3 R28, P2, P3, R15, UR8, R8 ;  /* 0x000000080f1c7c10 */ /* 0x000fe4000fb5e008 */
[----:B------:R-:W-:Y:S02]  /*24b0*/  LEA.HI.X R12, R12, R19, R4, 0x1, P0 ;  /* 0x000000130c0c7211 */ /* 0x000fe400000f0c04 */
[----:B------:R-:W-:-:S02]  /*24c0*/  LEA R8, P4, R10, -UR7, 0x1 ;  /* 0x800000070a087c11 */ /* 0x000fc4000f8808ff */
[----:B------:R-:W-:Y:S02]  /*24d0*/  IADD3.X R29, R12, UR9, RZ, P2, P3 ;  /* 0x000000090c1d7c10 */ /* 0x000fe400097e64ff */
[----:B------:R-:W-:Y:S02]  /*24e0*/  IADD3.X R10, R11, ~UR4, RZ, P4, !PT ;  /* 0x800000040b0a7c10 */ /* 0x000fe4000a7fe4ff */
[----:B------:R-:W-:Y:S01]  /*24f0*/  PLOP3.LUT P0, PT, PT, PT, PT, 0x80, 0x0 ;  /* 0x000000000000781c */ /* 0x000fe20003f0f070 */
[----:B------:R-:W-:-:S12]  /*2500*/  @!P1 BRA `(.L_x_955) ;  /* 0x0000000400049947 */ /* 0x000fd80003800000 */
[----:B------:R-:W-:Y:S02]  /*2510*/  IADD3 R11, P1, R3, -0xc, RZ ;  /* 0xfffffff4030b7810 */ /* 0x000fe40007f3e0ff */
[----:B------:R-:W-:Y:S02]  /*2520*/  PLOP3.LUT P0, PT, PT, PT, PT, 0x8, 0x0 ;  /* 0x000000000000781c */ /* 0x000fe40003f0e170 */
[----:B------:R-:W-:-:S11]  /*2530*/  IADD3.X R4, R0, -0x1, RZ, P1, !PT ;  /* 0xffffffff00047810 */ /* 0x000fd60000ffe4ff */
.L_x_956:
[-C--:B------:R-:W-:Y:S02]  /*2540*/  IADD3 R36, P1, R28, R8.reuse, RZ ;  /* 0x000000081c247210 */ /* 0x080fe40007f3e0ff */
[----:B------:R-:W2:Y:S03]  /*2550*/  LDG.E.U16.CONSTANT R28, desc[UR10][R28.64] ;  /* 0x0000000a1c1c7981 */ /* 0x000ea6000c1e9500 */
[----:B------:R-:W-:Y:S01]  /*2560*/  IMAD.X R37, R29, 0x1, R10, P1 ;  /* 0x000000011d257824 */ /* 0x000fe200008e060a */
[----:B------:R-:W-:-:S04]  /*2570*/  IADD3 R34, P1, R36, R8, RZ ;  /* 0x0000000824227210 */ /* 0x000fc80007f3e0ff */
[----:B------:R-:W2:Y:S01]  /*2580*/  LDG.E.U16.CONSTANT R36, desc[UR10][R36.64] ;  /* 0x0000000a24247981 */ /* 0x000ea2000c1e9500 */
[----:B------:R-:W-:Y:S01]  /*2590*/  IMAD.X R35, R37, 0x1, R10, P1 ;  /* 0x0000000125237824 */ /* 0x000fe200008e060a */
[----:B------:R-:W-:-:S04]  /*25a0*/  IADD3 R12, P1, R34, R8, RZ ;  /* 0x00000008220c7210 */ /* 0x000fc80007f3e0ff */
[----:B------:R-:W-:Y:S02]  /*25b0*/  IADD3.X R13, R35, R10, RZ, P1, !PT ;  /* 0x0000000a230d7210 */ /* 0x000fe40000ffe4ff */
[-C--:B------:R-:W-:Y:S01]  /*25c0*/  IADD3 R26, P1, R12, R8.reuse, RZ ;  /* 0x000000080c1a7210 */ /* 0x080fe20007f3e0ff */
[----:B------:R-:W3:Y:S04]  /*25d0*/  LDG.E.U16.CONSTANT R35, desc[UR10][R34.64] ;  /* 0x0000000a22237981 */ /* 0x000ee8000c1e9500 */
[----:B------:R-:W-:Y:S01]  /*25e0*/  IMAD.X R27, R13, 0x1, R10, P1 ;  /* 0x000000010d1b7824 */ /* 0x000fe200008e060a */
[----:B------:R-:W-:-:S04]  /*25f0*/  IADD3 R18, P1, R26, R8, RZ ;  /* 0x000000081a127210 */ /* 0x000fc80007f3e0ff */
[----:B------:R-:W4:Y:S01]  /*2600*/  LDG.E.U16.CONSTANT R33, desc[UR10][R26.64] ;  /* 0x0000000a1a217981 */ /* 0x000f22000c1e9500 */
[--C-:B------:R-:W-:Y:S01]  /*2610*/  IMAD.X R19, R27, 0x1, R10.reuse, P1 ;  /* 0x000000011b137824 */ /* 0x100fe200008e060a */
[----:B------:R-:W-:Y:S02]  /*2620*/  IADD3 R30, P1, R18, R8, RZ ;  /* 0x00000008121e7210 */ /* 0x000fe40007f3e0ff */
[----:B------:R0:W3:Y:S02]  /*2630*/  LDG.E.U16.CONSTANT R34, desc[UR10][R12.64] ;  /* 0x0000000a0c227981 */ /* 0x0000e4000c1e9500 */
[----:B------:R-:W-:Y:S02]  /*2640*/  IADD3.X R31, R19, R10, RZ, P1, !PT ;  /* 0x0000000a131f7210 */ /* 0x000fe40000ffe4ff */
[-C--:B------:R-:W-:Y:S01]  /*2650*/  IADD3 R24, P1, R30, R8.reuse, RZ ;  /* 0x000000081e187210 */ /* 0x080fe20007f3e0ff */
[----:B------:R1:W4:Y:S04]  /*2660*/  LDG.E.U16.CONSTANT R32, desc[UR10][R18.64] ;  /* 0x0000000a12207981 */ /* 0x000328000c1e9500 */
[--C-:B------:R-:W-:Y:S01]  /*2670*/  IMAD.X R25, R31, 0x1, R10.reuse, P1 ;  /* 0x000000011f197824 */ /* 0x100fe200008e060a */
[-C--:B------:R-:W-:Y:S01]  /*2680*/  IADD3 R22, P1, R24, R8.reuse, RZ ;  /* 0x0000000818167210 */ /* 0x080fe20007f3e0ff */
[----:B------:R1:W4:Y:S04]  /*2690*/  LDG.E.U16.CONSTANT R29, desc[UR10][R30.64] ;  /* 0x0000000a1e1d7981 */ /* 0x000328000c1e9500 */
[----:B------:R-:W-:Y:S01]  /*26a0*/  IMAD.X R23, R25, 0x1, R10, P1 ;  /* 0x0000000119177824 */ /* 0x000fe200008e060a */
[----:B------:R-:W-:Y:S01]  /*26b0*/  IADD3 R20, P1, R22, R8, RZ ;  /* 0x0000000816147210 */ /* 0x000fe20007f3e0ff */
[----:B------:R1:W4:Y:S03]  /*26c0*/  LDG.E.U16.CONSTANT R37, desc[UR10][R24.64] ;  /* 0x0000000a18257981 */ /* 0x000326000c1e9500 */
[----:B------:R-:W-:Y:S01]  /*26d0*/  IADD3.X R21, R23, R10, RZ, P1, !PT ;  /* 0x0000000a17157210 */ /* 0x000fe20000ffe4ff */
[----:B------:R-:W4:Y:S01]  /*26e0*/  LDG.E.U16.CONSTANT R22, desc[UR10][R22.64] ;  /* 0x0000000a16167981 */ /* 0x000f22000c1e9500 */
[----:B------:R-:W-:-:S05]  /*26f0*/  IADD3 R14, P1, R20, R8, RZ ;  /* 0x00000008140e7210 */ /* 0x000fca0007f3e0ff */
[--C-:B------:R-:W-:Y:S01]  /*2700*/  IMAD.X R15, R21, 0x1, R10.reuse, P1 ;  /* 0x00000001150f7824 */ /* 0x100fe200008e060a */
[-C--:B0-----:R-:W-:Y:S01]  /*2710*/  IADD3 R12, P1, R14, R8.reuse, RZ ;  /* 0x000000080e0c7210 */ /* 0x081fe20007f3e0ff */
[----:B------:R-:W4:Y:S04]  /*2720*/  LDG.E.U16.CONSTANT R21, desc[UR10][R20.64] ;  /* 0x0000000a14157981 */ /* 0x000f28000c1e9500 */
[----:B------:R-:W-:Y:S01]  /*2730*/  IMAD.X R13, R15, 0x1, R10, P1 ;  /* 0x000000010f0d7824 */ /* 0x000fe200008e060a */
[----:B-1----:R-:W-:Y:S01]  /*2740*/  IADD3 R18, P1, R12, R8, RZ ;  /* 0x000000080c127210 */ /* 0x002fe20007f3e0ff */
[----:B------:R-:W4:Y:S03]  /*2750*/  LDG.E.U16.CONSTANT R14, desc[UR10][R14.64] ;  /* 0x0000000a0e0e7981 */ /* 0x000f26000c1e9500 */
[----:B------:R-:W-:-:S02]  /*2760*/  IADD3.X R19, R13, R10, RZ, P1, !PT ;  /* 0x0000000a0d137210 */ /* 0x000fc40000ffe4ff */
[-C--:B------:R-:W-:Y:S01]  /*2770*/  IADD3 R26, P1, R18, R8.reuse, RZ ;  /* 0x00000008121a7210 */ /* 0x080fe20007f3e0ff */
[----:B------:R-:W4:Y:S04]  /*2780*/  LDG.E.U16.CONSTANT R13, desc[UR10][R12.64] ;  /* 0x0000000a0c0d7981 */ /* 0x000f28000c1e9500 */
[--C-:B------:R-:W-:Y:S01]  /*2790*/  IMAD.X R27, R19, 0x1, R10.reuse, P1 ;  /* 0x00000001131b7824 */ /* 0x100fe200008e060a */
[-C--:B------:R-:W-:Y:S01]  /*27a0*/  IADD3 R30, P1, R26, R8.reuse, RZ ;  /* 0x000000081a1e7210 */ /* 0x080fe20007f3e0ff */
[----:B------:R-:W4:Y:S04]  /*27b0*/  LDG.E.U16.CONSTANT R18, desc[UR10][R18.64] ;  /* 0x0000000a12127981 */ /* 0x000f28000c1e9500 */
[----:B------:R-:W-:Y:S01]  /*27c0*/  IMAD.X R31, R27, 0x1, R10, P1 ;  /* 0x000000011b1f7824 */ /* 0x000fe200008e060a */
[----:B------:R-:W-:Y:S01]  /*27d0*/  IADD3 R24, P1, R30, R8, RZ ;  /* 0x000000081e187210 */ /* 0x000fe20007f3e0ff */
[----:B------:R-:W4:Y:S03]  /*27e0*/  LDG.E.U16.CONSTANT R27, desc[UR10][R26.64] ;  /* 0x0000000a1a1b7981 */ /* 0x000f26000c1e9500 */
[----:B------:R-:W-:Y:S01]  /*27f0*/  IADD3.X R25, R31, R10, RZ, P1, !PT ;  /* 0x0000000a1f197210 */ /* 0x000fe20000ffe4ff */
[----:B------:R-:W4:Y:S04]  /*2800*/  LDG.E.U16.CONSTANT R30, desc[UR10][R30.64] ;  /* 0x0000000a1e1e7981 */ /* 0x000f28000c1e9500 */
[----:B------:R-:W4:Y:S01]  /*2810*/  LDG.E.U16.CONSTANT R23, desc[UR10][R24.64] ;  /* 0x0000000a18177981 */ /* 0x000f22000c1e9500 */
[----:B------:R-:W-:-:S05]  /*2820*/  IADD3 R2, P1, R2, 0x10, RZ ;  /* 0x0000001002027810 */ /* 0x000fca0007f3e0ff */
[----:B------:R-:W-:Y:S01]  /*2830*/  IMAD.X R9, RZ, RZ, R9, P1 ;  /* 0x000000ffff097224 */ /* 0x000fe200008e0609 */
[----:B------:R-:W-:-:S04]  /*2840*/  ISETP.GE.U32.AND P1, PT, R2, R11, PT ;  /* 0x0000000b0200720c */ /* 0x000fc80003f26070 */
[----:B------:R-:W-:Y:S02]  /*2850*/  ISETP.GE.AND.EX P1, PT, R9, R4, PT, P1 ;  /* 0x000000040900720c */ /* 0x000fe40003f26310 */
[----:B--2--5:R-:W-:-:S04]  /*2860*/  IADD3 R28, R36, R5, R28 ;  /* 0x00000005241c7210 */ /* 0x024fc80007ffe01c */
[----:B---3--:R-:W-:-:S04]  /*2870*/  IADD3 R28, R34, R28, R35 ;  /* 0x0000001c221c7210 */ /* 0x008fc80007ffe023 */
[----:B----4-:R-:W-:-:S04]  /*2880*/  IADD3 R28, R32, R28, R33 ;  /* 0x0000001c201c7210 */ /* 0x010fc80007ffe021 */
[----:B------:R-:W-:-:S04]  /*2890*/  IADD3 R28, R37, R28, R29 ;  /* 0x0000001c251c7210 */ /* 0x000fc80007ffe01d */
[----:B------:R-:W-:Y:S02]  /*28a0*/  IADD3 R21, R21, R28, R22 ;  /* 0x0000001c15157210 */ /* 0x000fe40007ffe016 */
[----:B------:R-:W-:Y:S02]  /*28b0*/  IADD3 R28, P2, R24, R8, RZ ;  /* 0x00000008181c7210 */ /* 0x000fe40007f5e0ff */
[----:B------:R-:W-:-:S03]  /*28c0*/  IADD3 R13, R13, R21, R14 ;  /* 0x000000150d0d7210 */ /* 0x000fc60007ffe00e */
[----:B------:R-:W-:Y:S01]  /*28d0*/  IMAD.X R29, R25, 0x1, R10, P2 ;  /* 0x00000001191d7824 */ /* 0x000fe200010e060a */
[----:B------:R-:W-:-:S04]  /*28e0*/  IADD3 R13, R27, R13, R18 ;  /* 0x0000000d1b0d7210 */ /* 0x000fc80007ffe012 */
[----:B------:R-:W-:-:S04]  /*28f0*/  IADD3 R13, R23, R13, R30 ;  /* 0x0000000d170d7210 */ /* 0x000fc80007ffe01e */
[----:B------:R-:W-:Y:S01]  /*2900*/  PRMT R5, R13, 0x7610, R5 ;  /* 0x000076100d057816 */ /* 0x000fe20000000005 */
[----:B------:R-:W-:Y:S06]  /*2910*/  @!P1 BRA `(.L_x_956) ;  /* 0xfffffffc00089947 */ /* 0x000fec000383ffff */
.L_x_955:
[----:B------:R-:W-:Y:S05]  /*2920*/  BSYNC B3 ;  /* 0x0000000000037941 */ /* 0x000fea0003800000 */
.L_x_954:
[----:B------:R-:W-:Y:S01]  /*2930*/  IADD3 R4, P2, -R2, R3, RZ ;  /* 0x0000000302047210 */ /* 0x000fe20007f5e1ff */
[----:B------:R-:W-:Y:S03]  /*2940*/  BSSY B3, `(.L_x_957) ;  /* 0x0000025000037945 */ /* 0x000fe60003800000 */
[----:B------:R-:W-:Y:S02]  /*2950*/  ISETP.GT.U32.AND P1, PT, R4, 0x4, PT ;  /* 0x000000040400780c */ /* 0x000fe40003f24070 */
[----:B------:R-:W-:-:S04]  /*2960*/  IADD3.X R4, ~R9, R0, RZ, P2, !PT ;  /* 0x0000000009047210 */ /* 0x000fc800017fe5ff */
[----:B------:R-:W-:-:S13]  /*2970*/  ISETP.GT.AND.EX P1, PT, R4, RZ, PT, P1 ;  /* 0x000000ff0400720c */ /* 0x000fda0003f24310 */
[----:B------:R-:W-:Y:S05]  /*2980*/  @!P1 BRA `(.L_x_958) ;  /* 0x0000000000809947 */ /* 0x000fea0003800000 */
        /* <DEDUP_REMOVED lines=10> */
[--C-:B------:R-:W-:Y:S01]  /*2a30*/  IMAD.X R13, R15, 0x1, R10.reuse, P0 ;  /* 0x000000010f0d7824 */ /* 0x100fe200000e060a */
[-C--:B------:R-:W-:Y:S01]  /*2a40*/  IADD3 R22, P0, R12, R8.reuse, RZ ;  /* 0x000000080c167210 */ /* 0x080fe20007f1e0ff */
[----:B------:R-:W3:Y:S04]  /*2a50*/  LDG.E.U16.CONSTANT R14, desc[UR10][R14.64] ;  /* 0x0000000a0e0e7981 */ /* 0x000ee8000c1e9500 */
[----:B------:R-:W-:Y:S01]  /*2a60*/  IMAD.X R23, R13, 0x1, R10, P0 ;  /* 0x000000010d177824 */ /* 0x000fe200000e060a */
[----:B------:R-:W-:Y:S01]  /*2a70*/  IADD3 R24, P0, R22, R8, RZ ;  /* 0x0000000816187210 */ /* 0x000fe20007f1e0ff */
[----:B------:R-:W4:Y:S03]  /*2a80*/  LDG.E.U16.CONSTANT R13, desc[UR10][R12.64] ;  /* 0x0000000a0c0d7981 */ /* 0x000f26000c1e9500 */
[----:B------:R-:W-:Y:S01]  /*2a90*/  IADD3.X R25, R23, R10, RZ, P0, !PT ;  /* 0x0000000a17197210 */ /* 0x000fe200007fe4ff */
[----:B------:R-:W4:Y:S01]  /*2aa0*/  LDG.E.U16.CONSTANT R22, desc[UR10][R22.64] ;  /* 0x0000000a16167981 */ /* 0x000f22000c1e9500 */
[----:B------:R-:W-:-:S05]  /*2ab0*/  IADD3 R26, P0, R24, R8, RZ ;  /* 0x00000008181a7210 */ /* 0x000fca0007f1e0ff */
[----:B------:R-:W-:Y:S02]  /*2ac0*/  IMAD.X R27, R25, 0x1, R10, P0 ;  /* 0x00000001191b7824 */ /* 0x000fe400000e060a */
[----:B------:R-:W4:Y:S04]  /*2ad0*/  LDG.E.U16.CONSTANT R25, desc[UR10][R24.64] ;  /* 0x0000000a18197981 */ /* 0x000f28000c1e9500 */
[----:B------:R-:W4:Y:S01]  /*2ae0*/  LDG.E.U16.CONSTANT R4, desc[UR10][R26.64] ;  /* 0x0000000a1a047981 */ /* 0x000f22000c1e9500 */
[----:B------:R-:W-:Y:S02]  /*2af0*/  IADD3 R2, P2, R2, 0x8, RZ ;  /* 0x0000000802027810 */ /* 0x000fe40007f5e0ff */
[----:B------:R-:W-:-:S03]  /*2b00*/  PLOP3.LUT P0, PT, PT, PT, PT, 0x8, 0x0 ;  /* 0x000000000000781c */ /* 0x000fc60003f0e170 */
[----:B------:R-:W-:Y:S01]  /*2b10*/  IMAD.X R9, RZ, RZ, R9, P2 ;  /* 0x000000ffff097224 */ /* 0x000fe200010e0609 */
[----:B--2--5:R-:W-:Y:S02]  /*2b20*/  IADD3 R20, R20, R5, R28 ;  /* 0x0000000514147210 */ /* 0x024fe40007ffe01c */
[----:B------:R-:W-:Y:S02]  /*2b30*/  IADD3 R28, P1, R26, R8, RZ ;  /* 0x000000081a1c7210 */ /* 0x000fe40007f3e0ff */
[----:B---3--:R-:W-:Y:S02]  /*2b40*/  IADD3 R20, R14, R20, R19 ;  /* 0x000000140e147210 */ /* 0x008fe40007ffe013 */
[----:B------:R-:W-:Y:S02]  /*2b50*/  IADD3.X R29, R27, R10, RZ, P1, !PT ;  /* 0x0000000a1b1d7210 */ /* 0x000fe40000ffe4ff */
[----:B----4-:R-:W-:-:S04]  /*2b60*/  IADD3 R20, R22, R20, R13 ;  /* 0x0000001416147210 */ /* 0x010fc80007ffe00d */
[----:B------:R-:W-:-:S04]  /*2b70*/  IADD3 R4, R4, R20, R25 ;  /* 0x0000001404047210 */ /* 0x000fc80007ffe019 */
[----:B------:R-:W-:-:S07]  /*2b80*/  PRMT R5, R4, 0x7610, R5 ;  /* 0x0000761004057816 */ /* 0x000fce0000000005 */
.L_x_958:
[----:B------:R-:W-:Y:S05]  /*2b90*/  BSYNC B3 ;  /* 0x0000000000037941 */ /* 0x000fea0003800000 */
.L_x_957:
[----:B------:R-:W-:-:S04]  /*2ba0*/  ISETP.LT.U32.AND P1, PT, R2, R3, PT ;  /* 0x000000030200720c */ /* 0x000fc80003f21070 */
[----:B------:R-:W-:-:S13]  /*2bb0*/  ISETP.LT.OR.EX P0, PT, R9, R0, P0, P1 ;  /* 0x000000000900720c */ /* 0x000fda0000701710 */
[----:B------:R-:W-:Y:S05]  /*2bc0*/  @!P0 BRA `(.L_x_953) ;  /* 0x0000000000308947 */ /* 0x000fea0003800000 */
[-C--:B------:R-:W-:Y:S02]  /*2bd0*/  IADD3 R2, P0, R28, R8.reuse, RZ ;  /* 0x000000081c027210 */ /* 0x080fe40007f1e0ff */
[----:B------:R-:W2:Y:S02]  /*2be0*/  LDG.E.U16.CONSTANT R28, desc[UR10][R28.64] ;  /* 0x0000000a1c1c7981 */ /* 0x000ea4000c1e9500 */
[----:B------:R-:W-:Y:S01]  /*2bf0*/  IADD3 R12, P1, R2, R8, RZ ;  /* 0x00000008020c7210 */ /* 0x000fe20007f3e0ff */
[----:B------:R-:W-:-:S03]  /*2c00*/  IMAD.X R3, R29, 0x1, R10, P0 ;  /* 0x000000011d037824 */ /* 0x000fc600000e060a */
[----:B------:R-:W-:Y:S01]  /*2c10*/  IADD3 R8, P0, R12, R8, RZ ;  /* 0x000000080c087210 */ /* 0x000fe20007f1e0ff */
[----:B------:R-:W-:Y:S01]  /*2c20*/  IMAD.X R13, R3, 0x1, R10, P1 ;  /* 0x00000001030d7824 */ /* 0x000fe200008e060a */
[----:B------:R-:W2:Y:S04]  /*2c30*/  LDG.E.U16.CONSTANT R2, desc[UR10][R2.64] ;  /* 0x0000000a02027981 */ /* 0x000ea8000c1e9500 */
[----:B------:R-:W-:Y:S01]  /*2c40*/  IADD3.X R9, R13, R10, RZ, P0, !PT ;  /* 0x0000000a0d097210 */ /* 0x000fe200007fe4ff */
[----:B------:R-:W3:Y:S04]  /*2c50*/  LDG.E.U16.CONSTANT R12, desc[UR10][R12.64] ;  /* 0x0000000a0c0c7981 */ /* 0x000ee8000c1e9500 */
[----:B------:R-:W3:Y:S01]  /*2c60*/  LDG.E.U16.CONSTANT R8, desc[UR10][R8.64] ;  /* 0x0000000a08087981 */ /* 0x000ee2000c1e9500 */
[----:B--2--5:R-:W-:-:S04]  /*2c70*/  IADD3 R5, R2, R5, R28 ;  /* 0x0000000502057210 */ /* 0x024fc80007ffe01c */
[----:B---3--:R-:W-:-:S07]  /*2c80*/  IADD3 R5, R8, R5, R12 ;  /* 0x0000000508057210 */ /* 0x008fce0007ffe00c */
.L_x_953:
[----:B------:R-:W-:Y:S05]  /*2c90*/  BSYNC B2 ;  /* 0x0000000000027941 */ /* 0x000fea0003800000 */
.L_x_952:
[----:B-----5:R0:W-:Y:S02]  /*2ca0*/  STG.E.U16 desc[UR10][R16.64], R5 ;  /* 0x0000000510007986 */ /* 0x0201e4000c10150a */
.L_x_949:
[----:B------:R-:W-:Y:S05]  /*2cb0*/  BSYNC B1 ;  /* 0x0000000000017941 */ /* 0x000fea0003800000 */
.L_x_948:
[----:B------:R-:W-:-:S04]  /*2cc0*/  IMAD R6, R6, 0x400, R7 ;  /* 0x0000040006067824 */ /* 0x000fc800078e0207 */
[----:B------:R-:W-:-:S07]  /*2cd0*/  VIADD R15, R6, 0x80 ;  /* 0x00000080060f7836 */ /* 0x000fce0000000000 */
.L_x_940:
[----:B------:R-:W-:Y:S05]  /*2ce0*/  BSYNC B0 ;  /* 0x0000000000007941 */ /* 0x000fea0003800000 */
.L_x_939:
        /* <DEDUP_REMOVED lines=357> */
.L_x_961:
[----:B------:R-:W-:Y:S01]  /*4340*/  ULDC.64 UR4, c[0x0][0x488] ;  /* 0x0001220000047ab9 */ /* 0x000fe20000000a00 */
[----:B------:R-:W1:Y:S01]  /*4350*/  LDC.64 R2, c[0x0][0x490] ;  /* 0x00012400ff027b82 */ /* 0x000e620000000a00 */
[----:B0-----:R-:W-:-:S05]  /*4360*/  IADD3 R16, P0, R0, UR4, RZ ;  /* 0x0000000400107c10 */ /* 0x001fca000ff1e0ff */
[----:B------:R-:W-:Y:S01]  /*4370*/  IMAD.X R17, RZ, RZ, UR5, P0 ;  /* 0x00000005ff117e24 */ /* 0x000fe200080e06ff */
        /* <DEDUP_REMOVED lines=16> */
[----:B------:R-:W-:Y:S05]  /*4480*/  CALL.REL.NOINC `($__internal_7_$__cuda_sm20_div_s64) ;  /* 0x0000011c00f47944 */ /* 0x000fea0003c00000 */
[----:B------:R-:W-:Y:S01]  /*4490*/  IMAD.MOV.U32 R4, RZ, RZ, R2 ;  /* 0x000000ffff047224 */ /* 0x000fe200078e0002 */
[----:B------:R-:W-:Y:S01]  /*44a0*/  MOV R5, R3 ;  /* 0x0000000300057202 */ /* 0x000fe20000000f00 */
[----:B------:R-:W-:Y:S06]  /*44b0*/  BRA `(.L_x_963) ;  /* 0x0000000000507947 */ /* 0x000fec0003800000 */
.L_x_964:
        /* <DEDUP_REMOVED lines=20> */
.L_x_963:
[----:B------:R-:W-:Y:S05]  /*4600*/  BSYNC B1 ;  /* 0x0000000000017941 */ /* 0x000fea0003800000 */
.L_x_962:
        /* <DEDUP_REMOVED lines=22> */
[----:B------:R-:W-:Y:S05]  /*4770*/  CALL.REL.NOINC `($__internal_7_$__cuda_sm20_div_s64) ;  /* 0x0000011c00387944 */ /* 0x000fea0003c00000 */
[----:B------:R-:W-:Y:S02]  /*4780*/  IMAD.MOV.U32 R4, RZ, RZ, R2 ;  /* 0x000000ffff047224 */ /* 0x000fe400078e0002 */
[----:B------:R-:W-:Y:S01]  /*4790*/  IMAD.MOV.U32 R5, RZ, RZ, R3 ;  /* 0x000000ffff057224 */ /* 0x000fe200078e0003 */
[----:B------:R-:W-:Y:S06]  /*47a0*/  BRA `(.L_x_967) ;  /* 0x00000000004c7947 */ /* 0x000fec0003800000 */
.L_x_966:
        /* <DEDUP_REMOVED lines=17> */
[----:B------:R-:W-:Y:S02]  /*48c0*/  @P1 IADD3 R4, R4, 0x1, RZ ;  /* 0x0000000104041810 */ /* 0x000fe40007ffe0ff */
[----:B------:R-:W-:-:S07]  /*48d0*/  @!P2 LOP3.LUT R4, RZ, R2, RZ, 0x33, !PT ;  /* 0x00000002ff04a212 */ /* 0x000fce00078e33ff */
.L_x_967:
[----:B------:R-:W-:Y:S05]  /*48e0*/  BSYNC B1 ;  /* 0x0000000000017941 */ /* 0x000fea0003800000 */
.L_x_965:
        /* <DEDUP_REMOVED lines=35> */
[C---:B------:R-:W-:Y:S01]  /*4b20*/  IMAD R9, R29.reuse, R21, R2 ;  /* 0x000000151d097224 */ /* 0x040fe200078e0202 */
[----:B------:R-:W-:Y:S01]  /*4b30*/  IADD3 R2, P1, R8, UR4, RZ ;  /* 0x0000000408027c10 */ /* 0x000fe2000ff3e0ff */
[----:B------:R-:W-:-:S04]  /*4b40*/  IMAD.WIDE.U32 R28, R29, R20, R16 ;  /* 0x000000141d1c7225 */ /* 0x000fc800078e0010 */
[-C--:B-1----:R-:W-:Y:S01]  /*4b50*/  IMAD R4, R7, R12.reuse, RZ ;  /* 0x0000000c07047224 */ /* 0x082fe200078e02ff */
[----:B------:R-:W-:Y:S01]  /*4b60*/  IADD3 R9, R29, R9, RZ ;  /* 0x000000091d097210 */ /* 0x000fe20007ffe0ff */
[----:B------:R-:W-:-:S04]  /*4b70*/  IMAD.WIDE.U32 R22, R6, R12, RZ ;  /* 0x0000000c06167225 */ /* 0x000fc800078e00ff */
[----:B------:R-:W-:Y:S01]  /*4b80*/  IMAD R25, R6, R13, R4 ;  /* 0x0000000d06197224 */ /* 0x000fe200078e0204 */
[----:B------:R-:W-:Y:S01]  /*4b90*/  IADD3.X R4, RZ, UR5, RZ, P1, !PT ;  /* 0x00000005ff047c10 */ /* 0x000fe20008ffe4ff */
[-C--:B--2---:R-:W-:Y:S02]  /*4ba0*/  IMAD R9, R9, R10.reuse, RZ ;  /* 0x0000000a09097224 */ /* 0x084fe400078e02ff */
[----:B------:R-:W-:Y:S02]  /*4bb0*/  IMAD.IADD R25, R23, 0x1, R25 ;  /* 0x0000000117197824 */ /* 0x000fe400078e0219 */
[----:B------:R-:W-:Y:S02]  /*4bc0*/  IMAD.MOV.U32 R24, RZ, RZ, R22 ;  /* 0x000000ffff187224 */ /* 0x000fe400078e0016 */
[C---:B------:R-:W-:Y:S02]  /*4bd0*/  IMAD R9, R28.reuse, R11, R9 ;  /* 0x0000000b1c097224 */ /* 0x040fe400078e0209 */
[----:B------:R-:W-:-:S04]  /*4be0*/  IMAD.WIDE.U32 R26, R28, R10, R24 ;  /* 0x0000000a1c1a7225 */ /* 0x000fc800078e0018 */
[----:B------:R-:W-:Y:S01]  /*4bf0*/  IMAD.IADD R9, R27, 0x1, R9 ;  /* 0x000000011b097824 */ /* 0x000fe200078e0209 */
[----:B------:R-:W-:-:S04]  /*4c00*/  LEA R28, P1, R26, R2, 0x1 ;  /* 0x000000021a1c7211 */ /* 0x000fc800078208ff */
[----:B------:R-:W-:-:S05]  /*4c10*/  LEA.HI.X R29, R26, R4, R9, 0x1, P1 ;  /* 0x000000041a1d7211 */ /* 0x000fca00008f0c09 */
[----:B------:R-:W2:Y:S01]  /*4c20*/  LDG.E.U16.CONSTANT R28, desc[UR10][R28.64] ;  /* 0x0000000a1c1c7981 */ /* 0x000ea2000c1e9500 */
[----:B------:R-:W-:Y:S02]  /*4c30*/  ISETP.NE.U32.AND P1, PT, R14, 0x1, PT ;  /* 0x000000010e00780c */ /* 0x000fe40003f25070 */
[----:B------:R-:W-:Y:S02]  /*4c40*/  IADD3 R9, P2, R6, 0x1, RZ ;  /* 0x0000000106097810 */ /* 0x000fe40007f5e0ff */
[----:B------:R-:W-:Y:S02]  /*4c50*/  ISETP.NE.AND.EX P1, PT, RZ, RZ, PT, P1 ;  /* 0x000000ffff00720c */ /* 0x000fe40003f25310 */
[----:B------:R-:W-:Y:S01]  /*4c60*/  IADD3.X R27, RZ, R7, RZ, P2, !PT ;  /* 0x00000007ff1b7210 */ /* 0x000fe200017fe4ff */
[----:B--2--5:R-:W-:-:S10]  /*4c70*/  IMAD.IADD R5, R5, 0x1, R28 ;  /* 0x0000000105057824 */ /* 0x024fd400078e021c */
        /* <DEDUP_REMOVED lines=26> */
[----:B------:R-:W2:Y:S01]  /*4e20*/  LDG.E.U16.CONSTANT R20, desc[UR10][R20.64] ;  /* 0x0000000a14147981 */ /* 0x000ea2000c1e9500 */
[----:B------:R-:W-:-:S04]  /*4e30*/  @P1 IADD3 R9, R13, R11, RZ ;  /* 0x0000000b0d091210 */ /* 0x000fc80007ffe0ff */
[----:B------:R-:W-:-:S05]  /*4e40*/  @P1 LEA.HI.X R11, R12, R4, R9, 0x1, P2 ;  /* 0x000000040c0b1211 */ /* 0x000fca00010f0c09 */
[----:B------:R-:W3:Y:S01]  /*4e50*/  @P1 LDG.E.U16.CONSTANT R10, desc[UR10][R10.64] ;  /* 0x0000000a0a0a1981 */ /* 0x000ee2000c1e9500 */
[C---:B------:R-:W-:Y:S02]  /*4e60*/  IADD3 R9, P2, R6.reuse, 0x2, RZ ;  /* 0x0000000206097810 */ /* 0x040fe40007f5e0ff */
[----:B------:R-:W-:-:S03]  /*4e70*/  @P1 IADD3 R9, P3, R6, 0x3, RZ ;  /* 0x0000000306091810 */ /* 0x000fc60007f7e0ff */
[--C-:B------:R-:W-:Y:S02]  /*4e80*/  IMAD.X R27, RZ, RZ, R7.reuse, P2 ;  /* 0x000000ffff1b7224 */ /* 0x100fe400010e0607 */
[----:B------:R-:W-:Y:S02]  /*4e90*/  @P1 IMAD.X R27, RZ, RZ, R7, P3 ;  /* 0x000000ffff1b1224 */ /* 0x000fe400018e0607 */
[----:B--2---:R-:W-:-:S05]  /*4ea0*/  IMAD.IADD R5, R5, 0x1, R20 ;  /* 0x0000000105057824 */ /* 0x004fca00078e0214 */
[----:B---3--:R-:W-:-:S04]  /*4eb0*/  @P1 IADD3 R2, R5, R10, RZ ;  /* 0x0000000a05021210 */ /* 0x008fc80007ffe0ff */
[----:B------:R-:W-:-:S07]  /*4ec0*/  @P1 PRMT R5, R2, 0x7610, R5 ;  /* 0x0000761002051816 */ /* 0x000fce0000000005 */
.L_x_971:
[----:B------:R-:W-:Y:S05]  /*4ed0*/  BSYNC B2 ;  /* 0x0000000000027941 */ /* 0x000fea0003800000 */
.L_x_970:
        /* <DEDUP_REMOVED lines=26> */
[----:B------:R-:W-:Y:S01]  /*5080*/  USHF.L.U64.HI UR7, UR4, 0x1, UR7 ;  /* 0x0000000104077899 */ /* 0x000fe20008010207 */
[----:B------:R-:W-:Y:S01]  /*5090*/  IADD3.X R6, ~R7, R0, RZ, P2, !PT ;  /* 0x0000000007067210 */ /* 0x000fe200017fe5ff */
[----:B------:R-:W-:-:S02]  /*50a0*/  IMAD.IADD R17, R17, 0x1, R13 ;  /* 0x0000000111117824 */ /* 0x000fc400078e020d */
[C---:B------:R-:W-:Y:S01]  /*50b0*/  IMAD R21, R9.reuse, R11, R4 ;  /* 0x0000000b09157224 */ /* 0x040fe200078e0204 */
[----:B------:R-:W-:Y:S01]  /*50c0*/  ISETP.GT.AND.EX P1, PT, R6, RZ, PT, P1 ;  /* 0x000000ff0600720c */ /* 0x000fe20003f24310 */
[----:B------:R-:W-:Y:S01]  /*50d0*/  IMAD.WIDE.U32 R12, R9, R10, RZ ;  /* 0x0000000a090c7225 */ /* 0x000fe200078e00ff */
[----:B------:R-:W-:-:S03]  /*50e0*/  SHF.L.U64.HI R17, R16, 0x1, R17 ;  /* 0x0000000110117819 */ /* 0x000fc60000010211 */
[----:B------:R-:W-:Y:S02]  /*50f0*/  IMAD.SHL.U32 R9, R16, 0x2, RZ ;  /* 0x0000000210097824 */ /* 0x000fe400078e00ff */
        /* <DEDUP_REMOVED lines=13> */
.L_x_976:
[-C--:B------:R-:W-:Y:S01]  /*51d0*/  IADD3 R26, P1, R24, R8.reuse, RZ ;  /* 0x00000008181a7210 */ /* 0x080fe20007f3e0ff */
[----:B------:R0:W2:Y:S04]  /*51e0*/  LDG.E.U16.CONSTANT R14, desc[UR10][R24.64] ;  /* 0x0000000a180e7981 */ /* 0x0000a8000c1e9500 */
[----:B------:R-:W-:Y:S01]  /*51f0*/  IMAD.X R27, R25, 0x1, R9, P1 ;  /* 0x00000001191b7824 */ /* 0x000fe200008e0609 */
[----:B------:R-:W-:-:S04]  /*5200*/  IADD3 R30, P1, R26, R8, RZ ;  /* 0x000000081a1e7210 */ /* 0x000fc80007f3e0ff */
[----:B------:R-:W-:Y:S01]  /*5210*/  IADD3.X R31, R27, R9, RZ, P1, !PT ;  /* 0x000000091b1f7210 */ /* 0x000fe20000ffe4ff */
[----:B------:R1:W2:Y:S01]  /*5220*/  LDG.E.U16.CONSTANT R6, desc[UR10][R26.64] ;  /* 0x0000000a1a067981 */ /* 0x0002a2000c1e9500 */
[----:B------:R-:W-:-:S03]  /*5230*/  IADD3 R32, P1, R30, R8, RZ ;  /* 0x000000081e207210 */ /* 0x000fc60007f3e0ff */
[----:B------:R3:W4:Y:S02]  /*5240*/  LDG.E.U16.CONSTANT R28, desc[UR10][R30.64] ;  /* 0x0000000a1e1c7981 */ /* 0x000724000c1e9500 */
[----:B------:R-:W-:Y:S01]  /*5250*/  IMAD.X R33, R31, 0x1, R9, P1 ;  /* 0x000000011f217824 */ /* 0x000fe200008e0609 */
[----:B------:R-:W-:-:S04]  /*5260*/  IADD3 R34, P1, R32, R8, RZ ;  /* 0x0000000820227210 */ /* 0x000fc80007f3e0ff */
[----:B------:R3:W4:Y:S01]  /*5270*/  LDG.E.U16.CONSTANT R37, desc[UR10][R32.64] ;  /* 0x0000000a20257981 */ /* 0x000722000c1e9500 */
[----:B------:R-:W-:Y:S01]  /*5280*/  IMAD.X R35, R33, 0x1, R9, P1 ;  /* 0x0000000121237824 */ /* 0x000fe200008e0609 */
[----:B------:R-:W-:-:S04]  /*5290*/  IADD3 R10, P1, R34, R8, RZ ;  /* 0x00000008220a7210 */ /* 0x000fc80007f3e0ff */
[----:B------:R-:W-:Y:S01]  /*52a0*/  IADD3.X R11, R35, R9, RZ, P1, !PT ;  /* 0x00000009230b7210 */ /* 0x000fe20000ffe4ff */
[----:B------:R3:W4:Y:S01]  /*52b0*/  LDG.E.U16.CONSTANT R36, desc[UR10][R34.64] ;  /* 0x0000000a22247981 */ /* 0x000722000c1e9500 */
[----:B------:R-:W-:-:S05]  /*52c0*/  IADD3 R12, P1, R10, R8, RZ ;  /* 0x000000080a0c7210 */ /* 0x000fca0007f3e0ff */
[--C-:B------:R-:W-:Y:S01]  /*52d0*/  IMAD.X R13, R11, 0x1, R9.reuse, P1 ;  /* 0x000000010b0d7824 */ /* 0x100fe200008e0609 */
[-C--:B------:R-:W-:Y:S01]  /*52e0*/  IADD3 R16, P1, R12, R8.reuse, RZ ;  /* 0x000000080c107210 */ /* 0x080fe20007f3e0ff */
[----:B------:R-:W4:Y:S04]  /*52f0*/  LDG.E.U16.CONSTANT R11, desc[UR10][R10.64] ;  /* 0x0000000a0a0b7981 */ /* 0x000f28000c1e9500 */
[----:B------:R-:W-:Y:S01]  /*5300*/  IMAD.X R17, R13, 0x1, R9, P1 ;  /* 0x000000010d117824 */ /* 0x000fe200008e0609 */
[----:B------:R-:W-:-:S04]  /*5310*/  IADD3 R20, P1, R16, R8, RZ ;  /* 0x0000000810147210 */ /* 0x000fc80007f3e0ff */
[----:B------:R-:W-:Y:S01]  /*5320*/  IADD3.X R21, R17, R9, RZ, P1, !PT ;  /* 0x0000000911157210 */ /* 0x000fe20000ffe4ff */
[----:B------:R3:W4:Y:S01]  /*5330*/  LDG.E.U16.CONSTANT R10, desc[UR10][R12.64] ;  /* 0x0000000a0c0a7981 */ /* 0x000722000c1e9500 */
[----:B------:R-:W-:-:S03]  /*5340*/  IADD3 R22, P1, R20, R8, RZ ;  /* 0x0000000814167210 */ /* 0x000fc60007f3e0ff */
[----:B------:R-:W4:Y:S02]  /*5350*/  LDG.E.U16.CONSTANT R17, desc[UR10][R16.64] ;  /* 0x0000000a10117981 */ /* 0x000f24000c1e9500 */
[--C-:B------:R-:W-:Y:S01]  /*5360*/  IMAD.X R23, R21, 0x1, R9.reuse, P1 ;  /* 0x0000000115177824 */ /* 0x100fe200008e0609 */
[-C--:B0-----:R-:W-:Y:S01]  /*5370*/  IADD3 R24, P1, R22, R8.reuse, RZ ;  /* 0x0000000816187210 */ /* 0x081fe20007f3e0ff */
[----:B------:R-:W4:Y:S04]  /*5380*/  LDG.E.U16.CONSTANT R20, desc[UR10][R20.64] ;  /* 0x0000000a14147981 */ /* 0x000f28000c1e9500 */
[----:B------:R-:W-:Y:S01]  /*5390*/  IMAD.X R25, R23, 0x1, R9, P1 ;  /* 0x0000000117197824 */ /* 0x000fe200008e0609 */
[-C--:B-1----:R-:W-:Y:S01]  /*53a0*/  IADD3 R26, P1, R24, R8.reuse, RZ ;  /* 0x00000008181a7210 */ /* 0x082fe20007f3e0ff */
[----:B------:R-:W4:Y:S03]  /*53b0*/  LDG.E.U16.CONSTANT R23, desc[UR10][R22.64] ;  /* 0x0000000a16177981 */ /* 0x000f26000c1e9500 */
[----:B------:R-:W-:Y:S01]  /*53c0*/  IADD3.X R27, R25, R9, RZ, P1, !PT ;  /* 0x00000009191b7210 */ /* 0x000fe20000ffe4ff */
[----:B------:R-:W4:Y:S01]  /*53d0*/  LDG.E.U16.CONSTANT R24, desc[UR10][R24.64] ;  /* 0x0000000a18187981 */ /* 0x000f22000c1e9500 */
[----:B---3--:R-:W-:-:S05]  /*53e0*/  IADD3 R30, P1, R26, R8, RZ ;  /* 0x000000081a1e7210 */ /* 0x008fca0007f3e0ff */
[--C-:B------:R-:W-:Y:S01]  /*53f0*/  IMAD.X R31, R27, 0x1, R9.reuse, P1 ;  /* 0x000000011b1f7824 */ /* 0x100fe200008e0609 */
[-C--:B------:R-:W-:Y:S01]  /*5400*/  IADD3 R32, P1, R30, R8.reuse, RZ ;  /* 0x000000081e207210 */ /* 0x080fe20007f3e0ff */
[----:B------:R-:W3:Y:S04]  /*5410*/  LDG.E.U16.CONSTANT R27, desc[UR10][R26.64] ;  /* 0x0000000a1a1b7981 */ /* 0x000ee8000c1e9500 */
[----:B------:R-:W-:Y:S01]  /*5420*/  IMAD.X R33, R31, 0x1, R9, P1 ;  /* 0x000000011f217824 */ /* 0x000fe200008e0609 */
[----:B------:R-:W-:Y:S01]  /*5430*/  IADD3 R34, P1, R32, R8, RZ ;  /* 0x0000000820227210 */ /* 0x000fe20007f3e0ff */
[----:B------:R-:W3:Y:S03]  /*5440*/  LDG.E.U16.CONSTANT R30, desc[UR10][R30.64] ;  /* 0x0000000a1e1e7981 */ /* 0x000ee6000c1e9500 */
[----:B------:R-:W-:-:S02]  /*5450*/  IADD3.X R35, R33, R9, RZ, P1, !PT ;  /* 0x0000000921237210 */ /* 0x000fc40000ffe4ff */
[----:B------:R-:W-:Y:S01]  /*5460*/  IADD3 R12, P1, R34, R8, RZ ;  /* 0x00000008220c7210 */ /* 0x000fe20007f3e0ff */
[----:B------:R-:W3:Y:S04]  /*5470*/  LDG.E.U16.CONSTANT R33, desc[UR10][R32.64] ;  /* 0x0000000a20217981 */ /* 0x000ee8000c1e9500 */
[----:B------:R-:W-:Y:S01]  /*5480*/  IMAD.X R13, R35, 0x1, R9, P1 ;  /* 0x00000001230d7824 */ /* 0x000fe200008e0609 */
[----:B------:R-:W3:Y:S04]  /*5490*/  LDG.E.U16.CONSTANT R34, desc[UR10][R34.64] ;  /* 0x0000000a22227981 */ /* 0x000ee8000c1e9500 */
[----:B------:R-:W3:Y:S01]  /*54a0*/  LDG.E.U16.CONSTANT R21, desc[UR10][R12.64] ;  /* 0x0000000a0c157981 */ /* 0x000ee2000c1e9500 */
[----:B------:R-:W-:-:S05]  /*54b0*/  IADD3 R2, P1, R2, 0x10, RZ ;  /* 0x0000001002027810 */ /* 0x000fca0007f3e0ff */
[----:B------:R-:W-:Y:S01]  /*54c0*/  IMAD.X R7, RZ, RZ, R7, P1 ;  /* 0x000000ffff077224 */ /* 0x000fe200008e0607 */
[----:B------:R-:W-:-:S04]  /*54d0*/  ISETP.GE.U32.AND P1, PT, R2, R29, PT ;  /* 0x0000001d0200720c */ /* 0x000fc80003f26070 */
[----:B------:R-:W-:Y:S02]  /*54e0*/  ISETP.GE.AND.EX P1, PT, R7, R4, PT, P1 ;  /* 0x000000040700720c */ /* 0x000fe40003f26310 */
[----:B--2--5:R-:W-:-:S04]  /*54f0*/  IADD3 R6, R6, R5, R14 ;  /* 0x0000000506067210 */ /* 0x024fc80007ffe00e */
[----:B----4-:R-:W-:-:S04]  /*5500*/  IADD3 R6, R37, R6, R28 ;  /* 0x0000000625067210 */ /* 0x010fc80007ffe01c */
[----:B------:R-:W-:-:S04]  /*5510*/  IADD3 R6, R11, R6, R36 ;  /* 0x000000060b067210 */ /* 0x000fc80007ffe024 */
[----:B------:R-:W-:-:S04]  /*5520*/  IADD3 R6, R17, R6, R10 ;  /* 0x0000000611067210 */ /* 0x000fc80007ffe00a */
[----:B------:R-:W-:-:S04]  /*5530*/  IADD3 R6, R23, R6, R20 ;  /* 0x0000000617067210 */ /* 0x000fc80007ffe014 */
[----:B---3--:R-:W-:Y:S02]  /*5540*/  IADD3 R6, R27, R6, R24 ;  /* 0x000000061b067210 */ /* 0x008fe40007ffe018 */
[----:B------:R-:W-:Y:S02]  /*5550*/  IADD3 R24, P2, R12, R8, RZ ;  /* 0x000000080c187210 */ /* 0x000fe40007f5e0ff */
[----:B------:R-:W-:Y:S02]  /*5560*/  IADD3 R6, R33, R6, R30 ;  /* 0x0000000621067210 */ /* 0x000fe40007ffe01e */
[----:B------:R-:W-:Y:S02]  /*5570*/  IADD3.X R25, R13, R9, RZ, P2, !PT ;  /* 0x000000090d197210 */ /* 0x000fe400017fe4ff */
[----:B------:R-:W-:-:S04]  /*5580*/  IADD3 R6, R21, R6, R34 ;  /* 0x0000000615067210 */ /* 0x000fc80007ffe022 */
[----:B------:R-:W-:Y:S01]  /*5590*/  PRMT R5, R6, 0x7610, R5 ;  /* 0x0000761006057816 */ /* 0x000fe20000000005 */
[----:B------:R-:W-:Y:S06]  /*55a0*/  @!P1 BRA `(.L_x_976) ;  /* 0xfffffffc00089947 */ /* 0x000fec000383ffff */
.L_x_975:
[----:B------:R-:W-:Y:S05]  /*55b0*/  BSYNC B3 ;  /* 0x0000000000037941 */ /* 0x000fea0003800000 */
.L_x_974:
[----:B------:R-:W-:Y:S01]  /*55c0*/  IADD3 R4, P2, -R2, R3, RZ ;  /* 0x0000000302047210 */ /* 0x000fe20007f5e1ff */
[----:B------:R-:W-:Y:S03]  /*55d0*/  BSSY B3, `(.L_x_977) ;  /* 0x0000025000037945 */ /* 0x000fe60003800000 */
[----:B------:R-:W-:Y:S01]  /*55e0*/  ISETP.GT.U32.AND P1, PT, R4, 0x4, PT ;  /* 0x000000040400780c */ /* 0x000fe20003f24070 */
[----:B------:R-:W-:-:S05]  /*55f0*/  IMAD.X R4, R0, 0x1, ~R7, P2 ;  /* 0x0000000100047824 */ /* 0x000fca00010e0e07 */
[----:B------:R-:W-:-:S13]  /*5600*/  ISETP.GT.AND.EX P1, PT, R4, RZ, PT, P1 ;  /* 0x000000ff0400720c */ /* 0x000fda0003f24310 */
[----:B------:R-:W-:Y:S05]  /*5610*/  @!P1 BRA `(.L_x_978) ;  /* 0x0000000000809947 */ /* 0x000fea0003800000 */
[-C--:B------:R-:W-:Y:S02]  /*5620*/  IADD3 R28, P0, R24, R8.reuse, RZ ;  /* 0x00000008181c7210 */ /* 0x080fe40007f1e0ff */
[----:B------:R-:W2:Y:S03]  /*5630*/  LDG.E.U16.CONSTANT R24, desc[UR10][R24.64] ;  /* 0x0000000a18187981 */ /* 0x000ea6000c1e9500 */
[----:B------:R-:W-:Y:S01]  /*5640*/  IMAD.X R29, R25, 0x1, R9, P0 ;  /* 0x00000001191d7824 */ /* 0x000fe200000e0609 */
[----:B------:R-:W-:-:S04]  /*5650*/  IADD3 R12, P0, R28, R8, RZ ;  /* 0x000000081c0c7210 */ /* 0x000fc80007f1e0ff */
[----:B------:R-:W-:Y:S01]  /*5660*/  IADD3.X R13, R29, R9, RZ, P0, !PT ;  /* 0x000000091d0d7210 */ /* 0x000fe200007fe4ff */
[----:B------:R-:W2:Y:S01]  /*5670*/  LDG.E.U16.CONSTANT R28, desc[UR10][R28.64] ;  /* 0x0000000a1c1c7981 */ /* 0x000ea2000c1e9500 */
[----:B------:R-:W-:-:S05]  /*5680*/  IADD3 R16, P0, R12, R8, RZ ;  /* 0x000000080c107210 */ /* 0x000fca0007f1e0ff */
[--C-:B------:R-:W-:Y:S01]  /*5690*/  IMAD.X R17, R13, 0x1, R9.reuse, P0 ;  /* 0x000000010d117824 */ /* 0x100fe200000e0609 */
[-C--:B------:R-:W-:Y:S01]  /*56a0*/  IADD3 R10, P0, R16, R8.reuse, RZ ;  /* 0x00000008100a7210 */ /* 0x080fe20007f1e0ff */
[----:B------:R-:W3:Y:S04]  /*56b0*/  LDG.E.U16.CONSTANT R13, desc[UR10][R12.64] ;  /* 0x0000000a0c0d7981 */ /* 0x000ee8000c1e9500 */
[----:B------:R-:W-:Y:S01]  /*56c0*/  IMAD.X R11, R17, 0x1, R9, P0 ;  /* 0x00000001110b7824 */ /* 0x000fe200000e0609 */
[----:B------:R-:W-:Y:S01]  /*56d0*/  IADD3 R20, P0, R10, R8, RZ ;  /* 0x000000080a147210 */ /* 0x000fe20007f1e0ff */
[----:B------:R-:W3:Y:S03]  /*56e0*/  LDG.E.U16.CONSTANT R16, desc[UR10][R16.64] ;  /* 0x0000000a10107981 */ /* 0x000ee6000c1e9500 */
[----:B------:R-:W-:-:S02]  /*56f0*/  IADD3.X R21, R11, R9, RZ, P0, !PT ;  /* 0x000000090b157210 */ /* 0x000fc400007fe4ff */
[-C--:B------:R-:W-:Y:S01]  /*5700*/  IADD3 R22, P0, R20, R8.reuse, RZ ;  /* 0x0000000814167210 */ /* 0x080fe20007f1e0ff */
[----:B------:R-:W4:Y:S04]  /*5710*/  LDG.E.U16.CONSTANT R11, desc[UR10][R10.64] ;  /* 0x0000000a0a0b7981 */ /* 0x000f28000c1e9500 */
[--C-:B------:R-:W-:Y:S01]  /*5720*/  IMAD.X R23, R21, 0x1, R9.reuse, P0 ;  /* 0x0000000115177824 */ /* 0x100fe200000e0609 */
[----:B------:R-:W-:Y:S01]  /*5730*/  IADD3 R26, P0, R22, R8, RZ ;  /* 0x00000008161a7210 */ /* 0x000fe20007f1e0ff */
[----:B------:R-:W4:Y:S04]  /*5740*/  LDG.E.U16.CONSTANT R20, desc[UR10][R20.64] ;  /* 0x0000000a14147981 */ /* 0x000f28000c1e9500 */
[----:B------:R-:W-:-:S02]  /*5750*/  IMAD.X R27, R23, 0x1, R9, P0 ;  /* 0x00000001171b7824 */ /* 0x000fc400000e0609 */
[----:B------:R-:W4:Y:S04]  /*5760*/  LDG.E.U16.CONSTANT R23, desc[UR10][R22.64] ;  /* 0x0000000a16177981 */ /* 0x000f28000c1e9500 */
[----:B------:R-:W4:Y:S01]  /*5770*/  LDG.E.U16.CONSTANT R6, desc[UR10][R26.64] ;  /* 0x0000000a1a067981 */ /* 0x000f22000c1e9500 */
[----:B------:R-:W-:Y:S02]  /*5780*/  IADD3 R2, P2, R2, 0x8, RZ ;  /* 0x0000000802027810 */ /* 0x000fe40007f5e0ff */
[----:B------:R-:W-:Y:S02]  /*5790*/  PLOP3.LUT P0, PT, PT, PT, PT, 0x8, 0x0 ;  /* 0x000000000000781c */ /* 0x000fe40003f0e170 */
[----:B------:R-:W-:Y:S02]  /*57a0*/  IADD3.X R7, RZ, R7, RZ, P2, !PT ;  /* 0x00000007ff077210 */ /* 0x000fe400017fe4ff */
[----:B--2--5:R-:W-:-:S04]  /*57b0*/  IADD3 R24, R28, R5, R24 ;  /* 0x000000051c187210 */ /* 0x024fc80007ffe018 */
[----:B---3--:R-:W-:-:S04]  /*57c0*/  IADD3 R24, R16, R24, R13 ;  /* 0x0000001810187210 */ /* 0x008fc80007ffe00d */
[----:B----4-:R-:W-:Y:S02]  /*57d0*/  IADD3 R4, R20, R24, R11 ;  /* 0x0000001814047210 */ /* 0x010fe40007ffe00b */
[----:B------:R-:W-:Y:S02]  /*57e0*/  IADD3 R24, P1, R26, R8, RZ ;  /* 0x000000081a187210 */ /* 0x000fe40007f3e0ff */
[----:B------:R-:W-:-:S03]  /*57f0*/  IADD3 R4, R6, R4, R23 ;  /* 0x0000000406047210 */ /* 0x000fc60007ffe017 */
[----:B------:R-:W-:Y:S01]  /*5800*/  IMAD.X R25, R27, 0x1, R9, P1 ;  /* 0x000000011b197824 */ /* 0x000fe200008e0609 */
[----:B------:R-:W-:-:S07]  /*5810*/  PRMT R5, R4, 0x7610, R5 ;  /* 0x0000761004057816 */ /* 0x000fce0000000005 */
.L_x_978:
[----:B------:R-:W-:Y:S05]  /*5820*/  BSYNC B3 ;  /* 0x0000000000037941 */ /* 0x000fea0003800000 */
.L_x_977:
[----:B------:R-:W-:-:S04]  /*5830*/  ISETP.LT.U32.AND P1, PT, R2, R3, PT ;  /* 0x000000030200720c */ /* 0x000fc80003f21070 */
[----:B------:R-:W-:-:S13]  /*5840*/  ISETP.LT.OR.EX P0, PT, R7, R0, P0, P1 ;  /* 0x000000000700720c */ /* 0x000fda0000701710 */
[----:B------:R-:W-:Y:S05]  /*5850*/  @!P0 BRA `(.L_x_973) ;  /* 0x0000000000308947 */ /* 0x000fea0003800000 */
[-C--:B------:R-:W-:Y:S02]  /*5860*/  IADD3 R2, P0, R24, R8.reuse, RZ ;  /* 0x0000000818027210 */ /* 0x080fe40007f1e0ff */
[----:B------:R-:W2:Y:S02]  /*5870*/  LDG.E.U16.CONSTANT R24, desc[UR10][R24.64] ;  /* 0x0000000a18187981 */ /* 0x000ea4000c1e9500 */
[----:B------:R-:W-:Y:S01]  /*5880*/  IADD3 R6, P1, R2, R8, RZ ;  /* 0x0000000802067210 */ /* 0x000fe20007f3e0ff */
[----:B------:R-:W-:-:S03]  /*5890*/  IMAD.X R3, R25, 0x1, R9, P0 ;  /* 0x0000000119037824 */ /* 0x000fc600000e0609 */
[----:B------:R-:W-:Y:S02]  /*58a0*/  IADD3 R8, P0, R6, R8, RZ ;  /* 0x0000000806087210 */ /* 0x000fe40007f1e0ff */
[----:B------:R-:W-:Y:S01]  /*58b0*/  IADD3.X R7, R3, R9, RZ, P1, !PT ;  /* 0x0000000903077210 */ /* 0x000fe20000ffe4ff */
[----:B------:R-:W2:Y:S04]  /*58c0*/  LDG.E.U16.CONSTANT R2, desc[UR10][R2.64] ;  /* 0x0000000a02027981 */ /* 0x000ea8000c1e9500 */
[----:B------:R-:W-:Y:S01]  /*58d0*/  IMAD.X R9, R7, 0x1, R9, P0 ;  /* 0x0000000107097824 */ /* 0x000fe200000e0609 */
[----:B------:R-:W3:Y:S04]  /*58e0*/  LDG.E.U16.CONSTANT R6, desc[UR10][R6.64] ;  /* 0x0000000a06067981 */ /* 0x000ee8000c1e9500 */
[----:B------:R-:W3:Y:S01]  /*58f0*/  LDG.E.U16.CONSTANT R8, desc[UR10][R8.64] ;  /* 0x0000000a08087981 */ /* 0x000ee2000c1e9500 */
[----:B--2--5:R-:W-:-:S04]  /*5900*/  IADD3 R5, R2, R5, R24 ;  /* 0x0000000502057210 */ /* 0x024fc80007ffe018 */
[----:B---3--:R-:W-:-:S07]  /*5910*/  IADD3 R5, R8, R5, R6 ;  /* 0x0000000508057210 */ /* 0x008fce0007ffe006 */
.L_x_973:
[----:B------:R-:W-:Y:S05]  /*5920*/  BSYNC B2 ;  /* 0x0000000000027941 */ /* 0x000fea0003800000 */
.L_x_972:
[----:B-----5:R0:W-:Y:S02]  /*5930*/  STG.E.U16 desc[UR10][R18.64], R5 ;  /* 0x0000000512007986 */ /* 0x0201e4000c10150a */
.L_x_969:
[----:B------:R-:W-:Y:S05]  /*5940*/  BSYNC B1 ;  /* 0x0000000000017941 */ /* 0x000fea0003800000 */
.L_x_968:
[----:B------:R-:W-:-:S07]  /*5950*/  VIADD R15, R15, 0x80 ;  /* 0x000000800f0f7836 */ /* 0x000fce0000000000 */
.L_x_960:
[----:B------:R-:W-:Y:S05]  /*5960*/  BSYNC B0 ;  /* 0x0000000000007941 */ /* 0x000fea0003800000 */
.L_x_959:
        /* <DEDUP_REMOVED lines=357> */
.L_x_981:
        /* <DEDUP_REMOVED lines=24> */
.L_x_984:
        /* <DEDUP_REMOVED lines=20> */
.L_x_983:
[----:B------:R-:W-:Y:S05]  /*7280*/  BSYNC B1 ;  /* 0x0000000000017941 */ /* 0x000fea0003800000 */
.L_x_982:
        /* <DEDUP_REMOVED lines=26> */
.L_x_986:
        /* <DEDUP_REMOVED lines=19> */
.L_x_987:
[----:B------:R-:W-:Y:S05]  /*7560*/  BSYNC B1 ;  /* 0x0000000000017941 */ /* 0x000fea0003800000 */
.L_x_985:
        /* <DEDUP_REMOVED lines=94> */
.L_x_991:
[----:B------:R-:W-:Y:S05]  /*7b50*/  BSYNC B2 ;  /* 0x0000000000027941 */ /* 0x000fea0003800000 */
.L_x_990:
        /* <DEDUP_REMOVED lines=47> */
.L_x_996:
        /* <DEDUP_REMOVED lines=62> */
.L_x_995:
[----:B------:R-:W-:Y:S05]  /*8230*/  BSYNC B3 ;  /* 0x0000000000037941 */ /* 0x000fea0003800000 */
.L_x_994:
        /* <DEDUP_REMOVED lines=38> */
.L_x_998:
[----:B------:R-:W-:Y:S05]  /*84a0*/  BSYNC B3 ;  /* 0x0000000000037941 */ /* 0x000fea0003800000 */
.L_x_997:
        /* <DEDUP_REMOVED lines=15> */
.L_x_993:
[----:B------:R-:W-:Y:S05]  /*85a0*/  BSYNC B2 ;  /* 0x0000000000027941 */ /* 0x000fea0003800000 */
.L_x_992:
[----:B-----5:R0:W-:Y:S02]  /*85b0*/  STG.E.U16 desc[UR10][R18.64], R5 ;  /* 0x0000000512007986 */ /* 0x0201e4000c10150a */
.L_x_989:
[----:B------:R-:W-:Y:S05]  /*85c0*/  BSYNC B1 ;  /* 0x0000000000017941 */ /* 0x000fea0003800000 */
.L_x_988:
[----:B------:R-:W-:-:S07]  /*85d0*/  VIADD R15, R15, 0x80 ;  /* 0x000000800f0f7836 */ /* 0x000fce0000000000 */
.L_x_980:
[----:B------:R-:W-:Y:S05]  /*85e0*/  BSYNC B0 ;  /* 0x0000000000007941 */ /* 0x000fea0003800000 */
.L_x_979:
        /* <DEDUP_REMOVED lines=357> */
.L_x_1001:
        /* <DEDUP_REMOVED lines=24> */
.L_x_1004:
        /* <DEDUP_REMOVED lines=20> */
.L_x_1003:
[----:B------:R-:W-:Y:S05]  /*9f00*/  BSYNC B1 ;  /* 0x0000000000017941 */ /* 0x000fea0003800000 */
.L_x_1002:
        /* <DEDUP_REMOVED lines=26> */
.L_x_1006:
        /* <DEDUP_REMOVED lines=19> */
.L_x_1007:
[----:B------:R-:W-:Y:S05]  /*a1e0*/  BSYNC B1 ;  /* 0x0000000000017941 */ /* 0x000fea0003800000 */
.L_x_1005:
        /* <DEDUP_REMOVED lines=94> */
.L_x_1011:
[----:B------:R-:W-:Y:S05]  /*a7d0*/  BSYNC B2 ;  /* 0x0000000000027941 */ /* 0x000fea0003800000 */
.L_x_1010:
        /* <DEDUP_REMOVED lines=47> */
.L_x_1016:
        /* <DEDUP_REMOVED lines=62> */
.L_x_1015:
[----:B------:R-:W-:Y:S05]  /*aeb0*/  BSYNC B3 ;  /* 0x0000000000037941 */ /* 0x000fea0003800000 */
.L_x_1014:
        /* <DEDUP_REMOVED lines=38> */
.L_x_1018:
[----:B------:R-:W-:Y:S05]  /*b120*/  BSYNC B3 ;  /* 0x0000000000037941 */ /* 0x000fea0003800000 */
.L_x_1017:
        /* <DEDUP_REMOVED lines=15> */
.L_x_1013:
[----:B------:R-:W-:Y:S05]  /*b220*/  BSYNC B2 ;  /* 0x0000000000027941 */ /* 0x000fea0003800000 */
.L_x_1012:
[----:B-----5:R0:W-:Y:S02]  /*b230*/  STG.E.U16 desc[UR10][R18.64], R5 ;  /* 0x0000000512007986 */ /* 0x0201e4000c10150a */
.L_x_1009:
[----:B------:R-:W-:Y:S05]  /*b240*/  BSYNC B1 ;  /* 0x0000000000017941 */ /* 0x000fea0003800000 */
.L_x_1008:
[----:B------:R-:W-:-:S07]  /*b250*/  VIADD R15, R15, 0x80 ;  /* 0x000000800f0f7836 */ /* 0x000fce0000000000 */
.L_x_1000:
[----:B------:R-:W-:Y:S05]  /*b260*/  BSYNC B0 ;  /* 0x0000000000007941 */ /* 0x000fea0003800000 */
.L_x_999:
        /* <DEDUP_REMOVED lines=357> */
.L_x_1021:
        /* <DEDUP_REMOVED lines=24> */
.L_x_1024:
        /* <DEDUP_REMOVED lines=20> */
.L_x_1023:
[----:B------:R-:W-:Y:S05]  /*cb80*/  BSYNC B1 ;  /* 0x0000000000017941 */ /* 0x000fea0003800000 */
.L_x_1022:
        /* <DEDUP_REMOVED lines=26> */
.L_x_1026:
        /* <DEDUP_REMOVED lines=19> */
.L_x_1027:
[----:B------:R-:W-:Y:S05]  /*ce60*/  BSYNC B1 ;  /* 0x0000000000017941 */ /* 0x000fea0003800000 */
.L_x_1025:
        /* <DEDUP_REMOVED lines=47> */
[----:B------:R-:W-:Y:S01]  /*d160*/  IMAD.X R4, RZ, RZ, UR5, P1 ;  /* 0x00000005ff047e24 */ /* 0x000fe200088e06ff */
[----:B------:R-:W-:Y:S02]  /*d170*/  LEA R28, P1, R26, R2, 0x1 ;  /* 0x000000021a1c7211 */ /* 0x000fe400078208ff */
[----:B------:R-:W-:-:S04]  /*d180*/  IADD3 R9, R27, R9, RZ ;  /* 0x000000091b097210 */ /* 0x000fc80007ffe0ff */
        /* <DEDUP_REMOVED lines=12> */
[----:B------:R-:W-:Y:S01]  /*d250*/  IMAD.WIDE.U32 R26, R14, R20, UR4 ;  /* 0x000000040e1a7e25 */ /* 0x000fe2000f8e0014 */
[----:B------:R-:W-:-:S03]  /*d260*/  ISETP.NE.AND.EX P1, PT, RZ, RZ, PT, P1 ;  /* 0x000000ffff00720c */ /* 0x000fc60003f25310 */
[----:B------:R-:W-:Y:S02]  /*d270*/  IMAD R9, R14, R21, R9 ;  /* 0x000000150e097224 */ /* 0x000fe400078e0209 */
[----:B------:R-:W-:Y:S02]  /*d280*/  IMAD.X R23, R25, 0x1, R13, P5 ;  /* 0x0000000119177824 */ /* 0x000fe400028e060d */
        /* <DEDUP_REMOVED lines=22> */
[----:B------:R-:W-:Y:S02]  /*d3f0*/  @P1 IADD3 R9, P3, R14, 0x3, RZ ;  /* 0x000000030e091810 */ /* 0x000fe40007f7e0ff */
[-C--:B------:R-:W-:Y:S02]  /*d400*/  IADD3.X R27, RZ, R17.reuse, RZ, P2, !PT ;  /* 0x00000011ff1b7210 */ /* 0x080fe400017fe4ff */
[----:B------:R-:W-:Y:S01]  /*d410*/  @P1 IADD3.X R27, RZ, R17, RZ, P3, !PT ;  /* 0x00000011ff1b1210 */ /* 0x000fe20001ffe4ff */
[----:B--2---:R-:W-:-:S04]  /*d420*/  IMAD.IADD R5, R5, 0x1, R20 ;  /* 0x0000000105057824 */ /* 0x004fc800078e0214 */
[----:B---3--:R-:W-:-:S05]  /*d430*/  @P1 IMAD.IADD R2, R5, 0x1, R10 ;  /* 0x0000000105021824 */ /* 0x008fca00078e020a */
[----:B------:R-:W-:-:S07]  /*d440*/  @P1 PRMT R5, R2, 0x7610, R5 ;  /* 0x0000761002051816 */ /* 0x000fce0000000005 */
.L_x_1031:
[----:B------:R-:W-:Y:S05]  /*d450*/  BSYNC B2 ;  /* 0x0000000000027941 */ /* 0x000fea0003800000 */
.L_x_1030:
        /* <DEDUP_REMOVED lines=28> */
[----:B------:R-:W-:Y:S01]  /*d620*/  USHF.L.U64.HI UR7, UR4, 0x1, UR7 ;  /* 0x0000000104077899 */ /* 0x000fe20008010207 */
[----:B------:R-:W-:-:S02]  /*d630*/  IMAD.X R6, R0, 0x1, ~R7, P2 ;  /* 0x0000000100067824 */ /* 0x000fc400010e0e07 */
[----:B------:R-:W-:Y:S01]  /*d640*/  IMAD.WIDE.U32 R12, R9, R10, RZ ;  /* 0x0000000a090c7225 */ /* 0x000fe200078e00ff */
[----:B------:R-:W-:Y:S02]  /*d650*/  SHF.L.U32 R9, R16, 0x1, RZ ;  /* 0x0000000110097819 */ /* 0x000fe400000006ff */
[----:B------:R-:W-:Y:S02]  /*d660*/  ISETP.GT.AND.EX P1, PT, R6, RZ, PT, P1 ;  /* 0x000000ff0600720c */ /* 0x000fe40003f24310 */
[----:B------:R-:W-:Y:S02]  /*d670*/  LEA R9, P0, R12, R9, 0x1 ;  /* 0x000000090c097211 */ /* 0x000fe400078008ff */
[----:B------:R-:W-:Y:S02]  /*d680*/  SHF.L.U64.HI R17, R16, 0x1, R17 ;  /* 0x0000000110117819 */ /* 0x000fe40000010211 */
[----:B------:R-:W-:Y:S02]  /*d690*/  IADD3 R4, R13, R21, RZ ;  /* 0x000000150d047210 */ /* 0x000fe40007ffe0ff */
[----:B------:R-:W-:-:S02]  /*d6a0*/  IADD3 R24, P2, P3, R9, UR8, R8 ;  /* 0x0000000809187c10 */ /* 0x000fc4000fb5e008 */
[----:B------:R-:W-:Y:S02]  /*d6b0*/  LEA.HI.X R12, R12, R17, R4, 0x1, P0 ;  /* 0x000000110c0c7211 */ /* 0x000fe400000f0c04 */
[C---:B------:R-:W-:Y:S02]  /*d6c0*/  SHF.L.U64.HI R9, R10.reuse, 0x1, R11 ;  /* 0x000000010a097819 */ /* 0x040fe4000001020b */
[----:B------:R-:W-:Y:S02]  /*d6d0*/  LEA R8, P4, R10, -UR6, 0x1 ;  /* 0x800000060a087c11 */ /* 0x000fe4000f8808ff */
[----:B------:R-:W-:Y:S02]  /*d6e0*/  IADD3.X R25, R12, UR9, RZ, P2, P3 ;  /* 0x000000090c197c10 */ /* 0x000fe400097e64ff */
[----:B------:R-:W-:Y:S02]  /*d6f0*/  IADD3.X R9, R9, ~UR7, RZ, P4, !PT ;  /* 0x8000000709097c10 */ /* 0x000fe4000a7fe4ff */
[----:B------:R-:W-:Y:S01]  /*d700*/  PLOP3.LUT P0, PT, PT, PT, PT, 0x80, 0x0 ;  /* 0x000000000000781c */ /* 0x000fe20003f0f070 */
[----:B------:R-:W-:-:S12]  /*d710*/  @!P1 BRA `(.L_x_1035) ;  /* 0x0000000400049947 */ /* 0x000fd80003800000 */
[----:B------:R-:W-:Y:S02]  /*d720*/  IADD3 R29, P1, R3, -0xc, RZ ;  /* 0xfffffff4031d7810 */ /* 0x000fe40007f3e0ff */
[----:B------:R-:W-:Y:S02]  /*d730*/  PLOP3.LUT P0, PT, PT, PT, PT, 0x8, 0x0 ;  /* 0x000000000000781c */ /* 0x000fe40003f0e170 */
[----:B------:R-:W-:-:S11]  /*d740*/  IADD3.X R4, R0, -0x1, RZ, P1, !PT ;  /* 0xffffffff00047810 */ /* 0x000fd60000ffe4ff */
.L_x_1036:
        /* <DEDUP_REMOVED lines=10> */
[----:B------:R-:W-:Y:S01]  /*d7f0*/  IADD3.X R35, R33, R9, RZ, P1, !PT ;  /* 0x0000000921237210 */ /* 0x000fe20000ffe4ff */
[----:B------:R3:W4:Y:S01]  /*d800*/  LDG.E.U16.CONSTANT R37, desc[UR10][R32.64] ;  /* 0x0000000a20257981 */ /* 0x000722000c1e9500 */
[----:B------:R-:W-:-:S03]  /*d810*/  IADD3 R10, P1, R34, R8, RZ ;  /* 0x00000008220a7210 */ /* 0x000fc60007f3e0ff */
[----:B------:R3:W4:Y:S02]  /*d820*/  LDG.E.U16.CONSTANT R36, desc[UR10][R34.64] ;  /* 0x0000000a22247981 */ /* 0x000724000c1e9500 */
[----:B------:R-:W-:Y:S01]  /*d830*/  IMAD.X R11, R35, 0x1, R9, P1 ;  /* 0x00000001230b7824 */ /* 0x000fe200008e0609 */
[----:B------:R-:W-:-:S04]  /*d840*/  IADD3 R12, P1, R10, R8, RZ ;  /* 0x000000080a0c7210 */ /* 0x000fc80007f3e0ff */
[----:B------:R-:W-:Y:S02]  /*d850*/  IADD3.X R13, R11, R9, RZ, P1, !PT ;  /* 0x000000090b0d7210 */ /* 0x000fe40000ffe4ff */
        /* <DEDUP_REMOVED lines=10> */
[----:B------:R-:W4:Y:S03]  /*d900*/  LDG.E.U16.CONSTANT R20, desc[UR10][R20.64] ;  /* 0x0000000a14147981 */ /* 0x000f26000c1e9500 */
[-C--:B------:R-:W-:Y:S02]  /*d910*/  IADD3.X R25, R23, R9.reuse, RZ, P1, !PT ;  /* 0x0000000917197210 */ /* 0x080fe40000ffe4ff */
[-C--:B-1----:R-:W-:Y:S01]  /*d920*/  IADD3 R26, P1, R24, R8.reuse, RZ ;  /* 0x00000008181a7210 */ /* 0x082fe20007f3e0ff */
[----:B------:R-:W4:Y:S04]  /*d930*/  LDG.E.U16.CONSTANT R23, desc[UR10][R22.64] ;  /* 0x0000000a16177981 */ /* 0x000f28000c1e9500 */
[----:B------:R-:W-:Y:S01]  /*d940*/  IMAD.X R27, R25, 0x1, R9, P1 ;  /* 0x00000001191b7824 */ /* 0x000fe200008e0609 */
[----:B---3--:R-:W-:Y:S01]  /*d950*/  IADD3 R30, P1, R26, R8, RZ ;  /* 0x000000081a1e7210 */ /* 0x008fe20007f3e0ff */
[----:B------:R-:W3:Y:S03]  /*d960*/  LDG.E.U16.CONSTANT R24, desc[UR10][R24.64] ;  /* 0x0000000a18187981 */ /* 0x000ee6000c1e9500 */
[----:B------:R-:W-:-:S02]  /*d970*/  IADD3.X R31, R27, R9, RZ, P1, !PT ;  /* 0x000000091b1f7210 */ /* 0x000fc40000ffe4ff */
        /* <DEDUP_REMOVED lines=11> */
[----:B------:R-:W-:-:S04]  /*da30*/  IADD3 R2, P1, R2, 0x10, RZ ;  /* 0x0000001002027810 */ /* 0x000fc80007f3e0ff */
[----:B------:R-:W-:Y:S02]  /*da40*/  IADD3.X R7, RZ, R7, RZ, P1, !PT ;  /* 0x00000007ff077210 */ /* 0x000fe40000ffe4ff */
        /* <DEDUP_REMOVED lines=9> */
[----:B------:R-:W-:-:S03]  /*dae0*/  IADD3 R6, R33, R6, R30 ;  /* 0x0000000621067210 */ /* 0x000fc60007ffe01e */
[----:B------:R-:W-:Y:S01]  /*daf0*/  IMAD.X R25, R13, 0x1, R9, P2 ;  /* 0x000000010d197824 */ /* 0x000fe200010e0609 */
[----:B------:R-:W-:-:S04]  /*db00*/  IADD3 R6, R21, R6, R34 ;  /* 0x0000000615067210 */ /* 0x000fc80007ffe022 */
[----:B------:R-:W-:Y:S01]  /*db10*/  PRMT R5, R6, 0x7610, R5 ;  /* 0x0000761006057816 */ /* 0x000fe20000000005 */
[----:B------:R-:W-:Y:S06]  /*db20*/  @!P1 BRA `(.L_x_1036) ;  /* 0xfffffffc00089947 */ /* 0x000fec000383ffff */
.L_x_1035:
[----:B------:R-:W-:Y:S05]  /*db30*/  BSYNC B3 ;  /* 0x0000000000037941 */ /* 0x000fea0003800000 */
.L_x_1034:
        /* <DEDUP_REMOVED lines=13> */
[----:B------:R-:W-:Y:S01]  /*dc10*/  IMAD.X R17, R13, 0x1, R9, P0 ;  /* 0x000000010d117824 */ /* 0x000fe200000e0609 */
[-C--:B------:R-:W-:Y:S01]  /*dc20*/  IADD3 R10, P0, R16, R8.reuse, RZ ;  /* 0x00000008100a7210 */ /* 0x080fe20007f1e0ff */
[----:B------:R-:W3:Y:S03]  /*dc30*/  LDG.E.U16.CONSTANT R13, desc[UR10][R12.64] ;  /* 0x0000000a0c0d7981 */ /* 0x000ee6000c1e9500 */
[----:B------:R-:W-:Y:S01]  /*dc40*/  IADD3.X R11, R17, R9, RZ, P0, !PT ;  /* 0x00000009110b7210 */ /* 0x000fe200007fe4ff */
[----:B------:R-:W3:Y:S01]  /*dc50*/  LDG.E.U16.CONSTANT R16, desc[UR10][R16.64] ;  /* 0x0000000a10107981 */ /* 0x000ee2000c1e9500 */
[----:B------:R-:W-:-:S05]  /*dc60*/  IADD3 R20, P0, R10, R8, RZ ;  /* 0x000000080a147210 */ /* 0x000fca0007f1e0ff */
[----:B------:R-:W-:Y:S01]  /*dc70*/  IMAD.X R21, R11, 0x1, R9, P0 ;  /* 0x000000010b157824 */ /* 0x000fe200000e0609 */
[-C--:B------:R-:W-:Y:S01]  /*dc80*/  IADD3 R22, P0, R20, R8.reuse, RZ ;  /* 0x0000000814167210 */ /* 0x080fe20007f1e0ff */
        /* <DEDUP_REMOVED lines=8> */
[----:B------:R-:W-:Y:S02]  /*dd10*/  PLOP3.LUT P0, PT, PT, PT, PT, 0x8, 0x0 ;  /* 0x000000000000781c */ /* 0x000fe40003f0e170 */
[----:B------:R-:W-:-:S02]  /*dd20*/  IADD3.X R7, RZ, R7, RZ, P2, !PT ;  /* 0x00000007ff077210 */ /* 0x000fc400017fe4ff */
[----:B--2--5:R-:W-:-:S04]  /*dd30*/  IADD3 R24, R28, R5, R24 ;  /* 0x000000051c187210 */ /* 0x024fc80007ffe018 */
[----:B---3--:R-:W-:-:S04]  /*dd40*/  IADD3 R24, R16, R24, R13 ;  /* 0x0000001810187210 */ /* 0x008fc80007ffe00d */
[----:B----4-:R-:W-:Y:S02]  /*dd50*/  IADD3 R4, R20, R24, R11 ;  /* 0x0000001814047210 */ /* 0x010fe40007ffe00b */
[----:B------:R-:W-:-:S05]  /*dd60*/  IADD3 R24, P1, R26, R8, RZ ;  /* 0x000000081a187210 */ /* 0x000fca0007f3e0ff */
[----:B------:R-:W-:Y:S01]  /*dd70*/  IMAD.X R25, R27, 0x1, R9, P1 ;  /* 0x000000011b197824 */ /* 0x000fe200008e0609 */
[----:B------:R-:W-:-:S04]  /*dd80*/  IADD3 R4, R6, R4, R23 ;  /* 0x0000000406047210 */ /* 0x000fc80007ffe017 */
[----:B------:R-:W-:-:S07]  /*dd90*/  PRMT R5, R4, 0x7610, R5 ;  /* 0x0000761004057816 */ /* 0x000fce0000000005 */
.L_x_1038:
[----:B------:R-:W-:Y:S05]  /*dda0*/  BSYNC B3 ;  /* 0x0000000000037941 */ /* 0x000fea0003800000 */
.L_x_1037:
[----:B------:R-:W-:-:S04]  /*ddb0*/  ISETP.LT.U32.AND P1, PT, R2, R3, PT ;  /* 0x000000030200720c */ /* 0x000fc80003f21070 */
[----:B------:R-:W-:-:S13]  /*ddc0*/  ISETP.LT.OR.EX P0, PT, R7, R0, P0, P1 ;  /* 0x000000000700720c */ /* 0x000fda0000701710 */
[----:B------:R-:W-:Y:S05]  /*ddd0*/  @!P0 BRA `(.L_x_1033) ;  /* 0x0000000000308947 */ /* 0x000fea0003800000 */
[-C--:B------:R-:W-:Y:S02]  /*dde0*/  IADD3 R2, P0, R24, R8.reuse, RZ ;  /* 0x0000000818027210 */ /* 0x080fe40007f1e0ff */
[----:B------:R-:W2:Y:S02]  /*ddf0*/  LDG.E.U16.CONSTANT R24, desc[UR10][R24.64] ;  /* 0x0000000a18187981 */ /* 0x000ea4000c1e9500 */
[-C--:B------:R-:W-:Y:S02]  /*de00*/  IADD3 R6, P1, R2, R8.reuse, RZ ;  /* 0x0000000802067210 */ /* 0x080fe40007f3e0ff */
[----:B------:R-:W-:Y:S02]  /*de10*/  IADD3.X R3, R25, R9, RZ, P0, !PT ;  /* 0x0000000919037210 */ /* 0x000fe400007fe4ff */
[----:B------:R-:W-:-:S03]  /*de20*/  IADD3 R8, P0, R6, R8, RZ ;  /* 0x0000000806087210 */ /* 0x000fc60007f1e0ff */
[----:B------:R-:W-:Y:S01]  /*de30*/  IMAD.X R7, R3, 0x1, R9, P1 ;  /* 0x0000000103077824 */ /* 0x000fe200008e0609 */
[----:B------:R-:W2:Y:S04]  /*de40*/  LDG.E.U16.CONSTANT R2, desc[UR10][R2.64] ;  /* 0x0000000a02027981 */ /* 0x000ea8000c1e9500 */
[----:B------:R-:W-:Y:S01]  /*de50*/  IADD3.X R9, R7, R9, RZ, P0, !PT ;  /* 0x0000000907097210 */ /* 0x000fe200007fe4ff */
[----:B------:R-:W3:Y:S04]  /*de60*/  LDG.E.U16.CONSTANT R6, desc[UR10][R6.64] ;  /* 0x0000000a06067981 */ /* 0x000ee8000c1e9500 */
[----:B------:R-:W3:Y:S01]  /*de70*/  LDG.E.U16.CONSTANT R8, desc[UR10][R8.64] ;  /* 0x0000000a08087981 */ /* 0x000ee2000c1e9500 */
[----:B--2--5:R-:W-:-:S04]  /*de80*/  IADD3 R5, R2, R5, R24 ;  /* 0x0000000502057210 */ /* 0x024fc80007ffe018 */
[----:B---3--:R-:W-:-:S07]  /*de90*/  IADD3 R5, R8, R5, R6 ;  /* 0x0000000508057210 */ /* 0x008fce0007ffe006 */
.L_x_1033:
[----:B------:R-:W-:Y:S05]  /*dea0*/  BSYNC B2 ;  /* 0x0000000000027941 */ /* 0x000fea0003800000 */
.L_x_1032:
[----:B-----5:R0:W-:Y:S02]  /*deb0*/  STG.E.U16 desc[UR10][R18.64], R5 ;  /* 0x0000000512007986 */ /* 0x0201e4000c10150a */
.L_x_1029:
[----:B------:R-:W-:Y:S05]  /*dec0*/  BSYNC B1 ;  /* 0x0000000000017941 */ /* 0x000fea0003800000 */
.L_x_1028:
[----:B------:R-:W-:-:S07]  /*ded0*/  VIADD R15, R15, 0x80 ;  /* 0x000000800f0f7836 */ /* 0x000fce0000000000 */
.L_x_1020:
[----:B------:R-:W-:Y:S05]  /*dee0*/  BSYNC B0 ;  /* 0x0000000000007941 */ /* 0x000fea0003800000 */
.L_x_1019:
        /* <DEDUP_REMOVED lines=357> */
.L_x_1041:
        /* <DEDUP_REMOVED lines=21> */
[----:B------:R-:W-:Y:S01]  /*f690*/  MOV R4, R2 ;  /* 0x0000000200047202 */ /* 0x000fe20000000f00 */
[----:B------:R-:W-:Y:S01]  /*f6a0*/  IMAD.MOV.U32 R5, RZ, RZ, R3 ;  /* 0x000000ffff057224 */ /* 0x000fe200078e0003 */
[----:B------:R-:W-:Y:S06]  /*f6b0*/  BRA `(.L_x_1043) ;  /* 0x0000000000507947 */ /* 0x000fec0003800000 */
.L_x_1044:
        /* <DEDUP_REMOVED lines=20> */
.L_x_1043:
[----:B------:R-:W-:Y:S05]  /*f800*/  BSYNC B1 ;  /* 0x0000000000017941 */ /* 0x000fea0003800000 */
.L_x_1042:
        /* <DEDUP_REMOVED lines=22> */
[----:B------:R-:W-:Y:S05]  /*f970*/  CALL.REL.NOINC `($__internal_7_$__cuda_sm20_div_s64) ;  /* 0x0000006800b87944 */ /* 0x000fea0003c00000 */
[----:B------:R-:W-:Y:S01]  /*f980*/  MOV R4, R2 ;  /* 0x0000000200047202 */ /* 0x000fe20000000f00 */
[----:B------:R-:W-:Y:S01]  /*f990*/  IMAD.MOV.U32 R5, RZ, RZ, R3 ;  /* 0x000000ffff057224 */ /* 0x000fe200078e0003 */
[----:B------:R-:W-:Y:S06]  /*f9a0*/  BRA `(.L_x_1047) ;  /* 0x00000000004c7947 */ /* 0x000fec0003800000 */
.L_x_1046:
        /* <DEDUP_REMOVED lines=19> */
.L_x_1047:
[----:B------:R-:W-:Y:S05]  /*fae0*/  BSYNC B1 ;  /* 0x0000000000017941 */ /* 0x000fea0003800000 */
.L_x_1045:
        /* <DEDUP_REMOVED lines=94> */
.L_x_1051:
[----:B------:R-:W-:Y:S05]  /*100d0*/  BSYNC B2 ;  /* 0x0000000000027941 */ /* 0x000fea0003800000 */
.L_x_1050:
        /* <DEDUP_REMOVED lines=47> */
.L_x_1056:
        /* <DEDUP_REMOVED lines=62> */
.L_x_1055:
[----:B------:R-:W-:Y:S05]  /*107b0*/  BSYNC B3 ;  /* 0x0000000000037941 */ /* 0x000fea0003800000 */
.L_x_1054:
        /* <DEDUP_REMOVED lines=38> */
.L_x_1058:
[----:B------:R-:W-:Y:S05]  /*10a20*/  BSYNC B3 ;  /* 0x0000000000037941 */ /* 0x000fea0003800000 */
.L_x_1057:
        /* <DEDUP_REMOVED lines=15> */
.L_x_1053:
[----:B------:R-:W-:Y:S05]  /*10b20*/  BSYNC B2 ;  /* 0x0000000000027941 */ /* 0x000fea0003800000 */
.L_x_1052:
[----:B-----5:R0:W-:Y:S02]  /*10b30*/  STG.E.U16 desc[UR10][R16.64], R5 ;  /* 0x0000000510007986 */ /* 0x0201e4000c10150a */
.L_x_1049:
[----:B------:R-:W-:Y:S05]  /*10b40*/  BSYNC B1 ;  /* 0x0000000000017941 */ /* 0x000fea0003800000 */
.L_x_1048:
[----:B------:R-:W-:-:S07]  /*10b50*/  VIADD R15, R15, 0x80 ;  /* 0x000000800f0f7836 */ /* 0x000fce0000000000 */
.L_x_1040:
[----:B------:R-:W-:Y:S05]  /*10b60*/  BSYNC B0 ;  /* 0x0000000000007941 */ /* 0x000fea0003800000 */
.L_x_1039:
        /* <DEDUP_REMOVED lines=357> */
.L_x_1061:
        /* <DEDUP_REMOVED lines=24> */
.L_x_1064:
        /* <DEDUP_REMOVED lines=20> */
.L_x_1063:
[----:B------:R-:W-:Y:S05]  /*12480*/  BSYNC B1 ;  /* 0x0000000000017941 */ /* 0x000fea0003800000 */
.L_x_1062:
        /* <DEDUP_REMOVED lines=26> */
.L_x_1066:
        /* <DEDUP_REMOVED lines=19> */
.L_x_1067:
[----:B------:R-:W-:Y:S05]  /*12760*/  BSYNC B1 ;  /* 0x0000000000017941 */ /* 0x000fea0003800000 */
.L_x_1065:
        /* <DEDUP_REMOVED lines=94> */
.L_x_1071:
[----:B------:R-:W-:Y:S05]  /*12d50*/  BSYNC B2 ;  /* 0x0000000000027941 */ /* 0x000fea0003800000 */
.L_x_1070:
        /* <DEDUP_REMOVED lines=47> */
.L_x_1076:
        /* <DEDUP_REMOVED lines=62> */
.L_x_1075:
[----:B------:R-:W-:Y:S05]  /*13430*/  BSYNC B3 ;  /* 0x0000000000037941 */ /* 0x000fea0003800000 */
.L_x_1074:
        /* <DEDUP_REMOVED lines=38> */
.L_x_1078:
[----:B------:R-:W-:Y:S05]  /*136a0*/  BSYNC B3 ;  /* 0x0000000000037941 */ /* 0x000fea0003800000 */
.L_x_1077:
        /* <DEDUP_REMOVED lines=15> */
.L_x_1073:
[----:B------:R-:W-:Y:S05]  /*137a0*/  BSYNC B2 ;  /* 0x0000000000027941 */ /* 0x000fea0003800000 */
.L_x_1072:
[----:B-----5:R0:W-:Y:S02]  /*137b0*/  STG.E.U16 desc[UR10][R16.64], R5 ;  /* 0x0000000510007986 */ /* 0x0201e4000c10150a */
.L_x_1069:
[----:B------:R-:W-:Y:S05]  /*137c0*/  BSYNC B1 ;  /* 0x0000000000017941 */ /* 0x000fea0003800000 */
.L_x_1068:
[----:B------:R-:W-:-:S07]  /*137d0*/  VIADD R15, R15, 0x80 ;  /* 0x000000800f0f7836 */ /* 0x000fce0000000000 */
.L_x_1060:
[----:B------:R-:W-:Y:S05]  /*137e0*/  BSYNC B0 ;  /* 0x0000000000007941 */ /* 0x000fea0003800000 */
.L_x_1059:
        /* <DEDUP_REMOVED lines=339> */
[----:B------:R-:W-:Y:S01]  /*14d20*/  @P0 MOV R4, RZ ;  /* 0x000000ff00040202 */ /* 0x000fe20000000f00 */
[----:B------:R-:W-:-:S04]  /*14d30*/  IMAD.MOV R7, RZ, RZ, -R5 ;  /* 0x000000ffff077224 */ /* 0x000fc800078e0a05 */
[----:B------:R-:W-:Y:S01]  /*14d40*/  IMAD R3, R7, UR6, R3 ;  /* 0x0000000607037c24 */ /* 0x000fe2000f8e0203 */
[----:B------:R-:W-:Y:S01]  /*14d50*/  ULDC.64 UR6, c[0x0][0x460] ;  /* 0x0001180000067ab9 */ /* 0x000fe20000000a00 */
[----:B------:R-:W1:Y:S02]  /*14d60*/  @P0 LDC R11, c[0x0][0x33c] ;  /* 0x0000cf00ff0b0b82 */ /* 0x000e640000000800 */
[C---:B------:R-:W-:Y:S02]  /*14d70*/  IMAD R17, R3.reuse, UR4, R17 ;  /* 0x0000000403117c24 */ /* 0x040fe4000f8e0211 */
[C---:B------:R-:W-:Y:S02]  /*14d80*/  IMAD R6, R3.reuse, UR6, R6 ;  /* 0x0000000603067c24 */ /* 0x040fe4000f8e0206 */
[----:B------:R-:W-:Y:S02]  /*14d90*/  IMAD R0, R3, UR7, R0 ;  /* 0x0000000703007c24 */ /* 0x000fe4000f8e0200 */
        /* <DEDUP_REMOVED lines=9> */
.L_x_1079:
        /* <DEDUP_REMOVED lines=20> */
[----:B------:R-:W-:Y:S05]  /*14f70*/  CALL.REL.NOINC `($__internal_7_$__cuda_sm20_div_s64) ;  /* 0x0000001400387944 */ /* 0x000fea0003c00000 */
[----:B------:R-:W-:Y:S05]  /*14f80*/  BRA `(.L_x_1081) ;  /* 0x0000000000507947 */ /* 0x000fea0003800000 */
.L_x_1082:
        /* <DEDUP_REMOVED lines=20> */
.L_x_1081:
[----:B------:R-:W-:Y:S05]  /*150d0*/  BSYNC B0 ;  /* 0x0000000000007941 */ /* 0x000fea0003800000 */
.L_x_1080:
        /* <DEDUP_REMOVED lines=22> */
[----:B------:R-:W-:Y:S05]  /*15240*/  CALL.REL.NOINC `($__internal_7_$__cuda_sm20_div_s64) ;  /* 0x0000001000847944 */ /* 0x000fea0003c00000 */
[----:B------:R-:W-:Y:S01]  /*15250*/  IMAD.MOV.U32 R4, RZ, RZ, R2 ;  /* 0x000000ffff047224 */ /* 0x000fe200078e0002 */
[----:B------:R-:W-:Y:S01]  /*15260*/  MOV R5, R3 ;  /* 0x0000000300057202 */ /* 0x000fe20000000f00 */
[----:B------:R-:W-:Y:S06]  /*15270*/  BRA `(.L_x_1085) ;  /* 0x00000000004c7947 */ /* 0x000fec0003800000 */
.L_x_1084:
        /* <DEDUP_REMOVED lines=19> */
.L_x_1085:
[----:B------:R-:W-:Y:S05]  /*153b0*/  BSYNC B0 ;  /* 0x0000000000007941 */ /* 0x000fea0003800000 */
.L_x_1083:
        /* <DEDUP_REMOVED lines=34> */
[C---:B------:R-:W-:Y:S01]  /*155e0*/  IMAD R9, R27.reuse, R19, R2 ;  /* 0x000000131b097224 */ /* 0x040fe200078e0202 */
[----:B------:R-:W-:Y:S01]  /*155f0*/  IADD3 R2, P1, R6, UR4, RZ ;  /* 0x0000000406027c10 */ /* 0x000fe2000ff3e0ff */
[----:B------:R-:W-:-:S04]  /*15600*/  IMAD.WIDE.U32 R26, R27, R18, R14 ;  /* 0x000000121b1a7225 */ /* 0x000fc800078e000e */
[-C--:B-1----:R-:W-:Y:S02]  /*15610*/  IMAD R4, R7, R12.reuse, RZ ;  /* 0x0000000c07047224 */ /* 0x082fe400078e02ff */
[----:B------:R-:W-:-:S04]  /*15620*/  IMAD.WIDE.U32 R20, R8, R12, RZ ;  /* 0x0000000c08147225 */ /* 0x000fc800078e00ff */
[----:B------:R-:W-:Y:S01]  /*15630*/  IMAD R23, R8, R13, R4 ;  /* 0x0000000d08177224 */ /* 0x000fe200078e0204 */
[----:B------:R-:W-:Y:S01]  /*15640*/  IADD3.X R4, RZ, UR5, RZ, P1, !PT ;  /* 0x00000005ff047c10 */ /* 0x000fe20008ffe4ff */
[----:B------:R-:W-:Y:S02]  /*15650*/  IMAD.IADD R9, R27, 0x1, R9 ;  /* 0x000000011b097824 */ /* 0x000fe400078e0209 */
[----:B------:R-:W-:Y:S01]  /*15660*/  IMAD.MOV.U32 R22, RZ, RZ, R20 ;  /* 0x000000ffff167224 */ /* 0x000fe200078e0014 */
[----:B------:R-:W-:Y:S01]  /*15670*/  IADD3 R23, R21, R23, RZ ;  /* 0x0000001715177210 */ /* 0x000fe20007ffe0ff */
[-C--:B--2---:R-:W-:Y:S02]  /*15680*/  IMAD R9, R9, R10.reuse, RZ ;  /* 0x0000000a09097224 */ /* 0x084fe400078e02ff */
[----:B------:R-:W-:-:S04]  /*15690*/  IMAD.WIDE.U32 R24, R26, R10, R22 ;  /* 0x0000000a1a187225 */ /* 0x000fc800078e0016 */
[----:B------:R-:W-:Y:S01]  /*156a0*/  IMAD R9, R26, R11, R9 ;  /* 0x0000000b1a097224 */ /* 0x000fe200078e0209 */
[----:B------:R-:W-:-:S03]  /*156b0*/  LEA R26, P1, R24, R2, 0x1 ;  /* 0x00000002181a7211 */ /* 0x000fc600078208ff */
[----:B------:R-:W-:-:S05]  /*156c0*/  IMAD.IADD R9, R25, 0x1, R9 ;  /* 0x0000000119097824 */ /* 0x000fca00078e0209 */
[----:B------:R-:W-:-:S05]  /*156d0*/  LEA.HI.X R27, R24, R4, R9, 0x1, P1 ;  /* 0x00000004181b7211 */ /* 0x000fca00008f0c09 */
[----:B------:R-:W2:Y:S01]  /*156e0*/  LDG.E.U16.CONSTANT R26, desc[UR10][R26.64] ;  /* 0x0000000a1a1a7981 */ /* 0x000ea2000c1e9500 */
[----:B------:R-:W-:Y:S02]  /*156f0*/  ISETP.NE.U32.AND P1, PT, R28, 0x1, PT ;  /* 0x000000011c00780c */ /* 0x000fe40003f25070 */
[----:B------:R-:W-:Y:S02]  /*15700*/  IADD3 R9, P2, R8, 0x1, RZ ;  /* 0x0000000108097810 */ /* 0x000fe40007f5e0ff */
[----:B------:R-:W-:-:S03]  /*15710*/  ISETP.NE.AND.EX P1, PT, RZ, RZ, PT, P1 ;  /* 0x000000ffff00720c */ /* 0x000fc60003f25310 */
[----:B------:R-:W-:Y:S01]  /*15720*/  IMAD.X R25, RZ, RZ, R7, P2 ;  /* 0x000000ffff197224 */ /* 0x000fe200010e0607 */
[----:B--2--5:R-:W-:-:S09]  /*15730*/  IADD3 R5, R5, R26, RZ ;  /* 0x0000001a05057210 */ /* 0x024fd20007ffe0ff */
        /* <DEDUP_REMOVED lines=25> */
[C---:B------:R-:W-:Y:S01]  /*158d0*/  @P1 LEA R10, P2, R12.reuse, R2, 0x1 ;  /* 0x000000020c0a1211 */ /* 0x040fe200078408ff */
[----:B------:R-:W-:Y:S02]  /*158e0*/  @P1 IMAD.IADD R9, R13, 0x1, R11 ;  /* 0x000000010d091824 */ /* 0x000fe400078e020b */
[----:B------:R-:W2:Y:S03]  /*158f0*/  LDG.E.U16.CONSTANT R18, desc[UR10][R18.64] ;  /* 0x0000000a12127981 */ /* 0x000ea6000c1e9500 */
[----:B------:R-:W-:-:S05]  /*15900*/  @P1 LEA.HI.X R11, R12, R4, R9, 0x1, P2 ;  /* 0x000000040c0b1211 */ /* 0x000fca00010f0c09 */
[----:B------:R-:W3:Y:S01]  /*15910*/  @P1 LDG.E.U16.CONSTANT R10, desc[UR10][R10.64] ;  /* 0x0000000a0a0a1981 */ /* 0x000ee2000c1e9500 */
[C---:B------:R-:W-:Y:S02]  /*15920*/  IADD3 R9, P2, R8.reuse, 0x2, RZ ;  /* 0x0000000208097810 */ /* 0x040fe40007f5e0ff */
[----:B------:R-:W-:-:S03]  /*15930*/  @P1 IADD3 R9, P3, R8, 0x3, RZ ;  /* 0x0000000308091810 */ /* 0x000fc60007f7e0ff */
[--C-:B------:R-:W-:Y:S02]  /*15940*/  IMAD.X R25, RZ, RZ, R7.reuse, P2 ;  /* 0x000000ffff197224 */ /* 0x100fe400010e0607 */
[----:B------:R-:W-:Y:S01]  /*15950*/  @P1 IMAD.X R25, RZ, RZ, R7, P3 ;  /* 0x000000ffff191224 */ /* 0x000fe200018e0607 */
[----:B--2---:R-:W-:-:S04]  /*15960*/  IADD3 R5, R5, R18, RZ ;  /* 0x0000001205057210 */ /* 0x004fc80007ffe0ff */
[----:B---3--:R-:W-:-:S04]  /*15970*/  @P1 IADD3 R2, R5, R10, RZ ;  /* 0x0000000a05021210 */ /* 0x008fc80007ffe0ff */
[----:B------:R-:W-:-:S07]  /*15980*/  @P1 PRMT R5, R2, 0x7610, R5 ;  /* 0x0000761002051816 */ /* 0x000fce0000000005 */
.L_x_1087:
[----:B------:R-:W-:Y:S05]  /*15990*/  BSYNC B0 ;  /* 0x0000000000007941 */ /* 0x000fea0003800000 */
.L_x_1086:
        /* <DEDUP_REMOVED lines=21> */
[C---:B------:R-:W-:Y:S01]  /*15af0*/  IADD3.X R7, R25.reuse, -0x1, RZ, P0, !PT ;  /* 0xffffffff19077810 */ /* 0x040fe200007fe4ff */
[----:B0-----:R-:W-:Y:S01]  /*15b00*/  IMAD R4, R25, R10, RZ ;  /* 0x0000000a19047224 */ /* 0x001fe200078e02ff */
[----:B------:R-:W-:Y:S01]  /*15b10*/  UIADD3 UR7, UR5, UR7, URZ ;  /* 0x0000000705077290 */ /* 0x000fe2000fffe03f */
[----:B------:R-:W-:Y:S01]  /*15b20*/  IMAD.WIDE.U32 R14, R14, UR8, RZ ;  /* 0x000000080e0e7c25 */ /* 0x000fe2000f8e00ff */
[----:B------:R-:W-:Y:S02]  /*15b30*/  ULDC.64 UR8, c[0x0][0x480] ;  /* 0x0001200000087ab9 */ /* 0x000fe40000000a00 */
[----:B------:R-:W-:Y:S01]  /*15b40*/  USHF.L.U64.HI UR7, UR4, 0x1, UR7 ;  /* 0x0000000104077899 */ /* 0x000fe20008010207 */
[----:B------:R-:W-:Y:S01]  /*15b50*/  IMAD R19, R9, R11, R4 ;  /* 0x0000000b09137224 */ /* 0x000fe200078e0204 */
[----:B------:R-:W-:Y:S01]  /*15b60*/  IADD3.X R4, ~R7, R0, RZ, P2, !PT ;  /* 0x0000000007047210 */ /* 0x000fe200017fe5ff */
[----:B------:R-:W-:Y:S01]  /*15b70*/  IMAD.WIDE.U32 R8, R9, R10, RZ ;  /* 0x0000000a09087225 */ /* 0x000fe200078e00ff */
[----:B------:R-:W-:-:S02]  /*15b80*/  IADD3 R15, R15, R13, RZ ;  /* 0x0000000d0f0f7210 */ /* 0x000fc40007ffe0ff */
[----:B------:R-:W-:Y:S01]  /*15b90*/  ISETP.GT.AND.EX P1, PT, R4, RZ, PT, P1 ;  /* 0x000000ff0400720c */ /* 0x000fe20003f24310 */
[C---:B------:R-:W-:Y:S01]  /*15ba0*/  IMAD.SHL.U32 R13, R14.reuse, 0x2, RZ ;  /* 0x000000020e0d7824 */ /* 0x040fe200078e00ff */
[----:B------:R-:W-:Y:S01]  /*15bb0*/  SHF.L.U64.HI R15, R14, 0x1, R15 ;  /* 0x000000010e0f7819 */ /* 0x000fe2000001020f */
[----:B------:R-:W-:Y:S01]  /*15bc0*/  IMAD.IADD R9, R9, 0x1, R19 ;  /* 0x0000000109097824 */ /* 0x000fe200078e0213 */
[----:B------:R-:W-:Y:S02]  /*15bd0*/  SHF.L.U64.HI R11, R10, 0x1, R11 ;  /* 0x000000010a0b7819 */ /* 0x000fe4000001020b */
[----:B------:R-:W-:-:S04]  /*15be0*/  LEA R13, P0, R8, R13, 0x1 ;  /* 0x0000000d080d7211 */ /* 0x000fc800078008ff */
[----:B------:R-:W-:Y:S02]  /*15bf0*/  IADD3 R6, P2, P3, R13, UR8, R6 ;  /* 0x000000080d067c10 */ /* 0x000fe4000fb5e006 */
[----:B------:R-:W-:Y:S02]  /*15c00*/  LEA.HI.X R9, R8, R15, R9, 0x1, P0 ;  /* 0x0000000f08097211 */ /* 0x000fe400000f0c09 */
        /* <DEDUP_REMOVED lines=8> */
.L_x_1092:
[----:B------:R-:W-:Y:S01]  /*15c90*/  IADD3 R30, P1, R6, R8, RZ ;  /* 0x00000008061e7210 */ /* 0x000fe20007f3e0ff */
[----:B------:R-:W-:Y:S01]  /*15ca0*/  IMAD.MOV.U32 R29, RZ, RZ, R13 ;  /* 0x000000ffff1d7224 */ /* 0x000fe200078e000d */
[----:B------:R-:W-:Y:S02]  /*15cb0*/  MOV R28, R6 ;  /* 0x00000006001c7202 */ /* 0x000fe40000000f00 */
[-C--:B------:R-:W-:Y:S02]  /*15cc0*/  IADD3.X R31, R13, R9.reuse, RZ, P1, !PT ;  /* 0x000000090d1f7210 */ /* 0x080fe40000ffe4ff */
[-C--:B------:R-:W-:Y:S01]  /*15cd0*/  IADD3 R34, P1, R30, R8.reuse, RZ ;  /* 0x000000081e227210 */ /* 0x080fe20007f3e0ff */
[----:B------:R0:W2:Y:S04]  /*15ce0*/  LDG.E.U16.CONSTANT R10, desc[UR10][R28.64] ;  /* 0x0000000a1c0a7981 */ /* 0x0000a8000c1e9500 */
[----:B------:R-:W-:Y:S01]  /*15cf0*/  IMAD.X R35, R31, 0x1, R9, P1 ;  /* 0x000000011f237824 */ /* 0x000fe200008e0609 */
[-C--:B------:R-:W-:Y:S01]  /*15d00*/  IADD3 R32, P1, R34, R8.reuse, RZ ;  /* 0x0000000822207210 */ /* 0x080fe20007f3e0ff */
[----:B------:R1:W2:Y:S03]  /*15d10*/  LDG.E.U16.CONSTANT R6, desc[UR10][R30.64] ;  /* 0x0000000a1e067981 */ /* 0x0002a6000c1e9500 */
[----:B------:R-:W-:Y:S01]  /*15d20*/  IADD3.X R33, R35, R9, RZ, P1, !PT ;  /* 0x0000000923217210 */ /* 0x000fe20000ffe4ff */
[----:B------:R-:W3:Y:S01]  /*15d30*/  LDG.E.U16.CONSTANT R34, desc[UR10][R34.64] ;  /* 0x0000000a22227981 */ /* 0x000ee2000c1e9500 */
[----:B------:R-:W-:-:S05]  /*15d40*/  IADD3 R26, P1, R32, R8, RZ ;  /* 0x00000008201a7210 */ /* 0x000fca0007f3e0ff */
[--C-:B------:R-:W-:Y:S01]  /*15d50*/  IMAD.X R27, R33, 0x1, R9.reuse, P1 ;  /* 0x00000001211b7824 */ /* 0x100fe200008e0609 */
[-C--:B------:R-:W-:Y:S01]  /*15d60*/  IADD3 R24, P1, R26, R8.reuse, RZ ;  /* 0x000000081a187210 */ /* 0x080fe20007f3e0ff */
[----:B------:R4:W3:Y:S03]  /*15d70*/  LDG.E.U16.CONSTANT R35, desc[UR10][R32.64] ;  /* 0x0000000a20237981 */ /* 0x0008e6000c1e9500 */
[-C--:B------:R-:W-:Y:S02]  /*15d80*/  IADD3.X R25, R27, R9.reuse, RZ, P1, !PT ;  /* 0x000000091b197210 */ /* 0x080fe40000ffe4ff */
[-C--:B------:R-:W-:Y:S01]  /*15d90*/  IADD3 R22, P1, R24, R8.reuse, RZ ;  /* 0x0000000818167210 */ /* 0x080fe20007f3e0ff */
[----:B------:R4:W3:Y:S04]  /*15da0*/  LDG.E.U16.CONSTANT R36, desc[UR10][R26.64] ;  /* 0x0000000a1a247981 */ /* 0x0008e8000c1e9500 */
[----:B------:R-:W-:Y:S01]  /*15db0*/  IMAD.X R23, R25, 0x1, R9, P1 ;  /* 0x0000000119177824 */ /* 0x000fe200008e0609 */
[-C--:B------:R-:W-:Y:S01]  /*15dc0*/  IADD3 R18, P1, R22, R8.reuse, RZ ;  /* 0x0000000816127210 */ /* 0x080fe20007f3e0ff */
[----:B------:R-:W3:Y:S03]  /*15dd0*/  LDG.E.U16.CONSTANT R25, desc[UR10][R24.64] ;  /* 0x0000000a18197981 */ /* 0x000ee6000c1e9500 */
[----:B------:R-:W-:Y:S01]  /*15de0*/  IADD3.X R19, R23, R9, RZ, P1, !PT ;  /* 0x0000000917137210 */ /* 0x000fe20000ffe4ff */
[----:B------:R4:W3:Y:S01]  /*15df0*/  LDG.E.U16.CONSTANT R37, desc[UR10][R22.64] ;  /* 0x0000000a16257981 */ /* 0x0008e2000c1e9500 */
[----:B------:R-:W-:-:S03]  /*15e00*/  IADD3 R12, P1, R18, R8, RZ ;  /* 0x00000008120c7210 */ /* 0x000fc60007f3e0ff */
[----:B------:R-:W3:Y:S02]  /*15e10*/  LDG.E.U16.CONSTANT R18, desc[UR10][R18.64] ;  /* 0x0000000a12127981 */ /* 0x000ee4000c1e9500 */
[----:B------:R-:W-:Y:S01]  /*15e20*/  IMAD.X R13, R19, 0x1, R9, P1 ;  /* 0x00000001130d7824 */ /* 0x000fe200008e0609 */
[----:B------:R-:W-:-:S04]  /*15e30*/  IADD3 R20, P1, R12, R8, RZ ;  /* 0x000000080c147210 */ /* 0x000fc80007f3e0ff */
[----:B------:R-:W-:Y:S01]  /*15e40*/  IADD3.X R21, R13, R9, RZ, P1, !PT ;  /* 0x000000090d157210 */ /* 0x000fe20000ffe4ff */
[----:B------:R-:W3:Y:S01]  /*15e50*/  LDG.E.U16.CONSTANT R12, desc[UR10][R12.64] ;  /* 0x0000000a0c0c7981 */ /* 0x000ee2000c1e9500 */
[----:B------:R-:W-:-:S05]  /*15e60*/  IADD3 R14, P1, R20, R8, RZ ;  /* 0x00000008140e7210 */ /* 0x000fca0007f3e0ff */
[----:B------:R-:W-:Y:S01]  /*15e70*/  IMAD.X R15, R21, 0x1, R9, P1 ;  /* 0x00000001150f7824 */ /* 0x000fe200008e0609 */
[-C--:B0-----:R-:W-:Y:S01]  /*15e80*/  IADD3 R28, P1, R14, R8.reuse, RZ ;  /* 0x000000080e1c7210 */ /* 0x081fe20007f3e0ff */
[----:B------:R-:W3:Y:S03]  /*15e90*/  LDG.E.U16.CONSTANT R21, desc[UR10][R20.64] ;  /* 0x0000000a14157981 */ /* 0x000ee6000c1e9500 */
[----:B------:R-:W-:Y:S01]  /*15ea0*/  IADD3.X R29, R15, R9, RZ, P1, !PT ;  /* 0x000000090f1d7210 */ /* 0x000fe20000ffe4ff */
[----:B------:R-:W3:Y:S01]  /*15eb0*/  LDG.E.U16.CONSTANT R14, desc[UR10][R14.64] ;  /* 0x0000000a0e0e7981 */ /* 0x000ee2000c1e9500 */
[----:B-1----:R-:W-:-:S05]  /*15ec0*/  IADD3 R30, P1, R28, R8, RZ ;  /* 0x000000081c1e7210 */ /* 0x002fca0007f3e0ff */
[----:B------:R-:W-:Y:S01]  /*15ed0*/  IMAD.X R31, R29, 0x1, R9, P1 ;  /* 0x000000011d1f7824 */ /* 0x000fe200008e0609 */
[-C--:B----4-:R-:W-:Y:S01]  /*15ee0*/  IADD3 R32, P1, R30, R8.reuse, RZ ;  /* 0x000000081e207210 */ /* 0x090fe20007f3e0ff */
[----:B------:R-:W4:Y:S03]  /*15ef0*/  LDG.E.U16.CONSTANT R29, desc[UR10][R28.64] ;  /* 0x0000000a1c1d7981 */ /* 0x000f26000c1e9500 */
[----:B------:R-:W-:Y:S01]  /*15f00*/  IADD3.X R33, R31, R9, RZ, P1, !PT ;  /* 0x000000091f217210 */ /* 0x000fe20000ffe4ff */
[----:B------:R-:W4:Y:S01]  /*15f10*/  LDG.E.U16.CONSTANT R30, desc[UR10][R30.64] ;  /* 0x0000000a1e1e7981 */ /* 0x000f22000c1e9500 */
[----:B------:R-:W-:-:S03]  /*15f20*/  IADD3 R26, P1, R32, R8, RZ ;  /* 0x00000008201a7210 */ /* 0x000fc60007f3e0ff */
[----:B------:R-:W4:Y:S02]  /*15f30*/  LDG.E.U16.CONSTANT R32, desc[UR10][R32.64] ;  /* 0x0000000a20207981 */ /* 0x000f24000c1e9500 */
[----:B------:R-:W-:Y:S01]  /*15f40*/  IMAD.X R27, R33, 0x1, R9, P1 ;  /* 0x00000001211b7824 */ /* 0x000fe200008e0609 */
[----:B------:R-:W-:-:S04]  /*15f50*/  IADD3 R22, P1, R26, R8, RZ ;  /* 0x000000081a167210 */ /* 0x000fc80007f3e0ff */
        /* <DEDUP_REMOVED lines=9> */
[----:B------:R-:W-:-:S04]  /*15ff0*/  IADD3 R6, R25, R6, R36 ;  /* 0x0000000619067210 */ /* 0x000fc80007ffe024 */
[----:B------:R-:W-:-:S04]  /*16000*/  IADD3 R6, R18, R6, R37 ;  /* 0x0000000612067210 */ /* 0x000fc80007ffe025 */
[----:B------:R-:W-:-:S04]  /*16010*/  IADD3 R6, R21, R6, R12 ;  /* 0x0000000615067210 */ /* 0x000fc80007ffe00c */
[----:B----4-:R-:W-:Y:S02]  /*16020*/  IADD3 R29, R29, R6, R14 ;  /* 0x000000061d1d7210 */ /* 0x010fe40007ffe00e */
[----:B------:R-:W-:Y:S02]  /*16030*/  IADD3 R6, P2, R22, R8, RZ ;  /* 0x0000000816067210 */ /* 0x000fe40007f5e0ff */
[----:B------:R-:W-:-:S04]  /*16040*/  IADD3 R29, R32, R29, R30 ;  /* 0x0000001d201d7210 */ /* 0x000fc80007ffe01e */
[----:B------:R-:W-:Y:S02]  /*16050*/  IADD3 R26, R13, R29, R26 ;  /* 0x0000001d0d1a7210 */ /* 0x000fe40007ffe01a */
[----:B------:R-:W-:Y:S02]  /*16060*/  IADD3.X R13, R23, R9, RZ, P2, !PT ;  /* 0x00000009170d7210 */ /* 0x000fe400017fe4ff */
[----:B------:R-:W-:Y:S01]  /*16070*/  PRMT R5, R26, 0x7610, R5 ;  /* 0x000076101a057816 */ /* 0x000fe20000000005 */
[----:B------:R-:W-:Y:S06]  /*16080*/  @!P1 BRA `(.L_x_1092) ;  /* 0xfffffffc00009947 */ /* 0x000fec000383ffff */
.L_x_1091:
[----:B------:R-:W-:Y:S05]  /*16090*/  BSYNC B1 ;  /* 0x0000000000017941 */ /* 0x000fea0003800000 */
.L_x_1090:
[----:B------:R-:W-:Y:S01]  /*160a0*/  IADD3 R4, P2, -R2, R3, RZ ;  /* 0x0000000302047210 */ /* 0x000fe20007f5e1ff */
[----:B------:R-:W-:Y:S03]  /*160b0*/  BSSY B1, `(.L_x_1093) ;  /* 0x0000027000017945 */ /* 0x000fe60003800000 */
[----:B------:R-:W-:Y:S01]  /*160c0*/  ISETP.GT.U32.AND P1, PT, R4, 0x4, PT ;  /* 0x000000040400780c */ /* 0x000fe20003f24070 */
[----:B------:R-:W-:-:S05]  /*160d0*/  IMAD.X R4, R0, 0x1, ~R7, P2 ;  /* 0x0000000100047824 */ /* 0x000fca00010e0e07 */
[----:B------:R-:W-:-:S13]  /*160e0*/  ISETP.GT.AND.EX P1, PT, R4, RZ, PT, P1 ;  /* 0x000000ff0400720c */ /* 0x000fda0003f24310 */
[----:B------:R-:W-:Y:S05]  /*160f0*/  @!P1 BRA `(.L_x_1094) ;  /* 0x0000000000889947 */ /* 0x000fea0003800000 */
[-C--:B------:R-:W-:Y:S01]  /*16100*/  IADD3 R26, P0, R6, R8.reuse, RZ ;  /* 0x00000008061a7210 */ /* 0x080fe20007f1e0ff */
[----:B------:R-:W-:Y:S01]  /*16110*/  IMAD.MOV.U32 R24, RZ, RZ, R6 ;  /* 0x000000ffff187224 */ /* 0x000fe200078e0006 */
[----:B------:R-:W-:Y:S02]  /*16120*/  MOV R25, R13 ;  /* 0x0000000d00197202 */ /* 0x000fe40000000f00 */
[-C--:B------:R-:W-:Y:S02]  /*16130*/  IADD3.X R27, R13, R9.reuse, RZ, P0, !PT ;  /* 0x000000090d1b7210 */ /* 0x080fe400007fe4ff */
[-C--:B------:R-:W-:Y:S01]  /*16140*/  IADD3 R14, P0, R26, R8.reuse, RZ ;  /* 0x000000081a0e7210 */ /* 0x080fe20007f1e0ff */
[----:B------:R-:W2:Y:S04]  /*16150*/  LDG.E.U16.CONSTANT R24, desc[UR10][R24.64] ;  /* 0x0000000a18187981 */ /* 0x000ea8000c1e9500 */
[----:B------:R-:W-:Y:S01]  /*16160*/  IMAD.X R15, R27, 0x1, R9, P0 ;  /* 0x000000011b0f7824 */ /* 0x000fe200000e0609 */
[----:B------:R-:W-:Y:S01]  /*16170*/  IADD3 R18, P0, R14, R8, RZ ;  /* 0x000000080e127210 */ /* 0x000fe20007f1e0ff */
[----:B------:R-:W2:Y:S03]  /*16180*/  LDG.E.U16.CONSTANT R26, desc[UR10][R26.64] ;  /* 0x0000000a1a1a7981 */ /* 0x000ea6000c1e9500 */
[----:B------:R-:W-:-:S02]  /*16190*/  IADD3.X R19, R15, R9, RZ, P0, !PT ;  /* 0x000000090f137210 */ /* 0x000fc400007fe4ff */
        /* <DEDUP_REMOVED lines=8> */
[----:B------:R-:W-:Y:S01]  /*16220*/  IMAD.X R23, R13, 0x1, R9, P0 ;  /* 0x000000010d177824 */ /* 0x000fe200000e0609 */
[----:B------:R-:W-:Y:S01]  /*16230*/  IADD3 R20, P0, R22, R8, RZ ;  /* 0x0000000816147210 */ /* 0x000fe20007f1e0ff */
[----:B------:R0:W4:Y:S03]  /*16240*/  LDG.E.U16.CONSTANT R12, desc[UR10][R12.64] ;  /* 0x0000000a0c0c7981 */ /* 0x000126000c1e9500 */
[----:B------:R-:W-:-:S02]  /*16250*/  IADD3.X R21, R23, R9, RZ, P0, !PT ;  /* 0x0000000917157210 */ /* 0x000fc400007fe4ff */
[----:B------:R-:W4:Y:S04]  /*16260*/  LDG.E.U16.CONSTANT R23, desc[UR10][R22.64] ;  /* 0x0000000a16177981 */ /* 0x000f28000c1e9500 */
[----:B------:R-:W4:Y:S01]  /*16270*/  LDG.E.U16.CONSTANT R4, desc[UR10][R20.64] ;  /* 0x0000000a14047981 */ /* 0x000f22000c1e9500 */
[----:B------:R-:W-:Y:S02]  /*16280*/  IADD3 R2, P2, R2, 0x8, RZ ;  /* 0x0000000802027810 */ /* 0x000fe40007f5e0ff */
[----:B------:R-:W-:Y:S02]  /*16290*/  IADD3 R6, P1, R20, R8, RZ ;  /* 0x0000000814067210 */ /* 0x000fe40007f3e0ff */
[----:B------:R-:W-:Y:S01]  /*162a0*/  PLOP3.LUT P0, PT, PT, PT, PT, 0x8, 0x0 ;  /* 0x000000000000781c */ /* 0x000fe20003f0e170 */
[----:B------:R-:W-:Y:S01]  /*162b0*/  IMAD.X R7, RZ, RZ, R7, P2 ;  /* 0x000000ffff077224 */ /* 0x000fe200010e0607 */
[----:B0-----:R-:W-:-:S02]  /*162c0*/  IADD3.X R13, R21, R9, RZ, P1, !PT ;  /* 0x00000009150d7210 */ /* 0x001fc40000ffe4ff */
[----:B--2--5:R-:W-:-:S04]  /*162d0*/  IADD3 R24, R26, R5, R24 ;  /* 0x000000051a187210 */ /* 0x024fc80007ffe018 */
[----:B---3--:R-:W-:-:S04]  /*162e0*/  IADD3 R24, R18, R24, R15 ;  /* 0x0000001812187210 */ /* 0x008fc80007ffe00f */
[----:B----4-:R-:W-:-:S04]  /*162f0*/  IADD3 R24, R12, R24, R11 ;  /* 0x000000180c187210 */ /* 0x010fc80007ffe00b */
[----:B------:R-:W-:-:S04]  /*16300*/  IADD3 R4, R4, R24, R23 ;  /* 0x0000001804047210 */ /* 0x000fc80007ffe017 */
[----:B------:R-:W-:-:S07]  /*16310*/  PRMT R5, R4, 0x7610, R5 ;  /* 0x0000761004057816 */ /* 0x000fce0000000005 */
.L_x_1094:
[----:B------:R-:W-:Y:S05]  /*16320*/  BSYNC B1 ;  /* 0x0000000000017941 */ /* 0x000fea0003800000 */
.L_x_1093:
[----:B------:R-:W-:-:S04]  /*16330*/  ISETP.LT.U32.AND P1, PT, R2, R3, PT ;  /* 0x000000030200720c */ /* 0x000fc80003f21070 */
[----:B------:R-:W-:-:S13]  /*16340*/  ISETP.LT.OR.EX P0, PT, R7, R0, P0, P1 ;  /* 0x000000000700720c */ /* 0x000fda0000701710 */
[----:B------:R-:W-:Y:S05]  /*16350*/  @!P0 BRA `(.L_x_1089) ;  /* 0x0000000000348947 */ /* 0x000fea0003800000 */
[----:B------:R-:W-:Y:S01]  /*16360*/  IADD3 R2, P0, R6, R8, RZ ;  /* 0x0000000806027210 */ /* 0x000fe20007f1e0ff */
[----:B------:R-:W-:-:S03]  /*16370*/  IMAD.MOV.U32 R7, RZ, RZ, R13 ;  /* 0x000000ffff077224 */ /* 0x000fc600078e000d */
[-C--:B------:R-:W-:Y:S01]  /*16380*/  IADD3 R10, P1, R2, R8.reuse, RZ ;  /* 0x00000008020a7210 */ /* 0x080fe20007f3e0ff */
[----:B------:R-:W-:Y:S01]  /*16390*/  IMAD.X R3, R13, 0x1, R9, P0 ;  /* 0x000000010d037824 */ /* 0x000fe200000e0609 */
[----:B------:R-:W2:Y:S02]  /*163a0*/  LDG.E.U16.CONSTANT R6, desc[UR10][R6.64] ;  /* 0x0000000a06067981 */ /* 0x000ea4000c1e9500 */
[----:B------:R-:W-:Y:S02]  /*163b0*/  IADD3 R8, P0, R10, R8, RZ ;  /* 0x000000080a087210 */ /* 0x000fe40007f1e0ff */
[-C--:B------:R-:W-:Y:S01]  /*163c0*/  IADD3.X R11, R3, R9.reuse, RZ, P1, !PT ;  /* 0x00000009030b7210 */ /* 0x080fe20000ffe4ff */
[----:B------:R-:W2:Y:S03]  /*163d0*/  LDG.E.U16.CONSTANT R2, desc[UR10][R2.64] ;  /* 0x0000000a02027981 */ /* 0x000ea6000c1e9500 */
[----:B------:R-:W-:Y:S01]  /*163e0*/  IADD3.X R9, R11, R9, RZ, P0, !PT ;  /* 0x000000090b097210 */ /* 0x000fe200007fe4ff */
[----:B------:R-:W3:Y:S04]  /*163f0*/  LDG.E.U16.CONSTANT R10, desc[UR10][R10.64] ;  /* 0x0000000a0a0a7981 */ /* 0x000ee8000c1e9500 */
[----:B------:R-:W3:Y:S01]  /*16400*/  LDG.E.U16.CONSTANT R8, desc[UR10][R8.64] ;  /* 0x0000000a08087981 */ /* 0x000ee2000c1e9500 */
[----:B--2--5:R-:W-:-:S04]  /*16410*/  IADD3 R5, R2, R5, R6 ;  /* 0x0000000502057210 */ /* 0x024fc80007ffe006 */
[----:B---3--:R-:W-:-:S07]  /*16420*/  IADD3 R5, R8, R5, R10 ;  /* 0x0000000508057210 */ /* 0x008fce0007ffe00a */
.L_x_1089:
[----:B------:R-:W-:Y:S05]  /*16430*/  BSYNC B0 ;  /* 0x0000000000007941 */ /* 0x000fea0003800000 */
.L_x_1088:
[----:B-----5:R-:W-:Y:S01]  /*16440*/  STG.E.U16 desc[UR10][R16.64], R5 ;  /* 0x0000000510007986 */ /* 0x020fe2000c10150a */
[----:B------:R-:W-:Y:S05]  /*16450*/  EXIT ;  /* 0x000000000000794d */ /* 0x000fea0003800000 */
        .weak           $__internal_7_$__cuda_sm20_div_s64
        .type           $__internal_7_$__cuda_sm20_div_s64,@function
        .size           $__internal_7_$__cuda_sm20_div_s64,(.L_x_1738 - $__internal_7_$__cuda_sm20_div_s64)
$__internal_7_$__cuda_sm20_div_s64:
        /* <DEDUP_REMOVED lines=34> */
[----:B------:R-:W-:Y:S01]  /*16680*/  IMAD.HI.U32 R4, P1, R2, R9, R12 ;  /* 0x0000000902047227 */ /* 0x000fe2000782000c */
[----:B------:R-:W-:-:S03]  /*16690*/  HFMA2.MMA R13, -RZ, RZ, 0, 0 ;  /* 0x00000000ff0d7435 */ /* 0x000fc600000001ff */
[CC--:B------:R-:W-:Y:S02]  /*166a0*/  IMAD R9, R2.reuse, R5.reuse, RZ ;  /* 0x0000000502097224 */ /* 0x0c0fe400078e02ff */
[----:B------:R-:W-:-:S03]  /*166b0*/  IMAD.HI.U32 R5, R2, R5, RZ ;  /* 0x0000000502057227 */ /* 0x000fc600078e00ff */
[----:B------:R-:W-:Y:S01]  /*166c0*/  IADD3 R4, P2, R9, R4, RZ ;  /* 0x0000000409047210 */ /* 0x000fe20007f5e0ff */
[----:B------:R-:W-:Y:S01]  /*166d0*/  IMAD.X R2, R5, 0x1, R2, P0 ;  /* 0x0000000105027824 */ /* 0x000fe200000e0602 */
[----:B------:R-:W-:Y:S02]  /*166e0*/  SEL R9, R10, R3, !P3 ;  /* 0x000000030a097207 */ /* 0x000fe40005800000 */
        /* <DEDUP_REMOVED lines=39> */
[----:B------:R-:W-:Y:S02]  /*16960*/  SEL R2, R5, 0xffffffff, P0 ;  /* 0xffffffff05027807 */ /* 0x000fe40000000000 */
[----:B------:R-:W-:Y:S02]  /*16970*/  MOV R5, 0x0 ;  /* 0x0000000000057802 */ /* 0x000fe40000000f00 */
[----:B------:R-:W-:Y:S02]  /*16980*/  SEL R3, R3, 0xffffffff, P0 ;  /* 0xffffffff03037807 */ /* 0x000fe40000000000 */
[----:B------:R-:W-:Y:S05]  /*16990*/  RET.REL.NODEC R4 `(_ZN2at6native61_GLOBAL__N__2cc7adc6_23_UnfoldBackwardKernel_cu_75b981de_315735_unfold_backward_elementwise_kernelILi128ELi8EZNS1_32_unfold_backward_internal_kernelIsEEvRNS_14TensorIteratorEllllllEUliE_EEviT1_) ;  /* 0xfffffe9404987950 */ /* 0x000fea0003c3ffff */
.L_x_1095:
        /* <DEDUP_REMOVED lines=14> */
.L_x_1738:


//--------------------- .text._ZN2at6native61_GLOBAL__N__2cc7adc6_23_UnfoldBackwardKernel_cu_75b981de_315735_unfold_backward_elementwise_kernelILi128ELi8EZNS1_32_unfold_backward_internal_kernelIlEEvRNS_14TensorIteratorEllllllEUliE_EEviT1_ --------------------------
	.section	.text._ZN2at6native61_GLOBAL__N__2cc7adc6_23_UnfoldBackwardKernel_cu_75b981de_315735_unfold_backward_elementwise_kernelILi128ELi8EZNS1_32_unfold_backward_internal_kernelIlEEvRNS_14TensorIteratorEllllllEUliE_EEviT1_,"ax",@progbits
	.align	128
.text._ZN2at6native61_GLOBAL__N__2cc7adc6_23_UnfoldBackwardKernel_cu_75b981de_315735_unfold_backward_elementwise_kernelILi128ELi8EZNS1_32_unfold_backward_internal_kernelIlEEvRNS_14TensorIteratorEllllllEUliE_EEviT1_:
        .type           _ZN2at6native61_GLOBAL__N__2cc7adc6_23_UnfoldBackwardKernel_cu_75b981de_315735_unfold_backward_elementwise_kernelILi128ELi8EZNS1_32_unfold_backward_internal_kernelIlEEvRNS_14TensorIteratorEllllllEUliE_EEviT1_,@function
        .size           _ZN2at6native61_GLOBAL__N__2cc7adc6_23_UnfoldBackwardKernel_cu_75b981de_315735_unfold_backward_elementwise_kernelILi128ELi8EZNS1_32_unfold_backward_internal_kernelIlEEvRNS_14TensorIteratorEllllllEUliE_EEviT1_,(.L_x_1740 - _ZN2at6native61_GLOBAL__N__2cc7adc6_23_UnfoldBackwardKernel_cu_75b981de_315735_unfold_backward_elementwise_kernelILi128ELi8EZNS1_32_unfold_backward_internal_kernelIlEEvRNS_14TensorIteratorEllllllEUliE_EEviT1_)
        .other          _ZN2at6native61_GLOBAL__N__2cc7adc6_23_UnfoldBackwardKernel_cu_75b981de_315735_unfold_backward_elementwise_kernelILi128ELi8EZNS1_32_unfold_backward_internal_kernelIlEEvRNS_14TensorIteratorEllllllEUliE_EEviT1_,@"STO_CUDA_ENTRY STV_DEFAULT"
_ZN2at6native61_GLOBAL__N__2cc7adc6_23_UnfoldBackwardKernel_cu_75b981de_315735_unfold_backward_elementwise_kernelILi128ELi8EZNS1_32_unfold_backward_internal_kernelIlEEvRNS_14TensorIteratorEllllllEUliE_EEviT1_:
        /* <DEDUP_REMOVED lines=363> */
.L_x_1098:
        /* <DEDUP_REMOVED lines=20> */
[----:B------:R-:W-:Y:S05]  /*17f0*/  CALL.REL.NOINC `($__internal_8_$__cuda_sm20_div_s64) ;  /* 0x0000015400107944 */ /* 0x000fea0003c00000 */
[----:B------:R-:W-:Y:S05]  /*1800*/  BRA `(.L_x_1100) ;  /* 0x0000000000507947 */ /* 0x000fea0003800000 */
.L_x_1101:
        /* <DEDUP_REMOVED lines=20> */
.L_x_1100:
[----:B------:R-:W-:Y:S05]  /*1950*/  BSYNC B1 ;  /* 0x0000000000017941 */ /* 0x000fea0003800000 */
.L_x_1099:
        /* <DEDUP_REMOVED lines=22> */
[----:B------:R-:W-:Y:S05]  /*1ac0*/  CALL.REL.NOINC `($__internal_8_$__cuda_sm20_div_s64) ;  /* 0x00000150005c7944 */ /* 0x000fea0003c00000 */
[----:B------:R-:W-:Y:S05]  /*1ad0*/  BRA `(.L_x_1104) ;  /* 0x00000000004c7947 */ /* 0x000fea0003800000 */
.L_x_1103:
        /* <DEDUP_REMOVED lines=19> */
.L_x_1104:
[----:B------:R-:W-:Y:S05]  /*1c10*/  BSYNC B1 ;  /* 0x0000000000017941 */ /* 0x000fea0003800000 */
.L_x_1102:
        /* <DEDUP_REMOVED lines=41> */
[----:B------:R-:W-:Y:S01]  /*1eb0*/  MOV R22, R20 ;  /* 0x0000001400167202 */ /* 0x000fe20000000f00 */
[----:B------:R-:W-:Y:S02]  /*1ec0*/  IMAD.IADD R11, R25, 0x1, R11 ;  /* 0x00000001190b7824 */ /* 0x000fe400078e020b */
[----:B------:R-:W-:Y:S02]  /*1ed0*/  IMAD.IADD R23, R21, 0x1, R13 ;  /* 0x0000000115177824 */ /* 0x000fe400078e020d */
[-C--:B--2---:R-:W-:Y:S02]  /*1ee0*/  IMAD R11, R11, R6.reuse, RZ ;  /* 0x000000060b0b7224 */ /* 0x084fe400078e02ff */
        /* <DEDUP_REMOVED lines=10> */
[----:B------:R-:W-:Y:S02]  /*1f90*/  IADD3.X R43, RZ, R5, RZ, P3, !PT ;  /* 0x00000005ff2b7210 */ /* 0x000fe40001ffe4ff */
[----:B--2--5:R-:W-:-:S05]  /*1fa0*/  IADD3 R2, P2, R24, R2, RZ ;  /* 0x0000000218027210 */ /* 0x024fca0007f5e0ff */
[----:B------:R-:W-:-:S04]  /*1fb0*/  IMAD.X R3, R25, 0x1, R3, P2 ;  /* 0x0000000119037824 */ /* 0x000fc800010e0603 */
        /* <DEDUP_REMOVED lines=24> */
[----:B------:R-:W-:Y:S01]  /*2140*/  @P1 LEA R20, P3, R18, R4, 0x3 ;  /* 0x0000000412141211 */ /* 0x000fe200078618ff */
[----:B------:R-:W-:Y:S01]  /*2150*/  @P1 IMAD.IADD R9, R19, 0x1, R25 ;  /* 0x0000000113091824 */ /* 0x000fe200078e0219 */
[----:B------:R-:W-:-:S04]  /*2160*/  LEA.HI.X R7, R8, R11, R7, 0x3, P2 ;  /* 0x0000000b08077211 */ /* 0x000fc800010f1c07 */
[----:B------:R-:W-:Y:S02]  /*2170*/  @P1 LEA.HI.X R21, R18, R11, R9, 0x3, P3 ;  /* 0x0000000b12151211 */ /* 0x000fe400018f1c09 */
[----:B------:R-:W2:Y:S04]  /*2180*/  LDG.E.64.CONSTANT R6, desc[UR10][R6.64] ;  /* 0x0000000a06067981 */ /* 0x000ea8000c1e9b00 */
[----:B------:R-:W3:Y:S01]  /*2190*/  @P1 LDG.E.64.CONSTANT R8, desc[UR10][R20.64] ;  /* 0x0000000a14081981 */ /* 0x000ee2000c1e9b00 */
[C---:B------:R-:W-:Y:S02]  /*21a0*/  IADD3 R13, P3, R12.reuse, 0x2, RZ ;  /* 0x000000020c0d7810 */ /* 0x040fe40007f7e0ff */
[----:B------:R-:W-:-:S03]  /*21b0*/  @P1 IADD3 R13, P5, R12, 0x3, RZ ;  /* 0x000000030c0d1810 */ /* 0x000fc60007fbe0ff */
[--C-:B------:R-:W-:Y:S02]  /*21c0*/  IMAD.X R43, RZ, RZ, R5.reuse, P3 ;  /* 0x000000ffff2b7224 */ /* 0x100fe400018e0605 */
[----:B------:R-:W-:Y:S01]  /*21d0*/  @P1 IMAD.X R43, RZ, RZ, R5, P5 ;  /* 0x000000ffff2b1224 */ /* 0x000fe200028e0605 */
[----:B--2---:R-:W-:-:S04]  /*21e0*/  IADD3 R2, P2, R6, R2, RZ ;  /* 0x0000000206027210 */ /* 0x004fc80007f5e0ff */
[----:B---3--:R-:W-:Y:S02]  /*21f0*/  @P1 IADD3 R2, P4, R8, R2, RZ ;  /* 0x0000000208021210 */ /* 0x008fe40007f9e0ff */
[----:B------:R-:W-:-:S05]  /*2200*/  IADD3.X R3, R7, R3, RZ, P2, !PT ;  /* 0x0000000307037210 */ /* 0x000fca00017fe4ff */
[----:B------:R-:W-:-:S07]  /*2210*/  @P1 IMAD.X R3, R9, 0x1, R3, P4 ;  /* 0x0000000109031824 */ /* 0x000fce00020e0603 */
.L_x_1108:
[----:B------:R-:W-:Y:S05]  /*2220*/  BSYNC B2 ;  /* 0x0000000000027941 */ /* 0x000fea0003800000 */
.L_x_1107:
        /* <DEDUP_REMOVED lines=47> */
.L_x_1113:
[----:B------:R-:W-:Y:S02]  /*2520*/  IADD3 R6, P1, R10, R45, RZ ;  /* 0x0000002d0a067210 */ /* 0x000fe40007f3e0ff */
[----:B------:R-:W-:Y:S02]  /*2530*/  MOV R4, R10 ;  /* 0x0000000a00047202 */ /* 0x000fe40000000f00 */
[----:B------:R-:W-:Y:S02]  /*2540*/  IADD3.X R7, R5, R47, RZ, P1, !PT ;  /* 0x0000002f05077210 */ /* 0x000fe40000ffe4ff */
[-C--:B------:R-:W-:Y:S02]  /*2550*/  IADD3 R8, P1, R6, R45.reuse, RZ ;  /* 0x0000002d06087210 */ /* 0x080fe40007f3e0ff */
[----:B------:R-:W2:Y:S03]  /*2560*/  LDG.E.64.CONSTANT R4, desc[UR10][R4.64] ;  /* 0x0000000a04047981 */ /* 0x000ea6000c1e9b00 */
[--C-:B------:R-:W-:Y:S01]  /*2570*/  IMAD.X R9, R7, 0x1, R47.reuse, P1 ;  /* 0x0000000107097824 */ /* 0x100fe200008e062f */
[-C--:B------:R-:W-:Y:S01]  /*2580*/  IADD3 R28, P1, R8, R45.reuse, RZ ;  /* 0x0000002d081c7210 */ /* 0x080fe20007f3e0ff */
[----:B------:R-:W2:Y:S04]  /*2590*/  LDG.E.64.CONSTANT R6, desc[UR10][R6.64] ;  /* 0x0000000a06067981 */ /* 0x000ea8000c1e9b00 */
[----:B------:R-:W-:Y:S01]  /*25a0*/  IMAD.X R29, R9, 0x1, R47, P1 ;  /* 0x00000001091d7824 */ /* 0x000fe200008e062f */
[----:B------:R-:W-:Y:S01]  /*25b0*/  IADD3 R12, P1, R28, R45, RZ ;  /* 0x0000002d1c0c7210 */ /* 0x000fe20007f3e0ff */
[----:B------:R-:W3:Y:S03]  /*25c0*/  LDG.E.64.CONSTANT R8, desc[UR10][R8.64] ;  /* 0x0000000a08087981 */ /* 0x000ee6000c1e9b00 */
[----:B------:R-:W-:Y:S01]  /*25d0*/  IADD3.X R13, R29, R47, RZ, P1, !PT ;  /* 0x0000002f1d0d7210 */ /* 0x000fe20000ffe4ff */
[----:B------:R0:W3:Y:S01]  /*25e0*/  LDG.E.64.CONSTANT R10, desc[UR10][R28.64] ;  /* 0x0000000a1c0a7981 */ /* 0x0000e2000c1e9b00 */
[----:B------:R-:W-:-:S05]  /*25f0*/  IADD3 R14, P1, R12, R45, RZ ;  /* 0x0000002d0c0e7210 */ /* 0x000fca0007f3e0ff */
[--C-:B------:R-:W-:Y:S01]  /*2600*/  IMAD.X R15, R13, 0x1, R47.reuse, P1 ;  /* 0x000000010d0f7824 */ /* 0x100fe200008e062f */
[-C--:B------:R-:W-:Y:S01]  /*2610*/  IADD3 R18, P1, R14, R45.reuse, RZ ;  /* 0x0000002d0e127210 */ /* 0x080fe20007f3e0ff */
[----:B------:R-:W4:Y:S04]  /*2620*/  LDG.E.64.CONSTANT R12, desc[UR10][R12.64] ;  /* 0x0000000a0c0c7981 */ /* 0x000f28000c1e9b00 */
[--C-:B------:R-:W-:Y:S01]  /*2630*/  IMAD.X R19, R15, 0x1, R47.reuse, P1 ;  /* 0x000000010f137824 */ /* 0x100fe200008e062f */
[-C--:B------:R-:W-:Y:S01]  /*2640*/  IADD3 R20, P1, R18, R45.reuse, RZ ;  /* 0x0000002d12147210 */ /* 0x080fe20007f3e0ff */
[----:B------:R-:W4:Y:S04]  /*2650*/  LDG.E.64.CONSTANT R14, desc[UR10][R14.64] ;  /* 0x0000000a0e0e7981 */ /* 0x000f28000c1e9b00 */
[--C-:B------:R-:W-:Y:S01]  /*2660*/  IMAD.X R21, R19, 0x1, R47.reuse, P1 ;  /* 0x0000000113157824 */ /* 0x100fe200008e062f */
[-C--:B------:R-:W-:Y:S01]  /*2670*/  IADD3 R22, P1, R20, R45.reuse, RZ ;  /* 0x0000002d14167210 */ /* 0x080fe20007f3e0ff */
[----:B------:R-:W4:Y:S04]  /*2680*/  LDG.E.64.CONSTANT R18, desc[UR10][R18.64] ;  /* 0x0000000a12127981 */ /* 0x000f28000c1e9b00 */
[----:B------:R-:W-:Y:S01]  /*2690*/  IMAD.X R23, R21, 0x1, R47, P1 ;  /* 0x0000000115177824 */ /* 0x000fe200008e062f */
[----:B------:R-:W-:Y:S01]  /*26a0*/  IADD3 R24, P1, R22, R45, RZ ;  /* 0x0000002d16187210 */ /* 0x000fe20007f3e0ff */
[----:B------:R-:W4:Y:S03]  /*26b0*/  LDG.E.64.CONSTANT R20, desc[UR10][R20.64] ;  /* 0x0000000a14147981 */ /* 0x000f26000c1e9b00 */
[----:B------:R-:W-:-:S02]  /*26c0*/  IADD3.X R25, R23, R47, RZ, P1, !PT ;  /* 0x0000002f17197210 */ /* 0x000fc40000ffe4ff */
        /* <DEDUP_REMOVED lines=15> */
[----:B0-----:R-:W-:Y:S01]  /*27c0*/  IADD3 R28, P1, R38, R45, RZ ;  /* 0x0000002d261c7210 */ /* 0x001fe20007f3e0ff */
[----:B------:R-:W4:Y:S03]  /*27d0*/  LDG.E.64.CONSTANT R36, desc[UR10][R36.64] ;  /* 0x0000000a24247981 */ /* 0x000f26000c1e9b00 */
[----:B------:R-:W-:-:S02]  /*27e0*/  IADD3.X R29, R39, R47, RZ, P1, !PT ;  /* 0x0000002f271d7210 */ /* 0x000fc40000ffe4ff */
[----:B------:R-:W4:Y:S04]  /*27f0*/  LDG.E.64.CONSTANT R38, desc[UR10][R38.64] ;  /* 0x0000000a26267981 */ /* 0x000f28000c1e9b00 */
[----:B------:R-:W4:Y:S01]  /*2800*/  LDG.E.64.CONSTANT R40, desc[UR10][R28.64] ;  /* 0x0000000a1c287981 */ /* 0x000f22000c1e9b00 */
[----:B------:R-:W-:-:S05]  /*2810*/  IADD3 R44, P3, R44, 0x10, RZ ;  /* 0x000000102c2c7810 */ /* 0x000fca0007f7e0ff */
[----:B------:R-:W-:Y:S01]  /*2820*/  IMAD.X R43, RZ, RZ, R43, P3 ;  /* 0x000000ffff2b7224 */ /* 0x000fe200018e062b */
[----:B--2--5:R-:W-:-:S04]  /*2830*/  IADD3 R49, P1, P2, R6, R2, R4 ;  /* 0x0000000206317210 */ /* 0x024fc80007a3e004 */
[----:B------:R-:W-:Y:S02]  /*2840*/  IADD3.X R5, R7, R3, R5, P1, P2 ;  /* 0x0000000307057210 */ /* 0x000fe40000fe4405 */
[----:B---3--:R-:W-:-:S04]  /*2850*/  IADD3 R3, P1, P2, R10, R49, R8 ;  /* 0x000000310a037210 */ /* 0x008fc80007a3e008 */
[----:B------:R-:W-:Y:S02]  /*2860*/  IADD3.X R9, R11, R5, R9, P1, P2 ;  /* 0x000000050b097210 */ /* 0x000fe40000fe4409 */
[----:B----4-:R-:W-:-:S04]  /*2870*/  IADD3 R3, P1, P2, R14, R3, R12 ;  /* 0x000000030e037210 */ /* 0x010fc80007a3e00c */
[----:B------:R-:W-:Y:S02]  /*2880*/  IADD3.X R13, R15, R9, R13, P1, P2 ;  /* 0x000000090f0d7210 */ /* 0x000fe40000fe440d */
[----:B------:R-:W-:-:S04]  /*2890*/  IADD3 R3, P1, P2, R20, R3, R18 ;  /* 0x0000000314037210 */ /* 0x000fc80007a3e012 */
[----:B------:R-:W-:Y:S02]  /*28a0*/  IADD3.X R19, R21, R13, R19, P1, P2 ;  /* 0x0000000d15137210 */ /* 0x000fe40000fe4413 */
[----:B------:R-:W-:-:S04]  /*28b0*/  IADD3 R3, P1, P2, R24, R3, R22 ;  /* 0x0000000318037210 */ /* 0x000fc80007a3e016 */
[----:B------:R-:W-:Y:S02]  /*28c0*/  IADD3.X R23, R25, R19, R23, P1, P2 ;  /* 0x0000001319177210 */ /* 0x000fe40000fe4417 */
[----:B------:R-:W-:-:S04]  /*28d0*/  ISETP.GE.U32.AND P1, PT, R44, R42, PT ;  /* 0x0000002a2c00720c */ /* 0x000fc80003f26070 */
[----:B------:R-:W-:Y:S02]  /*28e0*/  ISETP.GE.AND.EX P1, PT, R43, R34, PT, P1 ;  /* 0x000000222b00720c */ /* 0x000fe40003f26310 */
[----:B------:R-:W-:-:S04]  /*28f0*/  IADD3 R3, P4, P5, R30, R3, R26 ;  /* 0x000000031e037210 */ /* 0x000fc80007d9e01a */
[----:B------:R-:W-:Y:S02]  /*2900*/  IADD3.X R27, R31, R23, R27, P4, P5 ;  /* 0x000000171f1b7210 */ /* 0x000fe400027ea41b */
[----:B------:R-:W-:Y:S02]  /*2910*/  IADD3 R10, P4, R28, R45, RZ ;  /* 0x0000002d1c0a7210 */ /* 0x000fe40007f9e0ff */
[----:B------:R-:W-:-:S03]  /*2920*/  IADD3 R3, P3, P2, R36, R3, R32 ;  /* 0x0000000324037210 */ /* 0x000fc60007a7e020 */
[----:B------:R-:W-:Y:S01]  /*2930*/  IMAD.X R5, R29, 0x1, R47, P4 ;  /* 0x000000011d057824 */ /* 0x000fe200020e062f */
[----:B------:R-:W-:Y:S02]  /*2940*/  IADD3 R2, P5, P6, R40, R3, R38 ;  /* 0x0000000328027210 */ /* 0x000fe40007ebe026 */
[----:B------:R-:W-:-:S04]  /*2950*/  IADD3.X R3, R37, R27, R33, P3, P2 ;  /* 0x0000001b25037210 */ /* 0x000fc80001fe4421 */
[----:B------:R-:W-:Y:S01]  /*2960*/  IADD3.X R3, R41, R3, R39, P5, P6 ;  /* 0x0000000329037210 */ /* 0x000fe20002fec427 */
[----:B------:R-:W-:Y:S06]  /*2970*/  @!P1 BRA `(.L_x_1113) ;  /* 0xfffffff800e89947 */ /* 0x000fec000383ffff */
.L_x_1112:
[----:B------:R-:W-:Y:S05]  /*2980*/  BSYNC B3 ;  /* 0x0000000000037941 */ /* 0x000fea0003800000 */
.L_x_1111:
        /* <DEDUP_REMOVED lines=9> */
[-C--:B------:R-:W-:Y:S02]  /*2a20*/  IADD3 R8, P0, R6, R45.reuse, RZ ;  /* 0x0000002d06087210 */ /* 0x080fe40007f1e0ff */
[----:B------:R-:W2:Y:S03]  /*2a30*/  LDG.E.64.CONSTANT R4, desc[UR10][R4.64] ;  /* 0x0000000a04047981 */ /* 0x000ea6000c1e9b00 */
[--C-:B------:R-:W-:Y:S01]  /*2a40*/  IMAD.X R9, R7, 0x1, R47.reuse, P0 ;  /* 0x0000000107097824 */ /* 0x100fe200000e062f */
[-C--:B------:R-:W-:Y:S01]  /*2a50*/  IADD3 R22, P0, R8, R45.reuse, RZ ;  /* 0x0000002d08167210 */ /* 0x080fe20007f1e0ff */
[----:B------:R-:W2:Y:S04]  /*2a60*/  LDG.E.64.CONSTANT R6, desc[UR10][R6.64] ;  /* 0x0000000a06067981 */ /* 0x000ea8000c1e9b00 */
[--C-:B------:R-:W-:Y:S01]  /*2a70*/  IMAD.X R23, R9, 0x1, R47.reuse, P0 ;  /* 0x0000000109177824 */ /* 0x100fe200000e062f */
[-C--:B------:R-:W-:Y:S01]  /*2a80*/  IADD3 R12, P0, R22, R45.reuse, RZ ;  /* 0x0000002d160c7210 */ /* 0x080fe20007f1e0ff */
[----:B------:R-:W3:Y:S04]  /*2a90*/  LDG.E.64.CONSTANT R8, desc[UR10][R8.64] ;  /* 0x0000000a08087981 */ /* 0x000ee8000c1e9b00 */
[----:B------:R-:W-:Y:S01]  /*2aa0*/  IMAD.X R13, R23, 0x1, R47, P0 ;  /* 0x00000001170d7824 */ /* 0x000fe200000e062f */
[----:B------:R-:W-:Y:S01]  /*2ab0*/  IADD3 R14, P0, R12, R45, RZ ;  /* 0x0000002d0c0e7210 */ /* 0x000fe20007f1e0ff */
[----:B------:R-:W3:Y:S03]  /*2ac0*/  LDG.E.64.CONSTANT R10, desc[UR10][R22.64] ;  /* 0x0000000a160a7981 */ /* 0x000ee6000c1e9b00 */
[----:B------:R-:W-:-:S02]  /*2ad0*/  IADD3.X R15, R13, R47, RZ, P0, !PT ;  /* 0x0000002f0d0f7210 */ /* 0x000fc400007fe4ff */
[-C--:B------:R-:W-:Y:S01]  /*2ae0*/  IADD3 R18, P0, R14, R45.reuse, RZ ;  /* 0x0000002d0e127210 */ /* 0x080fe20007f1e0ff */
[----:B------:R-:W4:Y:S04]  /*2af0*/  LDG.E.64.CONSTANT R12, desc[UR10][R12.64] ;  /* 0x0000000a0c0c7981 */ /* 0x000f28000c1e9b00 */
[--C-:B------:R-:W-:Y:S01]  /*2b00*/  IMAD.X R19, R15, 0x1, R47.reuse, P0 ;  /* 0x000000010f137824 */ /* 0x100fe200000e062f */
[----:B------:R-:W-:Y:S01]  /*2b10*/  IADD3 R24, P0, R18, R45, RZ ;  /* 0x0000002d12187210 */ /* 0x000fe20007f1e0ff */
[----:B------:R-:W4:Y:S04]  /*2b20*/  LDG.E.64.CONSTANT R14, desc[UR10][R14.64] ;  /* 0x0000000a0e0e7981 */ /* 0x000f28000c1e9b00 */
[----:B------:R-:W-:-:S02]  /*2b30*/  IMAD.X R25, R19, 0x1, R47, P0 ;  /* 0x0000000113197824 */ /* 0x000fc400000e062f */
[----:B------:R-:W4:Y:S04]  /*2b40*/  LDG.E.64.CONSTANT R18, desc[UR10][R18.64] ;  /* 0x0000000a12127981 */ /* 0x000f28000c1e9b00 */
[----:B------:R-:W4:Y:S01]  /*2b50*/  LDG.E.64.CONSTANT R20, desc[UR10][R24.64] ;  /* 0x0000000a18147981 */ /* 0x000f22000c1e9b00 */
[----:B------:R-:W-:-:S04]  /*2b60*/  IADD3 R44, P4, R44, 0x8, RZ ;  /* 0x000000082c2c7810 */ /* 0x000fc80007f9e0ff */
[----:B------:R-:W-:Y:S02]  /*2b70*/  IADD3.X R43, RZ, R43, RZ, P4, !PT ;  /* 0x0000002bff2b7210 */ /* 0x000fe400027fe4ff */
[----:B--2--5:R-:W-:-:S04]  /*2b80*/  IADD3 R27, P0, P1, R6, R2, R4 ;  /* 0x00000002061b7210 */ /* 0x024fc8000791e004 */
[----:B------:R-:W-:Y:S02]  /*2b90*/  IADD3.X R5, R7, R3, R5, P0, P1 ;  /* 0x0000000307057210 */ /* 0x000fe400007e2405 */
[----:B---3--:R-:W-:-:S04]  /*2ba0*/  IADD3 R3, P0, P1, R10, R27, R8 ;  /* 0x0000001b0a037210 */ /* 0x008fc8000791e008 */
[----:B------:R-:W-:Y:S02]  /*2bb0*/  IADD3.X R9, R11, R5, R9, P0, P1 ;  /* 0x000000050b097210 */ /* 0x000fe400007e2409 */
[----:B----4-:R-:W-:-:S04]  /*2bc0*/  IADD3 R3, P0, P1, R14, R3, R12 ;  /* 0x000000030e037210 */ /* 0x010fc8000791e00c */
[----:B------:R-:W-:Y:S02]  /*2bd0*/  IADD3.X R13, R15, R9, R13, P0, P1 ;  /* 0x000000090f0d7210 */ /* 0x000fe400007e240d */
[----:B------:R-:W-:Y:S02]  /*2be0*/  IADD3 R10, P1, R24, R45, RZ ;  /* 0x0000002d180a7210 */ /* 0x000fe40007f3e0ff */
[----:B------:R-:W-:-:S03]  /*2bf0*/  IADD3 R2, P2, P3, R20, R3, R18 ;  /* 0x0000000314027210 */ /* 0x000fc60007b5e012 */
[----:B------:R-:W-:Y:S01]  /*2c00*/  IMAD.X R5, R25, 0x1, R47, P1 ;  /* 0x0000000119057824 */ /* 0x000fe200008e062f */
[----:B------:R-:W-:Y:S02]  /*2c10*/  PLOP3.LUT P0, PT, PT, PT, PT, 0x8, 0x0 ;  /* 0x000000000000781c */ /* 0x000fe40003f0e170 */
[----:B------:R-:W-:-:S11]  /*2c20*/  IADD3.X R3, R21, R13, R19, P2, P3 ;  /* 0x0000000d15037210 */ /* 0x000fd600017e6413 */
.L_x_1115:
[----:B------:R-:W-:Y:S05]  /*2c30*/  BSYNC B3 ;  /* 0x0000000000037941 */ /* 0x000fea0003800000 */
.L_x_1114:
[----:B------:R-:W-:-:S04]  /*2c40*/  ISETP.LT.U32.AND P1, PT, R44, R35, PT ;  /* 0x000000232c00720c */ /* 0x000fc80003f21070 */
[----:B------:R-:W-:-:S13]  /*2c50*/  ISETP.LT.OR.EX P0, PT, R43, R0, P0, P1 ;  /* 0x000000002b00720c */ /* 0x000fda0000701710 */
[----:B------:R-:W-:Y:S05]  /*2c60*/  @!P0 BRA `(.L_x_1110) ;  /* 0x00000000003c8947 */ /* 0x000fea0003800000 */
[----:B------:R-:W-:Y:S01]  /*2c70*/  IADD3 R6, P0, R10, R45, RZ ;  /* 0x0000002d0a067210 */ /* 0x000fe20007f1e0ff */
[----:B------:R-:W-:-:S03]  /*2c80*/  IMAD.MOV.U32 R4, RZ, RZ, R10 ;  /* 0x000000ffff047224 */ /* 0x000fc600078e000a */
[-C--:B------:R-:W-:Y:S01]  /*2c90*/  IADD3 R8, P1, R6, R45.reuse, RZ ;  /* 0x0000002d06087210 */ /* 0x080fe20007f3e0ff */
[--C-:B------:R-:W-:Y:S02]  /*2ca0*/  IMAD.X R7, R5, 0x1, R47.reuse, P0 ;  /* 0x0000000105077824 */ /* 0x100fe400000e062f */
[----:B------:R-:W2:Y:S01]  /*2cb0*/  LDG.E.64.CONSTANT R4, desc[UR10][R4.64] ;  /* 0x0000000a04047981 */ /* 0x000ea2000c1e9b00 */
[----:B------:R-:W-:Y:S02]  /*2cc0*/  IADD3 R12, P0, R8, R45, RZ ;  /* 0x0000002d080c7210 */ /* 0x000fe40007f1e0ff */
[----:B------:R-:W-:Y:S02]  /*2cd0*/  IADD3.X R9, R7, R47, RZ, P1, !PT ;  /* 0x0000002f07097210 */ /* 0x000fe40000ffe4ff */
[----:B------:R-:W2:Y:S03]  /*2ce0*/  LDG.E.64.CONSTANT R6, desc[UR10][R6.64] ;  /* 0x0000000a06067981 */ /* 0x000ea6000c1e9b00 */
[----:B------:R-:W-:-:S02]  /*2cf0*/  IMAD.X R13, R9, 0x1, R47, P0 ;  /* 0x00000001090d7824 */ /* 0x000fc400000e062f */
[----:B------:R-:W3:Y:S04]  /*2d00*/  LDG.E.64.CONSTANT R8, desc[UR10][R8.64] ;  /* 0x0000000a08087981 */ /* 0x000ee8000c1e9b00 */
[----:B------:R-:W3:Y:S01]  /*2d10*/  LDG.E.64.CONSTANT R10, desc[UR10][R12.64] ;  /* 0x0000000a0c0a7981 */ /* 0x000ee2000c1e9b00 */
[----:B--2--5:R-:W-:-:S04]  /*2d20*/  IADD3 R15, P0, P1, R6, R2, R4 ;  /* 0x00000002060f7210 */ /* 0x024fc8000791e004 */
[----:B------:R-:W-:Y:S02]  /*2d30*/  IADD3.X R3, R7, R3, R5, P0, P1 ;  /* 0x0000000307037210 */ /* 0x000fe400007e2405 */
[----:B---3--:R-:W-:-:S04]  /*2d40*/  IADD3 R2, P2, P3, R10, R15, R8 ;  /* 0x0000000f0a027210 */ /* 0x008fc80007b5e008 */
[----:B------:R-:W-:-:S09]  /*2d50*/  IADD3.X R3, R11, R3, R9, P2, P3 ;  /* 0x000000030b037210 */ /* 0x000fd200017e6409 */
.L_x_1110:
[----:B------:R-:W-:Y:S05]  /*2d60*/  BSYNC B2 ;  /* 0x0000000000027941 */ /* 0x000fea0003800000 */
.L_x_1109:
[----:B-----5:R0:W-:Y:S02]  /*2d70*/  STG.E.64 desc[UR10][R16.64], R2 ;  /* 0x0000000210007986 */ /* 0x0201e4000c101b0a */
.L_x_1106:
[----:B------:R-:W-:Y:S05]  /*2d80*/  BSYNC B1 ;  /* 0x0000000000017941 */ /* 0x000fea0003800000 */
.L_x_1105:
[----:B------:R-:W1:Y:S01]  /*2d90*/  S2R R0, SR_TID.X ;  /* 0x0000000000007919 */ /* 0x000e620000002100 */
[----:B0-----:R-:W1:Y:S02]  /*2da0*/  S2R R3, SR_CTAID.X ;  /* 0x0000000000037919 */ /* 0x001e640000002500 */
[----:B-1----:R-:W-:-:S05]  /*2db0*/  LEA R0, R3, R0, 0xa ;  /* 0x0000000003007211 */ /* 0x002fca00078e50ff */
[----:B------:R-:W-:-:S07]  /*2dc0*/  VIADD R5, R0, 0x80 ;  /* 0x0000008000057836 */ /* 0x000fce0000000000 */
.L_x_1097:
[----:B------:R-:W-:Y:S05]  /*2dd0*/  BSYNC B0 ;  /* 0x0000000000007941 */ /* 0x000fea0003800000 */
.L_x_1096:
[----:B------:R-:W-:Y:S01]  /*2de0*/  ULDC UR4, c[0x0][0x210] ;  /* 0x0000840000047ab9 */ /* 0x000fe20000000800 */
[----:B------:R-:W-:Y:S01]  /*2df0*/  BSSY B0, `(.L_x_1116) ;  /* 0x00002d6000007945 */ /* 0x000fe20003800000 */
        /* <DEDUP_REMOVED lines=355> */
.L_x_1118:
        /* <DEDUP_REMOVED lines=21> */
[----:B------:R-:W-:Y:S05]  /*4580*/  CALL.REL.NOINC `($__internal_8_$__cuda_sm20_div_s64) ;  /* 0x0000012400ac7944 */ /* 0x000fea0003c00000 */
[----:B------:R-:W-:Y:S01]  /*4590*/  IMAD.MOV.U32 R6, RZ, RZ, R2 ;  /* 0x000000ffff067224 */ /* 0x000fe200078e0002 */
[----:B------:R-:W-:Y:S01]  /*45a0*/  MOV R7, R3 ;  /* 0x0000000300077202 */ /* 0x000fe20000000f00 */
[----:B------:R-:W-:Y:S06]  /*45b0*/  BRA `(.L_x_1120) ;  /* 0x0000000000507947 */ /* 0x000fec0003800000 */
.L_x_1121:
[----:B------:R-:W-:Y:S02]  /*45c0*/  ULDC UR4, c[0x0][0x498] ;  /* 0x0001260000047ab9 */ /* 0x000fe40000000800 */
[----:B------:R-:W0:Y:S01]  /*45d0*/  I2F.U32.RP R4, UR4 ;  /* 0x0000000400047d06 */ /* 0x000e220008209000 */
[----:B------:R-:W-:-:S07]  /*45e0*/  ISETP.NE.U32.AND P2, PT, RZ, UR4, PT ;  /* 0x00000004ff007c0c */ /* 0x000fce000bf45070 */
[----:B0-----:R-:W0:Y:S02]  /*45f0*/  MUFU.RCP R4, R4 ;  /* 0x0000000400047308 */ /* 0x001e240000001000 */
[----:B0-----:R-:W-:-:S06]  /*4600*/  VIADD R2, R4, 0xffffffe ;  /* 0x0ffffffe04027836 */ /* 0x001fcc0000000000 */
        /* <DEDUP_REMOVED lines=10> */
[----:B------:R-:W-:Y:S01]  /*46b0*/  @P0 VIADD R0, R0, -UR4 ;  /* 0x8000000400000c36 */ /* 0x000fe20008000000 */
[----:B------:R-:W-:-:S04]  /*46c0*/  @P0 IADD3 R6, R6, 0x1, RZ ;  /* 0x0000000106060810 */ /* 0x000fc80007ffe0ff */
[----:B------:R-:W-:-:S13]  /*46d0*/  ISETP.GE.U32.AND P1, PT, R0, UR4, PT ;  /* 0x0000000400007c0c */ /* 0x000fda000bf26070 */
[----:B------:R-:W-:Y:S01]  /*46e0*/  @P1 VIADD R6, R6, 0x1 ;  /* 0x0000000106061836 */ /* 0x000fe20000000000 */
[----:B------:R-:W-:-:S07]  /*46f0*/  @!P2 LOP3.LUT R6, RZ, UR4, RZ, 0x33, !PT ;  /* 0x00000004ff06ac12 */ /* 0x000fce000f8e33ff */
.L_x_1120:
[----:B------:R-:W-:Y:S05]  /*4700*/  BSYNC B1 ;  /* 0x0000000000017941 */ /* 0x000fea0003800000 */
.L_x_1119:
        /* <DEDUP_REMOVED lines=24> */
.L_x_1123:
[----:B------:R-:W0:Y:S01]  /*4890*/  I2F.U32.RP R4, R2 ;  /* 0x0000000200047306 */ /* 0x000e220000209000 */
[----:B------:R-:W-:-:S07]  /*48a0*/  ISETP.NE.U32.AND P2, PT, R2, RZ, PT ;  /* 0x000000ff0200720c */ /* 0x000fce0003f45070 */
[----:B0-----:R-:W0:Y:S02]  /*48b0*/  MUFU.RCP R4, R4 ;  /* 0x0000000400047308 */ /* 0x001e240000001000 */
[----:B0-----:R-:W-:-:S06]  /*48c0*/  VIADD R6, R4, 0xffffffe ;  /* 0x0ffffffe04067836 */ /* 0x001fcc0000000000 */
        /* <DEDUP_REMOVED lines=9> */
[----:B------:R-:W-:Y:S01]  /*4960*/  @P0 IMAD.IADD R3, R3, 0x1, -R2 ;  /* 0x0000000103030824 */ /* 0x000fe200078e0a02 */
[----:B------:R-:W-:-:S04]  /*4970*/  @P0 IADD3 R0, R0, 0x1, RZ ;  /* 0x0000000100000810 */ /* 0x000fc80007ffe0ff */
[----:B------:R-:W-:Y:S02]  /*4980*/  ISETP.GE.U32.AND P1, PT, R3, R2, PT ;  /* 0x000000020300720c */ /* 0x000fe40003f26070 */
[----:B------:R-:W-:-:S11]  /*4990*/  MOV R3, RZ ;  /* 0x000000ff00037202 */ /* 0x000fd60000000f00 */
[----:B------:R-:W-:Y:S01]  /*49a0*/  @P1 VIADD R0, R0, 0x1 ;  /* 0x0000000100001836 */ /* 0x000fe20000000000 */
[----:B------:R-:W-:-:S05]  /*49b0*/  @!P2 LOP3.LUT R0, RZ, R2, RZ, 0x33, !PT ;  /* 0x00000002ff00a212 */ /* 0x000fca00078e33ff */
[----:B------:R-:W-:-:S07]  /*49c0*/  IMAD.MOV.U32 R2, RZ, RZ, R0 ;  /* 0x000000ffff027224 */ /* 0x000fce00078e0000 */
.L_x_1124:
[----:B------:R-:W-:Y:S05]  /*49d0*/  BSYNC B1 ;  /* 0x0000000000017941 */ /* 0x000fea0003800000 */
.L_x_1122:
        /* <DEDUP_REMOVED lines=40> */
[----:B------:R-:W-:Y:S02]  /*4c60*/  IMAD R21, R16, R9, R20 ;  /* 0x0000000910157224 */ /* 0x000fe400078e0214 */
[----:B------:R-:W-:Y:S02]  /*4c70*/  IMAD.IADD R11, R25, 0x1, R11 ;  /* 0x00000001190b7824 */ /* 0x000fe400078e020b */
[----:B------:R-:W-:Y:S01]  /*4c80*/  IMAD.MOV.U32 R20, RZ, RZ, R22 ;  /* 0x000000ffff147224 */ /* 0x000fe200078e0016 */
[----:B------:R-:W-:Y:S01]  /*4c90*/  IADD3 R21, R23, R21, RZ ;  /* 0x0000001517157210 */ /* 0x000fe20007ffe0ff */
[-C--:B--2---:R-:W-:Y:S02]  /*4ca0*/  IMAD R11, R11, R2.reuse, RZ ;  /* 0x000000020b0b7224 */ /* 0x084fe400078e02ff */
[----:B------:R-:W-:-:S04]  /*4cb0*/  IMAD.WIDE.U32 R26, R24, R2, R20 ;  /* 0x00000002181a7225 */ /* 0x000fc800078e0014 */
[----:B------:R-:W-:Y:S02]  /*4cc0*/  IMAD R25, R24, R3, R11 ;  /* 0x0000000318197224 */ /* 0x000fe400078e020b */
        /* <DEDUP_REMOVED lines=9> */
[----:B--2--5:R-:W-:-:S05]  /*4d60*/  IADD3 R6, P2, R24, R6, RZ ;  /* 0x0000000618067210 */ /* 0x024fca0007f5e0ff */
[----:B------:R-:W-:-:S04]  /*4d70*/  IMAD.X R7, R25, 0x1, R7, P2 ;  /* 0x0000000119077824 */ /* 0x000fc800010e0607 */
        /* <DEDUP_REMOVED lines=24> */
[----:B------:R-:W-:Y:S02]  /*4f00*/  IMAD.IADD R3, R9, 0x1, R27 ;  /* 0x0000000109037824 */ /* 0x000fe400078e021b */
[----:B------:R-:W-:-:S03]  /*4f10*/  @P1 IMAD.IADD R9, R19, 0x1, R25 ;  /* 0x0000000113091824 */ /* 0x000fc600078e0219 */
[-C--:B------:R-:W-:Y:S02]  /*4f20*/  LEA.HI.X R3, R8, R11.reuse, R3, 0x3, P2 ;  /* 0x0000000b08037211 */ /* 0x080fe400010f1c03 */
[----:B------:R-:W-:-:S04]  /*4f30*/  @P1 LEA.HI.X R21, R18, R11, R9, 0x3, P3 ;  /* 0x0000000b12151211 */ /* 0x000fc800018f1c09 */
[----:B------:R-:W2:Y:S04]  /*4f40*/  LDG.E.64.CONSTANT R2, desc[UR10][R2.64] ;  /* 0x0000000a02027981 */ /* 0x000ea8000c1e9b00 */
[----:B------:R-:W3:Y:S01]  /*4f50*/  @P1 LDG.E.64.CONSTANT R8, desc[UR10][R20.64] ;  /* 0x0000000a14081981 */ /* 0x000ee2000c1e9b00 */
[C---:B------:R-:W-:Y:S02]  /*4f60*/  IADD3 R26, P3, R16.reuse, 0x2, RZ ;  /* 0x00000002101a7810 */ /* 0x040fe40007f7e0ff */
[----:B------:R-:W-:Y:S02]  /*4f70*/  @P1 IADD3 R26, P5, R16, 0x3, RZ ;  /* 0x00000003101a1810 */ /* 0x000fe40007fbe0ff */
[----:B------:R-:W-:-:S03]  /*4f80*/  IADD3.X R47, RZ, R17, RZ, P3, !PT ;  /* 0x00000011ff2f7210 */ /* 0x000fc60001ffe4ff */
[----:B------:R-:W-:Y:S01]  /*4f90*/  @P1 IMAD.X R47, RZ, RZ, R17, P5 ;  /* 0x000000ffff2f1224 */ /* 0x000fe200028e0611 */
[----:B--2---:R-:W-:-:S04]  /*4fa0*/  IADD3 R6, P2, R2, R6, RZ ;  /* 0x0000000602067210 */ /* 0x004fc80007f5e0ff */
[----:B---3--:R-:W-:Y:S01]  /*4fb0*/  @P1 IADD3 R6, P4, R8, R6, RZ ;  /* 0x0000000608061210 */ /* 0x008fe20007f9e0ff */
[----:B------:R-:W-:-:S05]  /*4fc0*/  IMAD.X R7, R3, 0x1, R7, P2 ;  /* 0x0000000103077824 */ /* 0x000fca00010e0607 */
[----:B------:R-:W-:-:S07]  /*4fd0*/  @P1 IADD3.X R7, R9, R7, RZ, P4, !PT ;  /* 0x0000000709071210 */ /* 0x000fce00027fe4ff */
.L_x_1128:
[----:B------:R-:W-:Y:S05]  /*4fe0*/  BSYNC B2 ;  /* 0x0000000000027941 */ /* 0x000fea0003800000 */
.L_x_1127:
        /* <DEDUP_REMOVED lines=15> */
[----:B------:R-:W-:-:S03]  /*50e0*/  UIMAD UR7, UR7, UR8, URZ ;  /* 0x00000008070772a4 */ /* 0x000fc6000f8e023f */
[----:B------:R-:W-:Y:S01]  /*50f0*/  IMAD.IADD R0, R13, 0x1, R9 ;  /* 0x000000010d007824 */ /* 0x000fe200078e0209 */
[----:B------:R-:W-:Y:S02]  /*5100*/  UIMAD UR7, UR6, UR9, UR7 ;  /* 0x00000009060772a4 */ /* 0x000fe4000f8e0207 */
[----:B------:R-:W-:Y:S01]  /*5110*/  USHF.L.U32 UR6, UR4, 0x3, URZ ;  /* 0x0000000304067899 */ /* 0x000fe2000800063f */
[----:B------:R-:W-:Y:S01]  /*5120*/  IMAD R9, R0, UR8, RZ ;  /* 0x0000000800097c24 */ /* 0x000fe2000f8e02ff */
[----:B------:R-:W-:Y:S01]  /*5130*/  UIADD3 UR7, UR5, UR7, URZ ;  /* 0x0000000705077290 */ /* 0x000fe2000fffe03f */
[C---:B0-----:R-:W-:Y:S01]  /*5140*/  IMAD R0, R47.reuse, R2, RZ ;  /* 0x000000022f007224 */ /* 0x041fe200078e02ff */
[----:B------:R-:W-:Y:S01]  /*5150*/  IADD3.X R47, R47, -0x1, RZ, P0, !PT ;  /* 0xffffffff2f2f7810 */ /* 0x000fe200007fe4ff */
        /* <DEDUP_REMOVED lines=8> */
[----:B------:R-:W-:Y:S02]  /*51e0*/  IMAD.X R8, R4, 0x1, ~R47, P2 ;  /* 0x0000000104087824 */ /* 0x000fe400010e0e2f */
[----:B------:R-:W-:Y:S01]  /*51f0*/  IMAD R17, R26, R3, R0 ;  /* 0x000000031a117224 */ /* 0x000fe200078e0200 */
[----:B------:R-:W-:Y:S02]  /*5200*/  LEA R9, P0, R12, R9, 0x3 ;  /* 0x000000090c097211 */ /* 0x000fe400078018ff */
[----:B------:R-:W-:Y:S02]  /*5210*/  ISETP.GT.AND.EX P1, PT, R8, RZ, PT, P1 ;  /* 0x000000ff0800720c */ /* 0x000fe40003f24310 */
[----:B------:R-:W-:Y:S02]  /*5220*/  IADD3 R0, R13, R17, RZ ;  /* 0x000000110d007210 */ /* 0x000fe40007ffe0ff */
[----:B------:R-:W-:-:S02]  /*5230*/  IADD3 R8, P2, P3, R9, UR8, R10 ;  /* 0x0000000809087c10 */ /* 0x000fc4000fb5e00a */
[----:B------:R-:W-:Y:S02]  /*5240*/  SHF.L.U64.HI R3, R2, 0x3, R3 ;  /* 0x0000000302037819 */ /* 0x000fe40000010203 */
        /* <DEDUP_REMOVED lines=9> */
.L_x_1133:
[-C--:B------:R-:W-:Y:S01]  /*52e0*/  IADD3 R32, P1, R8, R2.reuse, RZ ;  /* 0x0000000208207210 */ /* 0x080fe20007f3e0ff */
[----:B------:R-:W-:Y:S02]  /*52f0*/  IMAD.MOV.U32 R24, RZ, RZ, R8 ;  /* 0x000000ffff187224 */ /* 0x000fe400078e0008 */
[----:B------:R-:W-:Y:S02]  /*5300*/  IMAD.MOV.U32 R25, RZ, RZ, R9 ;  /* 0x000000ffff197224 */ /* 0x000fe400078e0009 */
[----:B------:R-:W-:Y:S01]  /*5310*/  IMAD.X R33, R9, 0x1, R3, P1 ;  /* 0x0000000109217824 */ /* 0x000fe200008e0603 */
[----:B------:R-:W-:-:S03]  /*5320*/  IADD3 R20, P1, R32, R2, RZ ;  /* 0x0000000220147210 */ /* 0x000fc60007f3e0ff */
[----:B------:R-:W2:Y:S02]  /*5330*/  LDG.E.64.CONSTANT R24, desc[UR10][R24.64] ;  /* 0x0000000a18187981 */ /* 0x000ea4000c1e9b00 */
[--C-:B------:R-:W-:Y:S01]  /*5340*/  IMAD.X R21, R33, 0x1, R3.reuse, P1 ;  /* 0x0000000121157824 */ /* 0x100fe200008e0603 */
[-C--:B------:R-:W-:Y:S01]  /*5350*/  IADD3 R22, P1, R20, R2.reuse, RZ ;  /* 0x0000000214167210 */ /* 0x080fe20007f3e0ff */
[----:B------:R0:W2:Y:S03]  /*5360*/  LDG.E.64.CONSTANT R8, desc[UR10][R32.64] ;  /* 0x0000000a20087981 */ /* 0x0000a6000c1e9b00 */
[-C--:B------:R-:W-:Y:S02]  /*5370*/  IADD3.X R23, R21, R3.reuse, RZ, P1, !PT ;  /* 0x0000000315177210 */ /* 0x080fe40000ffe4ff */
[-C--:B------:R-:W-:Y:S01]  /*5380*/  IADD3 R16, P1, R22, R2.reuse, RZ ;  /* 0x0000000216107210 */ /* 0x080fe20007f3e0ff */
[----:B------:R-:W3:Y:S04]  /*5390*/  LDG.E.64.CONSTANT R20, desc[UR10][R20.64] ;  /* 0x0000000a14147981 */ /* 0x000ee8000c1e9b00 */
[--C-:B------:R-:W-:Y:S01]  /*53a0*/  IMAD.X R17, R23, 0x1, R3.reuse, P1 ;  /* 0x0000000117117824 */ /* 0x100fe200008e0603 */
[-C--:B------:R-:W-:Y:S01]  /*53b0*/  IADD3 R18, P1, R16, R2.reuse, RZ ;  /* 0x0000000210127210 */ /* 0x080fe20007f3e0ff */
[----:B------:R-:W3:Y:S04]  /*53c0*/  LDG.E.64.CONSTANT R22, desc[UR10][R22.64] ;  /* 0x0000000a16167981 */ /* 0x000ee8000c1e9b00 */
[----:B------:R-:W-:Y:S01]  /*53d0*/  IMAD.X R19, R17, 0x1, R3, P1 ;  /* 0x0000000111137824 */ /* 0x000fe200008e0603 */
[----:B------:R-:W-:Y:S01]  /*53e0*/  IADD3 R10, P1, R18, R2, RZ ;  /* 0x00000002120a7210 */ /* 0x000fe20007f3e0ff */
[----:B------:R-:W4:Y:S03]  /*53f0*/  LDG.E.64.CONSTANT R16, desc[UR10][R16.64] ;  /* 0x0000000a10107981 */ /* 0x000f26000c1e9b00 */
[----:B------:R-:W-:-:S02]  /*5400*/  IADD3.X R11, R19, R3, RZ, P1, !PT ;  /* 0x00000003130b7210 */ /* 0x000fc40000ffe4ff */
[-C--:B------:R-:W-:Y:S01]  /*5410*/  IADD3 R12, P1, R10, R2.reuse, RZ ;  /* 0x000000020a0c7210 */ /* 0x080fe20007f3e0ff */
[----:B------:R-:W4:Y:S03]  /*5420*/  LDG.E.64.CONSTANT R18, desc[UR10][R18.64] ;  /* 0x0000000a12127981 */ /* 0x000f26000c1e9b00 */
[-C--:B------:R-:W-:Y:S02]  /*5430*/  IADD3.X R13, R11, R3.reuse, RZ, P1, !PT ;  /* 0x000000030b0d7210 */ /* 0x080fe40000ffe4ff */
        /* <DEDUP_REMOVED lines=21> */
[----:B0-----:R-:W-:Y:S01]  /*5590*/  IADD3 R32, P1, R42, R2, RZ ;  /* 0x000000022a207210 */ /* 0x001fe20007f3e0ff */
        /* <DEDUP_REMOVED lines=27> */
.L_x_1132:
[----:B------:R-:W-:Y:S05]  /*5750*/  BSYNC B3 ;  /* 0x0000000000037941 */ /* 0x000fea0003800000 */
.L_x_1131:
[----:B------:R-:W-:Y:S01]  /*5760*/  IADD3 R0, P2, -R38, R39, RZ ;  /* 0x0000002726007210 */ /* 0x000fe20007f5e1ff */
[----:B------:R-:W-:Y:S03]  /*5770*/  BSSY B3, `(.L_x_1134) ;  /* 0x0000028000037945 */ /* 0x000fe60003800000 */
[----:B------:R-:W-:Y:S01]  /*5780*/  ISETP.GT.U32.AND P1, PT, R0, 0x4, PT ;  /* 0x000000040000780c */ /* 0x000fe20003f24070 */
[----:B------:R-:W-:-:S05]  /*5790*/  IMAD.X R0, R4, 0x1, ~R47, P2 ;  /* 0x0000000104007824 */ /* 0x000fca00010e0e2f */
[----:B------:R-:W-:-:S13]  /*57a0*/  ISETP.GT.AND.EX P1, PT, R0, RZ, PT, P1 ;  /* 0x000000ff0000720c */ /* 0x000fda0003f24310 */
[----:B------:R-:W-:Y:S05]  /*57b0*/  @!P1 BRA `(.L_x_1135) ;  /* 0x00000000008c9947 */ /* 0x000fea0003800000 */
[----:B------:R-:W-:-:S04]  /*57c0*/  IADD3 R12, P0, R8, R2, RZ ;  /* 0x00000002080c7210 */ /* 0x000fc80007f1e0ff */
[-C--:B------:R-:W-:Y:S02]  /*57d0*/  IADD3.X R13, R9, R3.reuse, RZ, P0, !PT ;  /* 0x00000003090d7210 */ /* 0x080fe400007fe4ff */
[-C--:B------:R-:W-:Y:S01]  /*57e0*/  IADD3 R16, P0, R12, R2.reuse, RZ ;  /* 0x000000020c107210 */ /* 0x080fe20007f1e0ff */
[----:B------:R-:W2:Y:S04]  /*57f0*/  LDG.E.64.CONSTANT R8, desc[UR10][R8.64] ;  /* 0x0000000a08087981 */ /* 0x000ea8000c1e9b00 */
[--C-:B------:R-:W-:Y:S01]  /*5800*/  IMAD.X R17, R13, 0x1, R3.reuse, P0 ;  /* 0x000000010d117824 */ /* 0x100fe200000e0603 */
[-C--:B------:R-:W-:Y:S01]  /*5810*/  IADD3 R18, P0, R16, R2.reuse, RZ ;  /* 0x0000000210127210 */ /* 0x080fe20007f1e0ff */
[----:B------:R-:W2:Y:S04]  /*5820*/  LDG.E.64.CONSTANT R12, desc[UR10][R12.64] ;  /* 0x0000000a0c0c7981 */ /* 0x000ea8000c1e9b00 */
[----:B------:R-:W-:Y:S01]  /*5830*/  IMAD.X R19, R17, 0x1, R3, P0 ;  /* 0x0000000111137824 */ /* 0x000fe200000e0603 */
[----:B------:R-:W-:Y:S01]  /*5840*/  IADD3 R20, P0, R18, R2, RZ ;  /* 0x0000000212147210 */ /* 0x000fe20007f1e0ff */
[----:B------:R-:W3:Y:S03]  /*5850*/  LDG.E.64.CONSTANT R16, desc[UR10][R16.64] ;  /* 0x0000000a10107981 */ /* 0x000ee6000c1e9b00 */
[----:B------:R-:W-:-:S02]  /*5860*/  IADD3.X R21, R19, R3, RZ, P0, !PT ;  /* 0x0000000313157210 */ /* 0x000fc400007fe4ff */
[-C--:B------:R-:W-:Y:S01]  /*5870*/  IADD3 R22, P0, R20, R2.reuse, RZ ;  /* 0x0000000214167210 */ /* 0x080fe20007f1e0ff */
[----:B------:R-:W3:Y:S04]  /*5880*/  LDG.E.64.CONSTANT R18, desc[UR10][R18.64] ;  /* 0x0000000a12127981 */ /* 0x000ee8000c1e9b00 */
[--C-:B------:R-:W-:Y:S01]  /*5890*/  IMAD.X R23, R21, 0x1, R3.reuse, P0 ;  /* 0x0000000115177824 */ /* 0x100fe200000e0603 */
[-C--:B------:R-:W-:Y:S01]  /*58a0*/  IADD3 R24, P0, R22, R2.reuse, RZ ;  /* 0x0000000216187210 */ /* 0x080fe20007f1e0ff */
[----:B------:R-:W4:Y:S04]  /*58b0*/  LDG.E.64.CONSTANT R20, desc[UR10][R20.64] ;  /* 0x0000000a14147981 */ /* 0x000f28000c1e9b00 */
[----:B------:R-:W-:Y:S01]  /*58c0*/  IMAD.X R25, R23, 0x1, R3, P0 ;  /* 0x0000000117197824 */ /* 0x000fe200000e0603 */
[----:B------:R-:W-:Y:S01]  /*58d0*/  IADD3 R10, P0, R24, R2, RZ ;  /* 0x00000002180a7210 */ /* 0x000fe20007f1e0ff */
        /* <DEDUP_REMOVED lines=12> */
[----:B------:R-:W-:Y:S02]  /*59a0*/  IADD3 R8, P1, R10, R2, RZ ;  /* 0x000000020a087210 */ /* 0x000fe40007f3e0ff */
[----:B------:R-:W-:Y:S02]  /*59b0*/  IADD3 R6, P2, P3, R26, R7, R24 ;  /* 0x000000071a067210 */ /* 0x000fe40007b5e018 */
[----:B------:R-:W-:Y:S01]  /*59c0*/  PLOP3.LUT P0, PT, PT, PT, PT, 0x8, 0x0 ;  /* 0x000000000000781c */ /* 0x000fe20003f0e170 */
[----:B------:R-:W-:Y:S01]  /*59d0*/  IMAD.X R9, R11, 0x1, R3, P1 ;  /* 0x000000010b097824 */ /* 0x000fe200008e0603 */
[----:B------:R-:W-:-:S11]  /*59e0*/  IADD3.X R7, R27, R21, R25, P2, P3 ;  /* 0x000000151b077210 */ /* 0x000fd600017e6419 */
.L_x_1135:
[----:B------:R-:W-:Y:S05]  /*59f0*/  BSYNC B3 ;  /* 0x0000000000037941 */ /* 0x000fea0003800000 */
.L_x_1134:
[----:B------:R-:W-:-:S04]  /*5a00*/  ISETP.LT.U32.AND P1, PT, R38, R39, PT ;  /* 0x000000272600720c */ /* 0x000fc80003f21070 */
[----:B------:R-:W-:-:S13]  /*5a10*/  ISETP.LT.OR.EX P0, PT, R47, R4, P0, P1 ;  /* 0x000000042f00720c */ /* 0x000fda0000701710 */
[----:B------:R-:W-:Y:S05]  /*5a20*/  @!P0 BRA `(.L_x_1130) ;  /* 0x0000000000388947 */ /* 0x000fea0003800000 */
[----:B------:R-:W-:-:S04]  /*5a30*/  IADD3 R16, P0, R8, R2, RZ ;  /* 0x0000000208107210 */ /* 0x000fc80007f1e0ff */
[-C--:B------:R-:W-:Y:S02]  /*5a40*/  IADD3 R10, P1, R16, R2.reuse, RZ ;  /* 0x00000002100a7210 */ /* 0x080fe40007f3e0ff */
[----:B------:R-:W-:Y:S02]  /*5a50*/  IADD3.X R17, R9, R3, RZ, P0, !PT ;  /* 0x0000000309117210 */ /* 0x000fe400007fe4ff */
[----:B------:R-:W-:Y:S01]  /*5a60*/  IADD3 R12, P0, R10, R2, RZ ;  /* 0x000000020a0c7210 */ /* 0x000fe20007f1e0ff */
[----:B------:R-:W2:Y:S02]  /*5a70*/  LDG.E.64.CONSTANT R8, desc[UR10][R8.64] ;  /* 0x0000000a08087981 */ /* 0x000ea4000c1e9b00 */
[----:B------:R-:W-:-:S04]  /*5a80*/  IMAD.X R11, R17, 0x1, R3, P1 ;  /* 0x00000001110b7824 */ /* 0x000fc800008e0603 */
[----:B------:R-:W-:Y:S02]  /*5a90*/  IMAD.X R13, R11, 0x1, R3, P0 ;  /* 0x000000010b0d7824 */ /* 0x000fe400000e0603 */
[----:B------:R-:W2:Y:S04]  /*5aa0*/  LDG.E.64.CONSTANT R2, desc[UR10][R16.64] ;  /* 0x0000000a10027981 */ /* 0x000ea8000c1e9b00 */
[----:B------:R-:W3:Y:S04]  /*5ab0*/  LDG.E.64.CONSTANT R10, desc[UR10][R10.64] ;  /* 0x0000000a0a0a7981 */ /* 0x000ee8000c1e9b00 */
[----:B------:R-:W3:Y:S01]  /*5ac0*/  LDG.E.64.CONSTANT R12, desc[UR10][R12.64] ;  /* 0x0000000a0c0c7981 */ /* 0x000ee2000c1e9b00 */
[----:B--2--5:R-:W-:-:S04]  /*5ad0*/  IADD3 R19, P0, P1, R2, R6, R8 ;  /* 0x0000000602137210 */ /* 0x024fc8000791e008 */
[----:B------:R-:W-:Y:S02]  /*5ae0*/  IADD3.X R7, R3, R7, R9, P0, P1 ;  /* 0x0000000703077210 */ /* 0x000fe400007e2409 */
[----:B---3--:R-:W-:-:S04]  /*5af0*/  IADD3 R6, P2, P3, R12, R19, R10 ;  /* 0x000000130c067210 */ /* 0x008fc80007b5e00a */
[----:B------:R-:W-:-:S09]  /*5b00*/  IADD3.X R7, R13, R7, R11, P2, P3 ;  /* 0x000000070d077210 */ /* 0x000fd200017e640b */
.L_x_1130:
[----:B------:R-:W-:Y:S05]  /*5b10*/  BSYNC B2 ;  /* 0x0000000000027941 */ /* 0x000fea0003800000 */
.L_x_1129:
[----:B-----5:R0:W-:Y:S02]  /*5b20*/  STG.E.64 desc[UR10][R14.64], R6 ;  /* 0x000000060e007986 */ /* 0x0201e4000c101b0a */
.L_x_1126:
[----:B------:R-:W-:Y:S05]  /*5b30*/  BSYNC B1 ;  /* 0x0000000000017941 */ /* 0x000fea0003800000 */
.L_x_1125:
[----:B------:R-:W-:-:S07]  /*5b40*/  IADD3 R5, R5, 0x80, RZ ;  /* 0x0000008005057810 */ /* 0x000fce0007ffe0ff */
.L_x_1117:
[----:B------:R-:W-:Y:S05]  /*5b50*/  BSYNC B0 ;  /* 0x0000000000007941 */ /* 0x000fea0003800000 */
.L_x_1116:
        /* <DEDUP_REMOVED lines=357> */
.L_x_1138:
        /* <DEDUP_REMOVED lines=21> */
[----:B------:R-:W-:Y:S05]  /*7300*/  CALL.REL.NOINC `($__internal_8_$__cuda_sm20_div_s64) ;  /* 0x000000f8004c7944 */ /* 0x000fea0003c00000 */
[----:B------:R-:W-:Y:S02]  /*7310*/  IMAD.MOV.U32 R6, RZ, RZ, R2 ;  /* 0x000000ffff067224 */ /* 0x000fe400078e0002 */
[----:B------:R-:W-:Y:S01]  /*7320*/  IMAD.MOV.U32 R7, RZ, RZ, R3 ;  /* 0x000000ffff077224 */ /* 0x000fe200078e0003 */
[----:B------:R-:W-:Y:S06]  /*7330*/  BRA `(.L_x_1140) ;  /* 0x0000000000507947 */ /* 0x000fec0003800000 */
.L_x_1141:
        /* <DEDUP_REMOVED lines=9> */
[----:B------:R-:W-:-:S06]  /*73d0*/  IMAD.HI.U32 R6, R3, R9, R2 ;  /* 0x0000000903067227 */ /* 0x000fcc00078e0002 */
[----:B------:R-:W-:-:S05]  /*73e0*/  IMAD.HI.U32 R6, R6, R7, RZ ;  /* 0x0000000706067227 */ /* 0x000fca00078e00ff */
[----:B------:R-:W-:-:S05]  /*73f0*/  IADD3 R0, -R6, RZ, RZ ;  /* 0x000000ff06007210 */ /* 0x000fca0007ffe1ff */
[----:B------:R-:W-:Y:S02]  /*7400*/  IMAD R0, R0, UR4, R7 ;  /* 0x0000000400007c24 */ /* 0x000fe4000f8e0207 */
[----:B------:R-:W-:-:S03]  /*7410*/  IMAD.MOV.U32 R7, RZ, RZ, RZ ;  /* 0x000000ffff077224 */ /* 0x000fc600078e00ff */
[----:B------:R-:W-:-:S13]  /*7420*/  ISETP.GE.U32.AND P0, PT, R0, UR4, PT ;  /* 0x0000000400007c0c */ /* 0x000fda000bf06070 */
[----:B------:R-:W-:Y:S02]  /*7430*/  @P0 VIADD R0, R0, -UR4 ;  /* 0x8000000400000c36 */ /* 0x000fe40008000000 */
[----:B------:R-:W-:-:S03]  /*7440*/  @P0 VIADD R6, R6, 0x1 ;  /* 0x0000000106060836 */ /* 0x000fc60000000000 */
[----:B------:R-:W-:-:S13]  /*7450*/  ISETP.GE.U32.AND P1, PT, R0, UR4, PT ;  /* 0x0000000400007c0c */ /* 0x000fda000bf26070 */
[----:B------:R-:W-:Y:S02]  /*7460*/  @P1 IADD3 R6, R6, 0x1, RZ ;  /* 0x0000000106061810 */ /* 0x000fe40007ffe0ff */
[----:B------:R-:W-:-:S07]  /*7470*/  @!P2 LOP3.LUT R6, RZ, UR4, RZ, 0x33, !PT ;  /* 0x00000004ff06ac12 */ /* 0x000fce000f8e33ff */
.L_x_1140:
[----:B------:R-:W-:Y:S05]  /*7480*/  BSYNC B1 ;  /* 0x0000000000017941 */ /* 0x000fea0003800000 */
.L_x_1139:
        /* <DEDUP_REMOVED lines=22> */
[----:B------:R-:W-:Y:S05]  /*75f0*/  CALL.REL.NOINC `($__internal_8_$__cuda_sm20_div_s64) ;  /* 0x000000f400907944 */ /* 0x000fea0003c00000 */
[----:B------:R-:W-:Y:S01]  /*7600*/  MOV R6, R2 ;  /* 0x0000000200067202 */ /* 0x000fe20000000f00 */
[----:B------:R-:W-:Y:S01]  /*7610*/  IMAD.MOV.U32 R7, RZ, RZ, R3 ;  /* 0x000000ffff077224 */ /* 0x000fe200078e0003 */
[----:B------:R-:W-:Y:S06]  /*7620*/  BRA `(.L_x_1144) ;  /* 0x00000000004c7947 */ /* 0x000fec0003800000 */
.L_x_1143:
        /* <DEDUP_REMOVED lines=19> */
.L_x_1144:
[----:B------:R-:W-:Y:S05]  /*7760*/  BSYNC B1 ;  /* 0x0000000000017941 */ /* 0x000fea0003800000 */
.L_x_1142:
        /* <DEDUP_REMOVED lines=45> */
[----:B------:R-:W-:Y:S02]  /*7a40*/  IMAD.X R4, RZ, RZ, UR5, P1 ;  /* 0x00000005ff047e24 */ /* 0x000fe400088e06ff */
        /* <DEDUP_REMOVED lines=31> */
[-C--:B------:R-:W-:Y:S02]  /*7c40*/  IMAD R29, R29, R9.reuse, R22 ;  /* 0x000000091d1d7224 */ /* 0x080fe400078e0216 */
[C---:B------:R-:W-:Y:S02]  /*7c50*/  @P1 IMAD R11, R27.reuse, R9, R24 ;  /* 0x000000091b0b1224 */ /* 0x040fe400078e0218 */
[----:B------:R-:W-:Y:S01]  /*7c60*/  @P1 IMAD.WIDE.U32 R20, R27, R8, R20 ;  /* 0x000000081b141225 */ /* 0x000fe200078e0014 */
[----:B------:R-:W-:-:S03]  /*7c70*/  LEA R8, P2, R18, R2, 0x3 ;  /* 0x0000000212087211 */ /* 0x000fc600078418ff */
[----:B------:R-:W-:Y:S01]  /*7c80*/  IMAD.IADD R9, R19, 0x1, R29 ;  /* 0x0000000113097824 */ /* 0x000fe200078e021d */
[----:B------:R-:W-:Y:S01]  /*7c90*/  @P1 LEA R22, P3, R20, R2, 0x3 ;  /* 0x0000000214161211 */ /* 0x000fe200078618ff */
        /* <DEDUP_REMOVED lines=13> */
.L_x_1148:
[----:B------:R-:W-:Y:S05]  /*7d70*/  BSYNC B2 ;  /* 0x0000000000027941 */ /* 0x000fea0003800000 */
.L_x_1147:
        /* <DEDUP_REMOVED lines=20> */
[CC--:B0-----:R-:W-:Y:S01]  /*7ec0*/  IMAD R4, R29.reuse, R16.reuse, RZ ;  /* 0x000000101d047224 */ /* 0x0c1fe200078e02ff */
[----:B------:R-:W-:Y:S01]  /*7ed0*/  USHF.L.U32 UR6, UR4, 0x3, URZ ;  /* 0x0000000304067899 */ /* 0x000fe2000800063f */
[----:B------:R-:W-:Y:S01]  /*7ee0*/  IMAD R13, R12, UR9, R9 ;  /* 0x000000090c0d7c24 */ /* 0x000fe2000f8e0209 */
[----:B------:R-:W-:Y:S01]  /*7ef0*/  IADD3.X R9, R29, -0x1, RZ, P0, !PT ;  /* 0xffffffff1d097810 */ /* 0x000fe200007fe4ff */
[----:B------:R-:W-:Y:S01]  /*7f00*/  IMAD R21, R11, R17, R4 ;  /* 0x000000110b157224 */ /* 0x000fe200078e0204 */
[----:B------:R-:W-:Y:S01]  /*7f10*/  UIADD3 UR7, UR5, UR7, URZ ;  /* 0x0000000705077290 */ /* 0x000fe2000fffe03f */
[----:B------:R-:W-:Y:S01]  /*7f20*/  SHF.L.U64.HI R47, R16, 0x3, R17 ;  /* 0x00000003102f7819 */ /* 0x000fe20000010211 */
[----:B------:R-:W-:Y:S01]  /*7f30*/  ULDC.64 UR8, c[0x0][0x480] ;  /* 0x0001200000087ab9 */ /* 0x000fe20000000a00 */
[----:B------:R-:W-:Y:S01]  /*7f40*/  IMAD.X R8, R0, 0x1, ~R9, P2 ;  /* 0x0000000100087824 */ /* 0x000fe200010e0e09 */
[----:B------:R-:W-:Y:S01]  /*7f50*/  IADD3 R19, R19, R13, RZ ;  /* 0x0000000d13137210 */ /* 0x000fe20007ffe0ff */
[----:B------:R-:W-:Y:S01]  /*7f60*/  IMAD.WIDE.U32 R12, R11, R16, RZ ;  /* 0x000000100b0c7225 */ /* 0x000fe200078e00ff */
[----:B------:R-:W-:-:S02]  /*7f70*/  USHF.L.U64.HI UR7, UR4, 0x3, UR7 ;  /* 0x0000000304077899 */ /* 0x000fc40008010207 */
[----:B------:R-:W-:Y:S01]  /*7f80*/  ISETP.GT.AND.EX P1, PT, R8, RZ, PT, P1 ;  /* 0x000000ff0800720c */ /* 0x000fe20003f24310 */
[C---:B------:R-:W-:Y:S01]  /*7f90*/  IMAD.SHL.U32 R11, R18.reuse, 0x8, RZ ;  /* 0x00000008120b7824 */ /* 0x040fe200078e00ff */
[----:B------:R-:W-:Y:S02]  /*7fa0*/  SHF.L.U64.HI R19, R18, 0x3, R19 ;  /* 0x0000000312137819 */ /* 0x000fe40000010213 */
[----:B------:R-:W-:Y:S02]  /*7fb0*/  IADD3 R4, R13, R21, RZ ;  /* 0x000000150d047210 */ /* 0x000fe40007ffe0ff */
[----:B------:R-:W-:Y:S02]  /*7fc0*/  LEA R11, P0, R12, R11, 0x3 ;  /* 0x0000000b0c0b7211 */ /* 0x000fe400078018ff */
[----:B------:R-:W-:Y:S02]  /*7fd0*/  LEA R8, P4, R16, -UR6, 0x3 ;  /* 0x8000000610087c11 */ /* 0x000fe4000f8818ff */
[----:B------:R-:W-:-:S02]  /*7fe0*/  IADD3 R10, P2, P3, R11, UR8, R10 ;  /* 0x000000080b0a7c10 */ /* 0x000fc4000fb5e00a */
[----:B------:R-:W-:Y:S02]  /*7ff0*/  LEA.HI.X R11, R12, R19, R4, 0x3, P0 ;  /* 0x000000130c0b7211 */ /* 0x000fe400000f1c04 */
[----:B------:R-:W-:Y:S02]  /*8000*/  IADD3.X R47, R47, ~UR7, RZ, P4, !PT ;  /* 0x800000072f2f7c10 */ /* 0x000fe4000a7fe4ff */
[----:B------:R-:W-:Y:S02]  /*8010*/  IADD3.X R11, R11, UR9, RZ, P2, P3 ;  /* 0x000000090b0b7c10 */ /* 0x000fe400097e64ff */
[----:B------:R-:W-:Y:S01]  /*8020*/  PLOP3.LUT P0, PT, PT, PT, PT, 0x80, 0x0 ;  /* 0x000000000000781c */ /* 0x000fe20003f0f070 */
[----:B------:R-:W-:-:S12]  /*8030*/  @!P1 BRA `(.L_x_1152) ;  /* 0x0000000400209947 */ /* 0x000fd80003800000 */
[----:B------:R-:W-:Y:S02]  /*8040*/  IADD3 R49, P1, R3, -0xc, RZ ;  /* 0xfffffff403317810 */ /* 0x000fe40007f3e0ff */
[----:B------:R-:W-:Y:S02]  /*8050*/  PLOP3.LUT P0, PT, PT, PT, PT, 0x8, 0x0 ;  /* 0x000000000000781c */ /* 0x000fe40003f0e170 */
[----:B------:R-:W-:-:S11]  /*8060*/  IADD3.X R4, R0, -0x1, RZ, P1, !PT ;  /* 0xffffffff00047810 */ /* 0x000fd60000ffe4ff */
.L_x_1153:
[----:B------:R-:W-:-:S05]  /*8070*/  IADD3 R12, P1, R10, R8, RZ ;  /* 0x000000080a0c7210 */ /* 0x000fca0007f3e0ff */
[--C-:B------:R-:W-:Y:S01]  /*8080*/  IMAD.X R13, R11, 0x1, R47.reuse, P1 ;  /* 0x000000010b0d7824 */ /* 0x100fe200008e062f */
[-C--:B------:R-:W-:Y:S01]  /*8090*/  IADD3 R16, P1, R12, R8.reuse, RZ ;  /* 0x000000080c107210 */ /* 0x080fe20007f3e0ff */
[----:B------:R-:W2:Y:S04]  /*80a0*/  LDG.E.64.CONSTANT R10, desc[UR10][R10.64] ;  /* 0x0000000a0a0a7981 */ /* 0x000ea8000c1e9b00 */
[----:B------:R-:W-:Y:S01]  /*80b0*/  IMAD.X R17, R13, 0x1, R47, P1 ;  /* 0x000000010d117824 */ /* 0x000fe200008e062f */
[----:B------:R-:W-:Y:S01]  /*80c0*/  IADD3 R18, P1, R16, R8, RZ ;  /* 0x0000000810127210 */ /* 0x000fe20007f3e0ff */
[----:B------:R-:W2:Y:S03]  /*80d0*/  LDG.E.64.CONSTANT R12, desc[UR10][R12.64] ;  /* 0x0000000a0c0c7981 */ /* 0x000ea6000c1e9b00 */
[----:B------:R-:W-:-:S02]  /*80e0*/  IADD3.X R19, R17, R47, RZ, P1, !PT ;  /* 0x0000002f11137210 */ /* 0x000fc40000ffe4ff */
        /* <DEDUP_REMOVED lines=61> */
.L_x_1152:
[----:B------:R-:W-:Y:S05]  /*84c0*/  BSYNC B3 ;  /* 0x0000000000037941 */ /* 0x000fea0003800000 */
.L_x_1151:
[----:B------:R-:W-:Y:S01]  /*84d0*/  IADD3 R4, P2, -R2, R3, RZ ;  /* 0x0000000302047210 */ /* 0x000fe20007f5e1ff */
[----:B------:R-:W-:Y:S03]  /*84e0*/  BSSY B3, `(.L_x_1154) ;  /* 0x0000028000037945 */ /* 0x000fe60003800000 */
[----:B------:R-:W-:Y:S02]  /*84f0*/  ISETP.GT.U32.AND P1, PT, R4, 0x4, PT ;  /* 0x000000040400780c */ /* 0x000fe40003f24070 */
[----:B------:R-:W-:-:S04]  /*8500*/  IADD3.X R4, ~R9, R0, RZ, P2, !PT ;  /* 0x0000000009047210 */ /* 0x000fc800017fe5ff */
[----:B------:R-:W-:-:S13]  /*8510*/  ISETP.GT.AND.EX P1, PT, R4, RZ, PT, P1 ;  /* 0x000000ff0400720c */ /* 0x000fda0003f24310 */
[----:B------:R-:W-:Y:S05]  /*8520*/  @!P1 BRA `(.L_x_1155) ;  /* 0x00000000008c9947 */ /* 0x000fea0003800000 */
        /* <DEDUP_REMOVED lines=17> */
[----:B------:R-:W-:Y:S01]  /*8640*/  IADD3 R12, P0, R26, R8, RZ ;  /* 0x000000081a0c7210 */ /* 0x000fe20007f1e0ff */
[----:B------:R-:W4:Y:S04]  /*8650*/  LDG.E.64.CONSTANT R24, desc[UR10][R24.64] ;  /* 0x0000000a18187981 */ /* 0x000f28000c1e9b00 */
[----:B------:R-:W-:Y:S02]  /*8660*/  IMAD.X R13, R27, 0x1, R47, P0 ;  /* 0x000000011b0d7824 */ /* 0x000fe400000e062f */
        /* <DEDUP_REMOVED lines=12> */
[----:B------:R-:W-:Y:S02]  /*8730*/  PLOP3.LUT P0, PT, PT, PT, PT, 0x8, 0x0 ;  /* 0x000000000000781c */ /* 0x000fe40003f0e170 */
[----:B------:R-:W-:Y:S02]  /*8740*/  IADD3.X R7, R29, R23, R27, P2, P3 ;  /* 0x000000171d077210 */ /* 0x000fe400017e641b */
[----:B------:R-:W-:-:S09]  /*8750*/  IADD3.X R11, R13, R47, RZ, P1, !PT ;  /* 0x0000002f0d0b7210 */ /* 0x000fd20000ffe4ff */
.L_x_1155:
[----:B------:R-:W-:Y:S05]  /*8760*/  BSYNC B3 ;  /* 0x0000000000037941 */ /* 0x000fea0003800000 */
.L_x_1154:
[----:B------:R-:W-:-:S04]  /*8770*/  ISETP.LT.U32.AND P1, PT, R2, R3, PT ;  /* 0x000000030200720c */ /* 0x000fc80003f21070 */
[----:B------:R-:W-:-:S13]  /*8780*/  ISETP.LT.OR.EX P0, PT, R9, R0, P0, P1 ;  /* 0x000000000900720c */ /* 0x000fda0000701710 */
[----:B------:R-:W-:Y:S05]  /*8790*/  @!P0 BRA `(.L_x_1150) ;  /* 0x0000000000408947 */ /* 0x000fea0003800000 */
[----:B------:R-:W-:Y:S01]  /*87a0*/  IADD3 R16, P0, R10, R8, RZ ;  /* 0x000000080a107210 */ /* 0x000fe20007f1e0ff */
[----:B------:R-:W-:Y:S01]  /*87b0*/  IMAD.MOV.U32 R3, RZ, RZ, R11 ;  /* 0x000000ffff037224 */ /* 0x000fe200078e000b */
[----:B------:R-:W-:Y:S02]  /*87c0*/  MOV R2, R10 ;  /* 0x0000000a00027202 */ /* 0x000fe40000000f00 */
[----:B------:R-:W-:Y:S01]  /*87d0*/  IADD3 R18, P1, R16, R8, RZ ;  /* 0x0000000810127210 */ /* 0x000fe20007f3e0ff */
[----:B------:R-:W-:-:S03]  /*87e0*/  IMAD.X R17, R11, 0x1, R47, P0 ;  /* 0x000000010b117824 */ /* 0x000fc600000e062f */
[----:B------:R-:W-:Y:S01]  /*87f0*/  IADD3 R12, P0, R18, R8, RZ ;  /* 0x00000008120c7210 */ /* 0x000fe20007f1e0ff */
[--C-:B------:R-:W-:Y:S01]  /*8800*/  IMAD.X R19, R17, 0x1, R47.reuse, P1 ;  /* 0x0000000111137824 */ /* 0x100fe200008e062f */
[----:B------:R-:W2:Y:S03]  /*8810*/  LDG.E.64.CONSTANT R2, desc[UR10][R2.64] ;  /* 0x0000000a02027981 */ /* 0x000ea6000c1e9b00 */
[----:B------:R-:W-:Y:S01]  /*8820*/  IMAD.X R13, R19, 0x1, R47, P0 ;  /* 0x00000001130d7824 */ /* 0x000fe200000e062f */
[----:B------:R-:W2:Y:S04]  /*8830*/  LDG.E.64.CONSTANT R8, desc[UR10][R16.64] ;  /* 0x0000000a10087981 */ /* 0x000ea8000c1e9b00 */
[----:B------:R-:W3:Y:S04]  /*8840*/  LDG.E.64.CONSTANT R10, desc[UR10][R18.64] ;  /* 0x0000000a120a7981 */ /* 0x000ee8000c1e9b00 */
[----:B------:R-:W3:Y:S01]  /*8850*/  LDG.E.64.CONSTANT R12, desc[UR10][R12.64] ;  /* 0x0000000a0c0c7981 */ /* 0x000ee2000c1e9b00 */
[----:B--2--5:R-:W-:-:S04]  /*8860*/  IADD3 R21, P0, P1, R8, R6, R2 ;  /* 0x0000000608157210 */ /* 0x024fc8000791e002 */
[----:B------:R-:W-:Y:S02]  /*8870*/  IADD3.X R7, R9, R7, R3, P0, P1 ;  /* 0x0000000709077210 */ /* 0x000fe400007e2403 */
[----:B---3--:R-:W-:-:S04]  /*8880*/  IADD3 R6, P2, P3, R12, R21, R10 ;  /* 0x000000150c067210 */ /* 0x008fc80007b5e00a */
[----:B------:R-:W-:-:S09]  /*8890*/  IADD3.X R7, R13, R7, R11, P2, P3 ;  /* 0x000000070d077210 */ /* 0x000fd200017e640b */
.L_x_1150:
[----:B------:R-:W-:Y:S05]  /*88a0*/  BSYNC B2 ;  /* 0x0000000000027941 */ /* 0x000fea0003800000 */
.L_x_1149:
[----:B-----5:R0:W-:Y:S02]  /*88b0*/  STG.E.64 desc[UR10][R14.64], R6 ;  /* 0x000000060e007986 */ /* 0x0201e4000c101b0a */
.L_x_1146:
[----:B------:R-:W-:Y:S05]  /*88c0*/  BSYNC B1 ;  /* 0x0000000000017941 */ /* 0x000fea0003800000 */
.L_x_1145:
[----:B------:R-:W-:-:S07]  /*88d0*/  IADD3 R5, R5, 0x80, RZ ;  /* 0x0000008005057810 */ /* 0x000fce0007ffe0ff */
.L_x_1137:
[----:B------:R-:W-:Y:S05]  /*88e0*/  BSYNC B0 ;  /* 0x0000000000007941 */ /* 0x000fea0003800000 */
.L_x_1136:
        /* <DEDUP_REMOVED lines=357> */
.L_x_1158:
        /* <DEDUP_REMOVED lines=25> */
.L_x_1161:
        /* <DEDUP_REMOVED lines=20> */
.L_x_1160:
[----:B------:R-:W-:Y:S05]  /*a210*/  BSYNC B1 ;  /* 0x0000000000017941 */ /* 0x000fea0003800000 */
.L_x_1159:
        /* <DEDUP_REMOVED lines=26> */
.L_x_1163:
        /* <DEDUP_REMOVED lines=19> */
.L_x_1164:
[----:B------:R-:W-:Y:S05]  /*a4f0*/  BSYNC B1 ;  /* 0x0000000000017941 */ /* 0x000fea0003800000 */
.L_x_1162:
        /* <DEDUP_REMOVED lines=96> */
.L_x_1168:
[----:B------:R-:W-:Y:S05]  /*ab00*/  BSYNC B2 ;  /* 0x0000000000027941 */ /* 0x000fea0003800000 */
.L_x_1167:
        /* <DEDUP_REMOVED lines=47> */
.L_x_1173:
        /* <DEDUP_REMOVED lines=69> */
.L_x_1172:
[----:B------:R-:W-:Y:S05]  /*b250*/  BSYNC B3 ;  /* 0x0000000000037941 */ /* 0x000fea0003800000 */
.L_x_1171:
        /* <DEDUP_REMOVED lines=41> */
.L_x_1175:
[----:B------:R-:W-:Y:S05]  /*b4f0*/  BSYNC B3 ;  /* 0x0000000000037941 */ /* 0x000fea0003800000 */
.L_x_1174:
        /* <DEDUP_REMOVED lines=19> */
.L_x_1170:
[----:B------:R-:W-:Y:S05]  /*b630*/  BSYNC B2 ;  /* 0x0000000000027941 */ /* 0x000fea0003800000 */
.L_x_1169:
[----:B-----5:R0:W-:Y:S02]  /*b640*/  STG.E.64 desc[UR10][R14.64], R6 ;  /* 0x000000060e007986 */ /* 0x0201e4000c101b0a */
.L_x_1166:
[----:B------:R-:W-:Y:S05]  /*b650*/  BSYNC B1 ;  /* 0x0000000000017941 */ /* 0x000fea0003800000 */
.L_x_1165:
[----:B------:R-:W-:-:S07]  /*b660*/  IADD3 R5, R5, 0x80, RZ ;  /* 0x0000008005057810 */ /* 0x000fce0007ffe0ff */
.L_x_1157:
[----:B------:R-:W-:Y:S05]  /*b670*/  BSYNC B0 ;  /* 0x0000000000007941 */ /* 0x000fea0003800000 */
.L_x_1156:
        /* <DEDUP_REMOVED lines=357> */
.L_x_1178:
        /* <DEDUP_REMOVED lines=25> */
.L_x_1181:
        /* <DEDUP_REMOVED lines=20> */
.L_x_1180:
[----:B------:R-:W-:Y:S05]  /*cfa0*/  BSYNC B1 ;  /* 0x0000000000017941 */ /* 0x000fea0003800000 */
.L_x_1179:
        /* <DEDUP_REMOVED lines=26> */
.L_x_1183:
        /* <DEDUP_REMOVED lines=19> */
.L_x_1184:
[----:B------:R-:W-:Y:S05]  /*d280*/  BSYNC B1 ;  /* 0x0000000000017941 */ /* 0x000fea0003800000 */
.L_x_1182:
        /* <DEDUP_REMOVED lines=96> */
.L_x_1188:
[----:B------:R-:W-:Y:S05]  /*d890*/  BSYNC B2 ;  /* 0x0000000000027941 */ /* 0x000fea0003800000 */
.L_x_1187:
        /* <DEDUP_REMOVED lines=47> */
.L_x_1193:
        /* <DEDUP_REMOVED lines=69> */
.L_x_1192:
[----:B------:R-:W-:Y:S05]  /*dfe0*/  BSYNC B3 ;  /* 0x0000000000037941 */ /* 0x000fea0003800000 */
.L_x_1191:
        /* <DEDUP_REMOVED lines=41> */
.L_x_1195:
[----:B------:R-:W-:Y:S05]  /*e280*/  BSYNC B3 ;  /* 0x0000000000037941 */ /* 0x000fea0003800000 */
.L_x_1194:
        /* <DEDUP_REMOVED lines=19> */
.L_x_1190:
[----:B------:R-:W-:Y:S05]  /*e3c0*/  BSYNC B2 ;  /* 0x0000000000027941 */ /* 0x000fea0003800000 */
.L_x_1189:
[----:B-----5:R0:W-:Y:S02]  /*e3d0*/  STG.E.64 desc[UR10][R14.64], R6 ;  /* 0x000000060e007986 */ /* 0x0201e4000c101b0a */
.L_x_1186:
[----:B------:R-:W-:Y:S05]  /*e3e0*/  BSYNC B1 ;  /* 0x0000000000017941 */ /* 0x000fea0003800000 */
.L_x_1185:
[----:B------:R-:W-:-:S07]  /*e3f0*/  IADD3 R5, R5, 0x80, RZ ;  /* 0x0000008005057810 */ /* 0x000fce0007ffe0ff */
.L_x_1177:
[----:B------:R-:W-:Y:S05]  /*e400*/  BSYNC B0 ;  /* 0x0000000000007941 */ /* 0x000fea0003800000 */
.L_x_1176:
        /* <DEDUP_REMOVED lines=357> */
.L_x_1198:
        /* <DEDUP_REMOVED lines=25> */
.L_x_1201:
        /* <DEDUP_REMOVED lines=20> */
.L_x_1200:
[----:B------:R-:W-:Y:S05]  /*fd30*/  BSYNC B1 ;  /* 0x0000000000017941 */ /* 0x000fea0003800000 */
.L_x_1199:
        /* <DEDUP_REMOVED lines=26> */
.L_x_1203:
        /* <DEDUP_REMOVED lines=19> */
.L_x_1204:
[----:B------:R-:W-:Y:S05]  /*10010*/  BSYNC B1 ;  /* 0x0000000000017941 */ /* 0x000fea0003800000 */
.L_x_1202:
        /* <DEDUP_REMOVED lines=96> */
.L_x_1208:
[----:B------:R-:W-:Y:S05]  /*10620*/  BSYNC B2 ;  /* 0x0000000000027941 */ /* 0x000fea0003800000 */
.L_x_1207:
        /* <DEDUP_REMOVED lines=47> */
.L_x_1213:
        /* <DEDUP_REMOVED lines=69> */
.L_x_1212:
[----:B------:R-:W-:Y:S05]  /*10d70*/  BSYNC B3 ;  /* 0x0000000000037941 */ /* 0x000fea0003800000 */
.L_x_1211:
        /* <DEDUP_REMOVED lines=41> */
.L_x_1215:
[----:B------:R-:W-:Y:S05]  /*11010*/  BSYNC B3 ;  /* 0x0000000000037941 */ /* 0x000fea0003800000 */
.L_x_1214:
        /* <DEDUP_REMOVED lines=19> */
.L_x_1210:
[----:B------:R-:W-:Y:S05]  /*11150*/  BSYNC B2 ;  /* 0x0000000000027941 */ /* 0x000fea0003800000 */
.L_x_1209:
[----:B-----5:R0:W-:Y:S02]  /*11160*/  STG.E.64 desc[UR10][R14.64], R6 ;  /* 0x000000060e007986 */ /* 0x0201e4000c101b0a */
.L_x_1206:
[----:B------:R-:W-:Y:S05]  /*11170*/  BSYNC B1 ;  /* 0x0000000000017941 */ /* 0x000fea0003800000 */
.L_x_1205:
[----:B------:R-:W-:-:S07]  /*11180*/  IADD3 R5, R5, 0x80, RZ ;  /* 0x0000008005057810 */ /* 0x000fce0007ffe0ff */
.L_x_1197:
[----:B------:R-:W-:Y:S05]  /*11190*/  BSYNC B0 ;  /* 0x0000000000007941 */ /* 0x000fea0003800000 */
.L_x_1196:
        /* <DEDUP_REMOVED lines=357> */
.L_x_1218:
        /* <DEDUP_REMOVED lines=25> */
.L_x_1221:
        /* <DEDUP_REMOVED lines=20> */
.L_x_1220:
[----:B------:R-:W-:Y:S05]  /*12ac0*/  BSYNC B1 ;  /* 0x0000000000017941 */ /* 0x000fea0003800000 */
.L_x_1219:
        /* <DEDUP_REMOVED lines=26> */
.L_x_1223:
        /* <DEDUP_REMOVED lines=19> */
.L_x_1224:
[----:B------:R-:W-:Y:S05]  /*12da0*/  BSYNC B1 ;  /* 0x0000000000017941 */ /* 0x000fea0003800000 */
.L_x_1222:
        /* <DEDUP_REMOVED lines=96> */
.L_x_1228:
[----:B------:R-:W-:Y:S05]  /*133b0*/  BSYNC B2 ;  /* 0x0000000000027941 */ /* 0x000fea0003800000 */
.L_x_1227:
        /* <DEDUP_REMOVED lines=47> */
.L_x_1233:
        /* <DEDUP_REMOVED lines=69> */
.L_x_1232:
[----:B------:R-:W-:Y:S05]  /*13b00*/  BSYNC B3 ;  /* 0x0000000000037941 */ /* 0x000fea0003800000 */
.L_x_1231:
        /* <DEDUP_REMOVED lines=9> */
[----:B------:R-:W2:Y:S03]  /*13ba0*/  LDG.E.64.CONSTANT R10, desc[UR10][R10.64] ;  /* 0x0000000a0a0a7981 */ /* 0x000ea6000c1e9b00 */
[-C--:B------:R-:W-:Y:S02]  /*13bb0*/  IADD3.X R19, R17, R47.reuse, RZ, P0, !PT ;  /* 0x0000002f11137210 */ /* 0x080fe400007fe4ff */
        /* <DEDUP_REMOVED lines=30> */
.L_x_1235:
[----:B------:R-:W-:Y:S05]  /*13da0*/  BSYNC B3 ;  /* 0x0000000000037941 */ /* 0x000fea0003800000 */
.L_x_1234:
[----:B------:R-:W-:-:S04]  /*13db0*/  ISETP.LT.U32.AND P1, PT, R2, R3, PT ;  /* 0x000000030200720c */ /* 0x000fc80003f21070 */
[----:B------:R-:W-:-:S13]  /*13dc0*/  ISETP.LT.OR.EX P0, PT, R9, R0, P0, P1 ;  /* 0x000000000900720c */ /* 0x000fda0000701710 */
[----:B------:R-:W-:Y:S05]  /*13dd0*/  @!P0 BRA `(.L_x_1230) ;  /* 0x0000000000408947 */ /* 0x000fea0003800000 */
[----:B------:R-:W-:Y:S01]  /*13de0*/  IADD3 R16, P0, R10, R8, RZ ;  /* 0x000000080a107210 */ /* 0x000fe20007f1e0ff */
[----:B------:R-:W-:Y:S01]  /*13df0*/  IMAD.MOV.U32 R3, RZ, RZ, R11 ;  /* 0x000000ffff037224 */ /* 0x000fe200078e000b */
[----:B------:R-:W-:Y:S02]  /*13e00*/  MOV R2, R10 ;  /* 0x0000000a00027202 */ /* 0x000fe40000000f00 */
[-C--:B------:R-:W-:Y:S02]  /*13e10*/  IADD3 R18, P1, R16, R8.reuse, RZ ;  /* 0x0000000810127210 */ /* 0x080fe40007f3e0ff */
[----:B------:R-:W-:Y:S02]  /*13e20*/  IADD3.X R17, R11, R47, RZ, P0, !PT ;  /* 0x0000002f0b117210 */ /* 0x000fe400007fe4ff */
[----:B------:R-:W-:Y:S01]  /*13e30*/  IADD3 R12, P0, R18, R8, RZ ;  /* 0x00000008120c7210 */ /* 0x000fe20007f1e0ff */
[----:B------:R-:W2:Y:S02]  /*13e40*/  LDG.E.64.CONSTANT R2, desc[UR10][R2.64] ;  /* 0x0000000a02027981 */ /* 0x000ea4000c1e9b00 */
[----:B------:R-:W-:-:S02]  /*13e50*/  IMAD.X R19, R17, 0x1, R47, P1 ;  /* 0x0000000111137824 */ /* 0x000fc400008e062f */
[----:B------:R-:W2:Y:S03]  /*13e60*/  LDG.E.64.CONSTANT R8, desc[UR10][R16.64] ;  /* 0x0000000a10087981 */ /* 0x000ea6000c1e9b00 */
[----:B------:R-:W-:Y:S01]  /*13e70*/  IADD3.X R13, R19, R47, RZ, P0, !PT ;  /* 0x0000002f130d7210 */ /* 0x000fe200007fe4ff */
[----:B------:R-:W3:Y:S05]  /*13e80*/  LDG.E.64.CONSTANT R10, desc[UR10][R18.64] ;  /* 0x0000000a120a7981 */ /* 0x000eea000c1e9b00 */
[----:B------:R-:W3:Y:S01]  /*13e90*/  LDG.E.64.CONSTANT R12, desc[UR10][R12.64] ;  /* 0x0000000a0c0c7981 */ /* 0x000ee2000c1e9b00 */
[----:B--2--5:R-:W-:-:S04]  /*13ea0*/  IADD3 R21, P0, P1, R8, R6, R2 ;  /* 0x0000000608157210 */ /* 0x024fc8000791e002 */
[----:B------:R-:W-:Y:S02]  /*13eb0*/  IADD3.X R7, R9, R7, R3, P0, P1 ;  /* 0x0000000709077210 */ /* 0x000fe400007e2403 */
[----:B---3--:R-:W-:-:S04]  /*13ec0*/  IADD3 R6, P2, P3, R12, R21, R10 ;  /* 0x000000150c067210 */ /* 0x008fc80007b5e00a */
[----:B------:R-:W-:-:S09]  /*13ed0*/  IADD3.X R7, R13, R7, R11, P2, P3 ;  /* 0x000000070d077210 */ /* 0x000fd200017e640b */
.L_x_1230:
[----:B------:R-:W-:Y:S05]  /*13ee0*/  BSYNC B2 ;  /* 0x0000000000027941 */ /* 0x000fea0003800000 */
.L_x_1229:
[----:B-----5:R0:W-:Y:S02]  /*13ef0*/  STG.E.64 desc[UR10][R14.64], R6 ;  /* 0x000000060e007986 */ /* 0x0201e4000c101b0a */
.L_x_1226:
[----:B------:R-:W-:Y:S05]  /*13f00*/  BSYNC B1 ;  /* 0x0000000000017941 */ /* 0x000fea0003800000 */
.L_x_1225:
[----:B------:R-:W-:-:S07]  /*13f10*/  VIADD R5, R5, 0x80 ;  /* 0x0000008005057836 */ /* 0x000fce0000000000 */
.L_x_1217:
[----:B------:R-:W-:Y:S05]  /*13f20*/  BSYNC B0 ;  /* 0x0000000000007941 */ /* 0x000fea0003800000 */
.L_x_1216:
        /* <DEDUP_REMOVED lines=356> */
.L_x_1236:
        /* <DEDUP_REMOVED lines=20> */
[----:B------:R-:W-:Y:S05]  /*156b0*/  CALL.REL.NOINC `($__internal_8_$__cuda_sm20_div_s64) ;  /* 0x0000001400607944 */ /* 0x000fea0003c00000 */
[----:B------:R-:W-:Y:S05]  /*156c0*/  BRA `(.L_x_1238) ;  /* 0x0000000000507947 */ /* 0x000fea0003800000 */
.L_x_1239:
        /* <DEDUP_REMOVED lines=20> */
.L_x_1238:
[----:B------:R-:W-:Y:S05]  /*15810*/  BSYNC B0 ;  /* 0x0000000000007941 */ /* 0x000fea0003800000 */
.L_x_1237:
        /* <DEDUP_REMOVED lines=22> */
[----:B------:R-:W-:Y:S05]  /*15980*/  CALL.REL.NOINC `($__internal_8_$__cuda_sm20_div_s64) ;  /* 0x0000001000ac7944 */ /* 0x000fea0003c00000 */
[----:B------:R-:W-:Y:S05]  /*15990*/  BRA `(.L_x_1242) ;  /* 0x00000000004c7947 */ /* 0x000fea0003800000 */
.L_x_1241:
        /* <DEDUP_REMOVED lines=19> */
.L_x_1242:
[----:B------:R-:W-:Y:S05]  /*15ad0*/  BSYNC B0 ;  /* 0x0000000000007941 */ /* 0x000fea0003800000 */
.L_x_1240:
        /* <DEDUP_REMOVED lines=67> */
[----:B------:R-:W-:-:S03]  /*15f10*/  IMAD.X R21, R23, 0x1, R9, P3 ;  /* 0x0000000117157824 */ /* 0x000fc600018e0609 */
        /* <DEDUP_REMOVED lines=20> */
[----:B------:R-:W-:Y:S02]  /*16060*/  @P1 IADD3 R14, P5, R5, 0x3, RZ ;  /* 0x00000003050e1810 */ /* 0x000fe40007fbe0ff */
[----:B------:R-:W-:-:S02]  /*16070*/  IADD3.X R43, RZ, R15, RZ, P3, !PT ;  /* 0x0000000fff2b7210 */ /* 0x000fc40001ffe4ff */
[----:B------:R-:W-:Y:S02]  /*16080*/  @P1 IADD3.X R43, RZ, R15, RZ, P5, !PT ;  /* 0x0000000fff2b1210 */ /* 0x000fe40002ffe4ff */
[----:B--2---:R-:W-:-:S04]  /*16090*/  IADD3 R2, P2, R6, R2, RZ ;  /* 0x0000000206027210 */ /* 0x004fc80007f5e0ff */
[----:B---3--:R-:W-:Y:S01]  /*160a0*/  @P1 IADD3 R2, P4, R8, R2, RZ ;  /* 0x0000000208021210 */ /* 0x008fe20007f9e0ff */
[----:B------:R-:W-:-:S04]  /*160b0*/  IMAD.X R3, R7, 0x1, R3, P2 ;  /* 0x0000000107037824 */ /* 0x000fc800010e0603 */
[----:B------:R-:W-:-:S08]  /*160c0*/  @P1 IMAD.X R3, R9, 0x1, R3, P4 ;  /* 0x0000000109031824 */ /* 0x000fd000020e0603 */
.L_x_1244:
[----:B------:R-:W-:Y:S05]  /*160d0*/  BSYNC B0 ;  /* 0x0000000000007941 */ /* 0x000fea0003800000 */
.L_x_1243:
        /* <DEDUP_REMOVED lines=12> */
[----:B------:R-:W-:-:S03]  /*161a0*/  IADD3 R8, P2, -R49, R34, RZ ;  /* 0x0000002231087210 */ /* 0x000fc60007f5e1ff */
[----:B------:R-:W-:Y:S01]  /*161b0*/  IMAD R7, R7, UR7, R6 ;  /* 0x0000000707077c24 */ /* 0x000fe2000f8e0206 */
[----:B------:R-:W-:Y:S01]  /*161c0*/  UIMAD UR7, UR7, UR8, URZ ;  /* 0x00000008070772a4 */ /* 0x000fe2000f8e023f */
[----:B------:R-:W-:Y:S02]  /*161d0*/  ISETP.GT.U32.AND P1, PT, R8, 0xc, PT ;  /* 0x0000000c0800780c */ /* 0x000fe40003f24070 */
        /* <DEDUP_REMOVED lines=10> */
[----:B------:R-:W-:Y:S01]  /*16280*/  IADD3.X R8, ~R43, R0, RZ, P2, !PT ;  /* 0x000000002b087210 */ /* 0x000fe200017fe5ff */
[----:B------:R-:W-:Y:S01]  /*16290*/  ULDC.64 UR8, c[0x0][0x480] ;  /* 0x0001200000087ab9 */ /* 0x000fe20000000a00 */
[----:B------:R-:W-:Y:S01]  /*162a0*/  SHF.L.U64.HI R47, R4, 0x3, R5 ;  /* 0x00000003042f7819 */ /* 0x000fe20000010205 */
[C---:B------:R-:W-:Y:S01]  /*162b0*/  IMAD R11, R14.reuse, R5, R6 ;  /* 0x000000050e0b7224 */ /* 0x040fe200078e0206 */
[----:B------:R-:W-:Y:S01]  /*162c0*/  IADD3 R13, R13, R7, RZ ;  /* 0x000000070d0d7210 */ /* 0x000fe20007ffe0ff */
[----:B------:R-:W-:Y:S01]  /*162d0*/  IMAD.WIDE.U32 R6, R14, R4, RZ ;  /* 0x000000040e067225 */ /* 0x000fe200078e00ff */
[----:B------:R-:W-:-:S02]  /*162e0*/  ISETP.GT.AND.EX P1, PT, R8, RZ, PT, P1 ;  /* 0x000000ff0800720c */ /* 0x000fc40003f24310 */
[C---:B------:R-:W-:Y:S01]  /*162f0*/  SHF.L.U64.HI R13, R12.reuse, 0x3, R13 ;  /* 0x000000030c0d7819 */ /* 0x040fe2000001020d */
[----:B------:R-:W-:Y:S01]  /*16300*/  IMAD.SHL.U32 R9, R12, 0x8, RZ ;  /* 0x000000080c097824 */ /* 0x000fe200078e00ff */
[----:B------:R-:W-:Y:S01]  /*16310*/  LEA R45, P4, R4, -UR6, 0x3 ;  /* 0x80000006042d7c11 */ /* 0x000fe2000f8818ff */
[----:B------:R-:W-:-:S03]  /*16320*/  IMAD.IADD R7, R7, 0x1, R11 ;  /* 0x0000000107077824 */ /* 0x000fc600078e020b */
[C---:B------:R-:W-:Y:S02]  /*16330*/  LEA R9, P0, R6.reuse, R9, 0x3 ;  /* 0x0000000906097211 */ /* 0x040fe400078018ff */
[----:B------:R-:W-:Y:S02]  /*16340*/  IADD3.X R47, R47, ~UR7, RZ, P4, !PT ;  /* 0x800000072f2f7c10 */ /* 0x000fe4000a7fe4ff */
        /* <DEDUP_REMOVED lines=8> */
.L_x_1249:
[----:B------:R-:W-:Y:S02]  /*163d0*/  IADD3 R6, P1, R10, R45, RZ ;  /* 0x0000002d0a067210 */ /* 0x000fe40007f3e0ff */
[----:B------:R-:W-:Y:S02]  /*163e0*/  MOV R4, R10 ;  /* 0x0000000a00047202 */ /* 0x000fe40000000f00 */
[----:B------:R-:W-:Y:S02]  /*163f0*/  IADD3.X R7, R5, R47, RZ, P1, !PT ;  /* 0x0000002f05077210 */ /* 0x000fe40000ffe4ff */
[-C--:B------:R-:W-:Y:S02]  /*16400*/  IADD3 R8, P1, R6, R45.reuse, RZ ;  /* 0x0000002d06087210 */ /* 0x080fe40007f3e0ff */
[----:B------:R-:W2:Y:S03]  /*16410*/  LDG.E.64.CONSTANT R4, desc[UR10][R4.64] ;  /* 0x0000000a04047981 */ /* 0x000ea6000c1e9b00 */
[----:B------:R-:W-:Y:S01]  /*16420*/  IMAD.X R9, R7, 0x1, R47, P1 ;  /* 0x0000000107097824 */ /* 0x000fe200008e062f */
[----:B------:R-:W-:Y:S01]  /*16430*/  IADD3 R28, P1, R8, R45, RZ ;  /* 0x0000002d081c7210 */ /* 0x000fe20007f3e0ff */
[----:B------:R-:W2:Y:S03]  /*16440*/  LDG.E.64.CONSTANT R6, desc[UR10][R6.64] ;  /* 0x0000000a06067981 */ /* 0x000ea6000c1e9b00 */
[----:B------:R-:W-:-:S02]  /*16450*/  IADD3.X R29, R9, R47, RZ, P1, !PT ;  /* 0x0000002f091d7210 */ /* 0x000fc40000ffe4ff */
[-C--:B------:R-:W-:Y:S01]  /*16460*/  IADD3 R12, P1, R28, R45.reuse, RZ ;  /* 0x0000002d1c0c7210 */ /* 0x080fe20007f3e0ff */
[----:B------:R-:W3:Y:S04]  /*16470*/  LDG.E.64.CONSTANT R8, desc[UR10][R8.64] ;  /* 0x0000000a08087981 */ /* 0x000ee8000c1e9b00 */
[----:B------:R-:W-:Y:S01]  /*16480*/  IMAD.X R13, R29, 0x1, R47, P1 ;  /* 0x000000011d0d7824 */ /* 0x000fe200008e062f */
[----:B------:R-:W-:Y:S01]  /*16490*/  IADD3 R14, P1, R12, R45, RZ ;  /* 0x0000002d0c0e7210 */ /* 0x000fe20007f3e0ff */
[----:B------:R0:W3:Y:S03]  /*164a0*/  LDG.E.64.CONSTANT R10, desc[UR10][R28.64] ;  /* 0x0000000a1c0a7981 */ /* 0x0000e6000c1e9b00 */
        /* <DEDUP_REMOVED lines=28> */
[----:B0-----:R-:W-:Y:S01]  /*16670*/  IADD3 R28, P1, R38, R45, RZ ;  /* 0x0000002d261c7210 */ /* 0x001fe20007f3e0ff */
        /* <DEDUP_REMOVED lines=27> */
.L_x_1248:
[----:B------:R-:W-:Y:S05]  /*16830*/  BSYNC B1 ;  /* 0x0000000000017941 */ /* 0x000fea0003800000 */
.L_x_1247:
        /* <DEDUP_REMOVED lines=9> */
[----:B------:R-:W-:Y:S01]  /*168d0*/  IADD3 R8, P0, R6, R45, RZ ;  /* 0x0000002d06087210 */ /* 0x000fe20007f1e0ff */
[----:B------:R-:W2:Y:S03]  /*168e0*/  LDG.E.64.CONSTANT R4, desc[UR10][R4.64] ;  /* 0x0000000a04047981 */ /* 0x000ea6000c1e9b00 */
[----:B------:R-:W-:Y:S02]  /*168f0*/  IADD3.X R9, R7, R47, RZ, P0, !PT ;  /* 0x0000002f07097210 */ /* 0x000fe400007fe4ff */
[----:B------:R-:W-:Y:S01]  /*16900*/  IADD3 R22, P0, R8, R45, RZ ;  /* 0x0000002d08167210 */ /* 0x000fe20007f1e0ff */
[----:B------:R-:W2:Y:S03]  /*16910*/  LDG.E.64.CONSTANT R6, desc[UR10][R6.64] ;  /* 0x0000000a06067981 */ /* 0x000ea6000c1e9b00 */
[----:B------:R-:W-:-:S02]  /*16920*/  IADD3.X R23, R9, R47, RZ, P0, !PT ;  /* 0x0000002f09177210 */ /* 0x000fc400007fe4ff */
        /* <DEDUP_REMOVED lines=27> */
.L_x_1251:
[----:B------:R-:W-:Y:S05]  /*16ae0*/  BSYNC B1 ;  /* 0x0000000000017941 */ /* 0x000fea0003800000 */
.L_x_1250:
[----:B------:R-:W-:-:S04]  /*16af0*/  ISETP.LT.U32.AND P1, PT, R49, R34, PT ;  /* 0x000000223100720c */ /* 0x000fc80003f21070 */
[----:B------:R-:W-:-:S13]  /*16b00*/  ISETP.LT.OR.EX P0, PT, R43, R0, P0, P1 ;  /* 0x000000002b00720c */ /* 0x000fda0000701710 */
[----:B------:R-:W-:Y:S05]  /*16b10*/  @!P0 BRA `(.L_x_1246) ;  /* 0x00000000003c8947 */ /* 0x000fea0003800000 */
[----:B------:R-:W-:Y:S01]  /*16b20*/  IADD3 R6, P0, R10, R45, RZ ;  /* 0x0000002d0a067210 */ /* 0x000fe20007f1e0ff */
[----:B------:R-:W-:-:S03]  /*16b30*/  IMAD.MOV.U32 R4, RZ, RZ, R10 ;  /* 0x000000ffff047224 */ /* 0x000fc600078e000a */
[-C--:B------:R-:W-:Y:S01]  /*16b40*/  IADD3 R8, P1, R6, R45.reuse, RZ ;  /* 0x0000002d06087210 */ /* 0x080fe20007f3e0ff */
[----:B------:R-:W-:Y:S02]  /*16b50*/  IMAD.X R7, R5, 0x1, R47, P0 ;  /* 0x0000000105077824 */ /* 0x000fe400000e062f */
[----:B------:R-:W2:Y:S01]  /*16b60*/  LDG.E.64.CONSTANT R4, desc[UR10][R4.64] ;  /* 0x0000000a04047981 */ /* 0x000ea2000c1e9b00 */
[----:B------:R-:W-:Y:S02]  /*16b70*/  IADD3 R12, P0, R8, R45, RZ ;  /* 0x0000002d080c7210 */ /* 0x000fe40007f1e0ff */
[-C--:B------:R-:W-:Y:S02]  /*16b80*/  IADD3.X R9, R7, R47.reuse, RZ, P1, !PT ;  /* 0x0000002f07097210 */ /* 0x080fe40000ffe4ff */
[----:B------:R-:W2:Y:S02]  /*16b90*/  LDG.E.64.CONSTANT R6, desc[UR10][R6.64] ;  /* 0x0000000a06067981 */ /* 0x000ea4000c1e9b00 */
[----:B------:R-:W-:-:S02]  /*16ba0*/  IADD3.X R13, R9, R47, RZ, P0, !PT ;  /* 0x0000002f090d7210 */ /* 0x000fc400007fe4ff */
[----:B------:R-:W3:Y:S04]  /*16bb0*/  LDG.E.64.CONSTANT R8, desc[UR10][R8.64] ;  /* 0x0000000a08087981 */ /* 0x000ee8000c1e9b00 */
[----:B------:R-:W3:Y:S01]  /*16bc0*/  LDG.E.64.CONSTANT R10, desc[UR10][R12.64] ;  /* 0x0000000a0c0a7981 */ /* 0x000ee2000c1e9b00 */
[----:B--2--5:R-:W-:-:S04]  /*16bd0*/  IADD3 R15, P0, P1, R6, R2, R4 ;  /* 0x00000002060f7210 */ /* 0x024fc8000791e004 */
[----:B------:R-:W-:Y:S02]  /*16be0*/  IADD3.X R3, R7, R3, R5, P0, P1 ;  /* 0x0000000307037210 */ /* 0x000fe400007e2405 */
[----:B---3--:R-:W-:-:S04]  /*16bf0*/  IADD3 R2, P2, P3, R10, R15, R8 ;  /* 0x0000000f0a027210 */ /* 0x008fc80007b5e008 */
[----:B------:R-:W-:-:S09]  /*16c00*/  IADD3.X R3, R11, R3, R9, P2, P3 ;  /* 0x000000030b037210 */ /* 0x000fd200017e6409 */
.L_x_1246:
[----:B------:R-:W-:Y:S05]  /*16c10*/  BSYNC B0 ;  /* 0x0000000000007941 */ /* 0x000fea0003800000 */
.L_x_1245:
[----:B-----5:R-:W-:Y:S01]  /*16c20*/  STG.E.64 desc[UR10][R16.64], R2 ;  /* 0x0000000210007986 */ /* 0x020fe2000c101b0a */
[----:B------:R-:W-:Y:S05]  /*16c30*/  EXIT ;  /* 0x000000000000794d */ /* 0x000fea0003800000 */
        .weak           $__internal_8_$__cuda_sm20_div_s64
        .type           $__internal_8_$__cuda_sm20_div_s64,@function
        .size           $__internal_8_$__cuda_sm20_div_s64,(.L_x_1740 - $__internal_8_$__cuda_sm20_div_s64)
$__internal_8_$__cuda_sm20_div_s64:
        /* <DEDUP_REMOVED lines=79> */
[----:B------:R-:W-:Y:S02]  /*17130*/  SEL R2, R7, 0xffffffff, P0 ;  /* 0xffffffff07027807 */ /* 0x000fe40000000000 */
[----:B------:R-:W-:Y:S02]  /*17140*/  MOV R7, 0x0 ;  /* 0x0000000000077802 */ /* 0x000fe40000000f00 */
[----:B------:R-:W-:-:S04]  /*17150*/  SEL R3, R3, R4, !P1 ;  /* 0x0000000403037207 */ /* 0x000fc80004800000 */
[----:B------:R-:W-:Y:S01]  /*17160*/  SEL R3, R3, 0xffffffff, P0 ;  /* 0xffffffff03037807 */ /* 0x000fe20000000000 */
[----:B------:R-:W-:Y:S06]  /*17170*/  RET.REL.NODEC R6 `(_ZN2at6native61_GLOBAL__N__2cc7adc6_23_UnfoldBackwardKernel_cu_75b981de_315735_unfold_backward_elementwise_kernelILi128ELi8EZNS1_32_unfold_backward_internal_kernelIlEEvRNS_14TensorIteratorEllllllEUliE_EEviT1_) ;  /* 0xfffffe8c06a07950 */ /* 0x000fec0003c3ffff */
.L_x_1252:
        /* <DEDUP_REMOVED lines=16> */
.L_x_1740:


//--------------------- .text._ZN2at6native61_GLOBAL__N__2cc7adc6_23_UnfoldBackwardKernel_cu_75b981de_315735_unfold_backward_elementwise_kernelILi128ELi8EZNS1_32_unfold_backward_internal_kernelIiEEvRNS_14TensorIteratorEllllllEUliE_EEviT1_ --------------------------
	.section	.text._ZN2at6native61_GLOBAL__N__2cc7adc6_23_UnfoldBackwardKernel_cu_75b981de_315735_unfold_backward_elementwise_kernelILi128ELi8EZNS1_32_unfold_backward_internal_kernelIiEEvRNS_14TensorIteratorEllllllEUliE_EEviT1_,"ax",@progbits
	.align	128
.text._ZN2at6native61_GLOBAL__N__2cc7adc6_23_UnfoldBackwardKernel_cu_75b981de_315735_unfold_backward_elementwise_kernelILi128ELi8EZNS1_32_unfold_backward_internal_kernelIiEEvRNS_14TensorIteratorEllllllEUliE_EEviT1_:
        .type           _ZN2at6native61_GLOBAL__N__2cc7adc6_23_UnfoldBackwardKernel_cu_75b981de_315735_unfold_backward_elementwise_kernelILi128ELi8EZNS1_32_unfold_backward_internal_kernelIiEEvRNS_14TensorIteratorEllllllEUliE_EEviT1_,@function
        .size           _ZN2at6native61_GLOBAL__N__2cc7adc6_23_UnfoldBackwardKernel_cu_75b981de_315735_unfold_backward_elementwise_kernelILi128ELi8EZNS1_32_unfold_backward_internal_kernelIiEEvRNS_14TensorIteratorEllllllEUliE_EEviT1_,(.L_x_1742 - _ZN2at6native61_GLOBAL__N__2cc7adc6_23_UnfoldBackwardKernel_cu_75b981de_315735_unfold_backward_elementwise_kernelILi128ELi8EZNS1_32_unfold_backward_internal_kernelIiEEvRNS_14TensorIteratorEllllllEUliE_EEviT1_)
        .other          _ZN2at6native61_GLOBAL__N__2cc7adc6_23_UnfoldBackwardKernel_cu_75b981de_315735_unfold_backward_elementwise_kernelILi128ELi8EZNS1_32_unfold_backward_internal_kernelIiEEvRNS_14TensorIteratorEllllllEUliE_EEviT1_,@"STO_CUDA_ENTRY STV_DEFAULT"
_ZN2at6native61_GLOBAL__N__2cc7adc6_23_UnfoldBackwardKernel_cu_75b981de_315735_unfold_backward_elementwise_kernelILi128ELi8EZNS1_32_unfold_backward_internal_kernelIiEEvRNS_14TensorIteratorEllllllEUliE_EEviT1_:
        /* <DEDUP_REMOVED lines=363> */
.L_x_1255:
        /* <DEDUP_REMOVED lines=20> */
[----:B------:R-:W-:Y:S05]  /*17f0*/  CALL.REL.NOINC `($__internal_9_$__cuda_sm20_div_s64) ;  /* 0x0000014800b87944 */ /* 0x000fea0003c00000 */
[----:B------:R-:W-:Y:S02]  /*1800*/  IMAD.MOV.U32 R4, RZ, RZ, R2 ;  /* 0x000000ffff047224 */ /* 0x000fe400078e0002 */
[----:B------:R-:W-:Y:S01]  /*1810*/  IMAD.MOV.U32 R5, RZ, RZ, R3 ;  /* 0x000000ffff057224 */ /* 0x000fe200078e0003 */
[----:B------:R-:W-:Y:S06]  /*1820*/  BRA `(.L_x_1257) ;  /* 0x0000000000507947 */ /* 0x000fec0003800000 */
.L_x_1258:
        /* <DEDUP_REMOVED lines=20> */
.L_x_1257:
[----:B------:R-:W-:Y:S05]  /*1970*/  BSYNC B1 ;  /* 0x0000000000017941 */ /* 0x000fea0003800000 */
.L_x_1256:
        /* <DEDUP_REMOVED lines=22> */
[----:B------:R-:W-:Y:S05]  /*1ae0*/  CALL.REL.NOINC `($__internal_9_$__cuda_sm20_div_s64) ;  /* 0x0000014400fc7944 */ /* 0x000fea0003c00000 */
[----:B------:R-:W-:Y:S01]  /*1af0*/  MOV R4, R2 ;  /* 0x0000000200047202 */ /* 0x000fe20000000f00 */
[----:B------:R-:W-:Y:S01]  /*1b00*/  IMAD.MOV.U32 R5, RZ, RZ, R3 ;  /* 0x000000ffff057224 */ /* 0x000fe200078e0003 */
[----:B------:R-:W-:Y:S06]  /*1b10*/  BRA `(.L_x_1261) ;  /* 0x00000000004c7947 */ /* 0x000fec0003800000 */
.L_x_1260:
        /* <DEDUP_REMOVED lines=19> */
.L_x_1261:
[----:B------:R-:W-:Y:S05]  /*1c50*/  BSYNC B1 ;  /* 0x0000000000017941 */ /* 0x000fea0003800000 */
.L_x_1259:
        /* <DEDUP_REMOVED lines=65> */
[----:B------:R-:W-:-:S03]  /*2070*/  IMAD.X R11, R11, 0x1, R23, P5 ;  /* 0x000000010b0b7824 */ /* 0x000fc600028e0617 */
        /* <DEDUP_REMOVED lines=25> */
[----:B--2---:R-:W-:-:S05]  /*2210*/  IMAD.IADD R5, R5, 0x1, R12 ;  /* 0x0000000105057824 */ /* 0x004fca00078e020c */
[----:B---3--:R-:W-:-:S07]  /*2220*/  @P1 IADD3 R5, R5, R20, RZ ;  /* 0x0000001405051210 */ /* 0x008fce0007ffe0ff */
.L_x_1265:
[----:B------:R-:W-:Y:S05]  /*2230*/  BSYNC B2 ;  /* 0x0000000000027941 */ /* 0x000fea0003800000 */
.L_x_1264:
        /* <DEDUP_REMOVED lines=47> */
.L_x_1270:
[-C--:B------:R-:W-:Y:S02]  /*2530*/  IADD3 R36, P1, R28, R8.reuse, RZ ;  /* 0x000000081c247210 */ /* 0x080fe40007f3e0ff */
[----:B------:R-:W2:Y:S03]  /*2540*/  LDG.E.CONSTANT R28, desc[UR10][R28.64] ;  /* 0x0000000a1c1c7981 */ /* 0x000ea6000c1e9900 */
[----:B------:R-:W-:Y:S01]  /*2550*/  IMAD.X R37, R29, 0x1, R10, P1 ;  /* 0x000000011d257824 */ /* 0x000fe200008e060a */
[----:B------:R-:W-:-:S04]  /*2560*/  IADD3 R34, P1, R36, R8, RZ ;  /* 0x0000000824227210 */ /* 0x000fc80007f3e0ff */
[----:B------:R-:W2:Y:S01]  /*2570*/  LDG.E.CONSTANT R36, desc[UR10][R36.64] ;  /* 0x0000000a24247981 */ /* 0x000ea2000c1e9900 */
[----:B------:R-:W-:Y:S01]  /*2580*/  IMAD.X R35, R37, 0x1, R10, P1 ;  /* 0x0000000125237824 */ /* 0x000fe200008e060a */
[----:B------:R-:W-:-:S04]  /*2590*/  IADD3 R12, P1, R34, R8, RZ ;  /* 0x00000008220c7210 */ /* 0x000fc80007f3e0ff */
[----:B------:R-:W-:Y:S02]  /*25a0*/  IADD3.X R13, R35, R10, RZ, P1, !PT ;  /* 0x0000000a230d7210 */ /* 0x000fe40000ffe4ff */
[-C--:B------:R-:W-:Y:S01]  /*25b0*/  IADD3 R26, P1, R12, R8.reuse, RZ ;  /* 0x000000080c1a7210 */ /* 0x080fe20007f3e0ff */
[----:B------:R-:W3:Y:S04]  /*25c0*/  LDG.E.CONSTANT R35, desc[UR10][R34.64] ;  /* 0x0000000a22237981 */ /* 0x000ee8000c1e9900 */
[----:B------:R-:W-:Y:S01]  /*25d0*/  IMAD.X R27, R13, 0x1, R10, P1 ;  /* 0x000000010d1b7824 */ /* 0x000fe200008e060a */
[----:B------:R-:W-:-:S04]  /*25e0*/  IADD3 R18, P1, R26, R8, RZ ;  /* 0x000000081a127210 */ /* 0x000fc80007f3e0ff */
[----:B------:R-:W4:Y:S01]  /*25f0*/  LDG.E.CONSTANT R33, desc[UR10][R26.64] ;  /* 0x0000000a1a217981 */ /* 0x000f22000c1e9900 */
[--C-:B------:R-:W-:Y:S01]  /*2600*/  IMAD.X R19, R27, 0x1, R10.reuse, P1 ;  /* 0x000000011b137824 */ /* 0x100fe200008e060a */
[----:B------:R-:W-:Y:S02]  /*2610*/  IADD3 R30, P1, R18, R8, RZ ;  /* 0x00000008121e7210 */ /* 0x000fe40007f3e0ff */
[----:B------:R0:W3:Y:S02]  /*2620*/  LDG.E.CONSTANT R34, desc[UR10][R12.64] ;  /* 0x0000000a0c227981 */ /* 0x0000e4000c1e9900 */
[----:B------:R-:W-:Y:S02]  /*2630*/  IADD3.X R31, R19, R10, RZ, P1, !PT ;  /* 0x0000000a131f7210 */ /* 0x000fe40000ffe4ff */
[-C--:B------:R-:W-:Y:S01]  /*2640*/  IADD3 R24, P1, R30, R8.reuse, RZ ;  /* 0x000000081e187210 */ /* 0x080fe20007f3e0ff */
[----:B------:R1:W4:Y:S04]  /*2650*/  LDG.E.CONSTANT R32, desc[UR10][R18.64] ;  /* 0x0000000a12207981 */ /* 0x000328000c1e9900 */
[--C-:B------:R-:W-:Y:S01]  /*2660*/  IMAD.X R25, R31, 0x1, R10.reuse, P1 ;  /* 0x000000011f197824 */ /* 0x100fe200008e060a */
[-C--:B------:R-:W-:Y:S01]  /*2670*/  IADD3 R22, P1, R24, R8.reuse, RZ ;  /* 0x0000000818167210 */ /* 0x080fe20007f3e0ff */
[----:B------:R1:W4:Y:S04]  /*2680*/  LDG.E.CONSTANT R29, desc[UR10][R30.64] ;  /* 0x0000000a1e1d7981 */ /* 0x000328000c1e9900 */
[----:B------:R-:W-:Y:S01]  /*2690*/  IMAD.X R23, R25, 0x1, R10, P1 ;  /* 0x0000000119177824 */ /* 0x000fe200008e060a */
[----:B------:R-:W-:Y:S01]  /*26a0*/  IADD3 R20, P1, R22, R8, RZ ;  /* 0x0000000816147210 */ /* 0x000fe20007f3e0ff */
[----:B------:R1:W4:Y:S03]  /*26b0*/  LDG.E.CONSTANT R37, desc[UR10][R24.64] ;  /* 0x0000000a18257981 */ /* 0x000326000c1e9900 */
[----:B------:R-:W-:Y:S01]  /*26c0*/  IADD3.X R21, R23, R10, RZ, P1, !PT ;  /* 0x0000000a17157210 */ /* 0x000fe20000ffe4ff */
[----:B------:R-:W4:Y:S01]  /*26d0*/  LDG.E.CONSTANT R22, desc[UR10][R22.64] ;  /* 0x0000000a16167981 */ /* 0x000f22000c1e9900 */
[----:B------:R-:W-:-:S05]  /*26e0*/  IADD3 R14, P1, R20, R8, RZ ;  /* 0x00000008140e7210 */ /* 0x000fca0007f3e0ff */
[--C-:B------:R-:W-:Y:S01]  /*26f0*/  IMAD.X R15, R21, 0x1, R10.reuse, P1 ;  /* 0x00000001150f7824 */ /* 0x100fe200008e060a */
[-C--:B0-----:R-:W-:Y:S01]  /*2700*/  IADD3 R12, P1, R14, R8.reuse, RZ ;  /* 0x000000080e0c7210 */ /* 0x081fe20007f3e0ff */
[----:B------:R-:W4:Y:S04]  /*2710*/  LDG.E.CONSTANT R21, desc[UR10][R20.64] ;  /* 0x0000000a14157981 */ /* 0x000f28000c1e9900 */
[----:B------:R-:W-:Y:S01]  /*2720*/  IMAD.X R13, R15, 0x1, R10, P1 ;  /* 0x000000010f0d7824 */ /* 0x000fe200008e060a */
[----:B-1----:R-:W-:Y:S01]  /*2730*/  IADD3 R18, P1, R12, R8, RZ ;  /* 0x000000080c127210 */ /* 0x002fe20007f3e0ff */
[----:B------:R-:W4:Y:S03]  /*2740*/  LDG.E.CONSTANT R14, desc[UR10][R14.64] ;  /* 0x0000000a0e0e7981 */ /* 0x000f26000c1e9900 */
[----:B------:R-:W-:-:S02]  /*2750*/  IADD3.X R19, R13, R10, RZ, P1, !PT ;  /* 0x0000000a0d137210 */ /* 0x000fc40000ffe4ff */
[-C--:B------:R-:W-:Y:S01]  /*2760*/  IADD3 R26, P1, R18, R8.reuse, RZ ;  /* 0x00000008121a7210 */ /* 0x080fe20007f3e0ff */
[----:B------:R-:W4:Y:S04]  /*2770*/  LDG.E.CONSTANT R13, desc[UR10][R12.64] ;  /* 0x0000000a0c0d7981 */ /* 0x000f28000c1e9900 */
[--C-:B------:R-:W-:Y:S01]  /*2780*/  IMAD.X R27, R19, 0x1, R10.reuse, P1 ;  /* 0x00000001131b7824 */ /* 0x100fe200008e060a */
        /* <DEDUP_REMOVED lines=21> */
[----:B------:R-:W-:Y:S01]  /*28e0*/  IADD3 R5, R23, R13, R30 ;  /* 0x0000000d17057210 */ /* 0x000fe20007ffe01e */
[----:B------:R-:W-:Y:S06]  /*28f0*/  @!P1 BRA `(.L_x_1270) ;  /* 0xfffffffc000c9947 */ /* 0x000fec000383ffff */
.L_x_1269:
[----:B------:R-:W-:Y:S05]  /*2900*/  BSYNC B3 ;  /* 0x0000000000037941 */ /* 0x000fea0003800000 */
.L_x_1268:
[----:B------:R-:W-:Y:S01]  /*2910*/  IADD3 R4, P2, -R2, R3, RZ ;  /* 0x0000000302047210 */ /* 0x000fe20007f5e1ff */
[----:B------:R-:W-:Y:S03]  /*2920*/  BSSY B3, `(.L_x_1271) ;  /* 0x0000024000037945 */ /* 0x000fe60003800000 */
[----:B------:R-:W-:Y:S02]  /*2930*/  ISETP.GT.U32.AND P1, PT, R4, 0x4, PT ;  /* 0x000000040400780c */ /* 0x000fe40003f24070 */
[----:B------:R-:W-:-:S04]  /*2940*/  IADD3.X R4, ~R9, R0, RZ, P2, !PT ;  /* 0x0000000009047210 */ /* 0x000fc800017fe5ff */
[----:B------:R-:W-:-:S13]  /*2950*/  ISETP.GT.AND.EX P1, PT, R4, RZ, PT, P1 ;  /* 0x000000ff0400720c */ /* 0x000fda0003f24310 */
[----:B------:R-:W-:Y:S05]  /*2960*/  @!P1 BRA `(.L_x_1272) ;  /* 0x00000000007c9947 */ /* 0x000fea0003800000 */
        /* <DEDUP_REMOVED lines=10> */
[--C-:B------:R-:W-:Y:S01]  /*2a10*/  IMAD.X R13, R15, 0x1, R10.reuse, P0 ;  /* 0x000000010f0d7824 */ /* 0x100fe200000e060a */
[-C--:B------:R-:W-:Y:S01]  /*2a20*/  IADD3 R22, P0, R12, R8.reuse, RZ ;  /* 0x000000080c167210 */ /* 0x080fe20007f1e0ff */
[----:B------:R-:W3:Y:S04]  /*2a30*/  LDG.E.CONSTANT R14, desc[UR10][R14.64] ;  /* 0x0000000a0e0e7981 */ /* 0x000ee8000c1e9900 */
[----:B------:R-:W-:Y:S01]  /*2a40*/  IMAD.X R23, R13, 0x1, R10, P0 ;  /* 0x000000010d177824 */ /* 0x000fe200000e060a */
[----:B------:R-:W-:Y:S01]  /*2a50*/  IADD3 R26, P0, R22, R8, RZ ;  /* 0x00000008161a7210 */ /* 0x000fe20007f1e0ff */
[----:B------:R-:W4:Y:S03]  /*2a60*/  LDG.E.CONSTANT R13, desc[UR10][R12.64] ;  /* 0x0000000a0c0d7981 */ /* 0x000f26000c1e9900 */
[----:B------:R-:W-:Y:S01]  /*2a70*/  IADD3.X R27, R23, R10, RZ, P0, !PT ;  /* 0x0000000a171b7210 */ /* 0x000fe200007fe4ff */
[----:B------:R-:W4:Y:S01]  /*2a80*/  LDG.E.CONSTANT R22, desc[UR10][R22.64] ;  /* 0x0000000a16167981 */ /* 0x000f22000c1e9900 */
[----:B------:R-:W-:-:S05]  /*2a90*/  IADD3 R24, P0, R26, R8, RZ ;  /* 0x000000081a187210 */ /* 0x000fca0007f1e0ff */
[----:B------:R-:W-:Y:S02]  /*2aa0*/  IMAD.X R25, R27, 0x1, R10, P0 ;  /* 0x000000011b197824 */ /* 0x000fe400000e060a */
[----:B------:R-:W4:Y:S04]  /*2ab0*/  LDG.E.CONSTANT R27, desc[UR10][R26.64] ;  /* 0x0000000a1a1b7981 */ /* 0x000f28000c1e9900 */
[----:B------:R-:W4:Y:S01]  /*2ac0*/  LDG.E.CONSTANT R4, desc[UR10][R24.64] ;  /* 0x0000000a18047981 */ /* 0x000f22000c1e9900 */
[----:B------:R-:W-:Y:S02]  /*2ad0*/  IADD3 R2, P2, R2, 0x8, RZ ;  /* 0x0000000802027810 */ /* 0x000fe40007f5e0ff */
[----:B------:R-:W-:-:S03]  /*2ae0*/  PLOP3.LUT P0, PT, PT, PT, PT, 0x8, 0x0 ;  /* 0x000000000000781c */ /* 0x000fc60003f0e170 */
[----:B------:R-:W-:Y:S01]  /*2af0*/  IMAD.X R9, RZ, RZ, R9, P2 ;  /* 0x000000ffff097224 */ /* 0x000fe200010e0609 */
[----:B--2--5:R-:W-:Y:S02]  /*2b00*/  IADD3 R18, R18, R5, R28 ;  /* 0x0000000512127210 */ /* 0x024fe40007ffe01c */
[----:B------:R-:W-:-:S04]  /*2b10*/  IADD3 R28, P1, R24, R8, RZ ;  /* 0x00000008181c7210 */ /* 0x000fc80007f3e0ff */
[----:B------:R-:W-:Y:S02]  /*2b20*/  IADD3.X R29, R25, R10, RZ, P1, !PT ;  /* 0x0000000a191d7210 */ /* 0x000fe40000ffe4ff */
[----:B---3--:R-:W-:-:S04]  /*2b30*/  IADD3 R18, R14, R18, R21 ;  /* 0x000000120e127210 */ /* 0x008fc80007ffe015 */
[----:B----4-:R-:W-:-:S04]  /*2b40*/  IADD3 R18, R22, R18, R13 ;  /* 0x0000001216127210 */ /* 0x010fc80007ffe00d */
[----:B------:R-:W-:-:S07]  /*2b50*/  IADD3 R5, R4, R18, R27 ;  /* 0x0000001204057210 */ /* 0x000fce0007ffe01b */
.L_x_1272:
[----:B------:R-:W-:Y:S05]  /*2b60*/  BSYNC B3 ;  /* 0x0000000000037941 */ /* 0x000fea0003800000 */
.L_x_1271:
[----:B------:R-:W-:-:S04]  /*2b70*/  ISETP.LT.U32.AND P1, PT, R2, R3, PT ;  /* 0x000000030200720c */ /* 0x000fc80003f21070 */
[----:B------:R-:W-:-:S13]  /*2b80*/  ISETP.LT.OR.EX P0, PT, R9, R0, P0, P1 ;  /* 0x000000000900720c */ /* 0x000fda0000701710 */
[----:B------:R-:W-:Y:S05]  /*2b90*/  @!P0 BRA `(.L_x_1267) ;  /* 0x0000000000308947 */ /* 0x000fea0003800000 */
[-C--:B------:R-:W-:Y:S02]  /*2ba0*/  IADD3 R2, P0, R28, R8.reuse, RZ ;  /* 0x000000081c027210 */ /* 0x080fe40007f1e0ff */
[----:B------:R-:W2:Y:S02]  /*2bb0*/  LDG.E.CONSTANT R28, desc[UR10][R28.64] ;  /* 0x0000000a1c1c7981 */ /* 0x000ea4000c1e9900 */
[----:B------:R-:W-:Y:S01]  /*2bc0*/  IADD3 R12, P1, R2, R8, RZ ;  /* 0x00000008020c7210 */ /* 0x000fe20007f3e0ff */
[----:B------:R-:W-:-:S03]  /*2bd0*/  IMAD.X R3, R29, 0x1, R10, P0 ;  /* 0x000000011d037824 */ /* 0x000fc600000e060a */
[----:B------:R-:W-:Y:S01]  /*2be0*/  IADD3 R8, P0, R12, R8, RZ ;  /* 0x000000080c087210 */ /* 0x000fe20007f1e0ff */
[----:B------:R-:W-:Y:S01]  /*2bf0*/  IMAD.X R13, R3, 0x1, R10, P1 ;  /* 0x00000001030d7824 */ /* 0x000fe200008e060a */
[----:B------:R-:W2:Y:S04]  /*2c00*/  LDG.E.CONSTANT R2, desc[UR10][R2.64] ;  /* 0x0000000a02027981 */ /* 0x000ea8000c1e9900 */
[----:B------:R-:W-:Y:S01]  /*2c10*/  IADD3.X R9, R13, R10, RZ, P0, !PT ;  /* 0x0000000a0d097210 */ /* 0x000fe200007fe4ff */
[----:B------:R-:W3:Y:S04]  /*2c20*/  LDG.E.CONSTANT R12, desc[UR10][R12.64] ;  /* 0x0000000a0c0c7981 */ /* 0x000ee8000c1e9900 */
[----:B------:R-:W3:Y:S01]  /*2c30*/  LDG.E.CONSTANT R8, desc[UR10][R8.64] ;  /* 0x0000000a08087981 */ /* 0x000ee2000c1e9900 */
[----:B--2--5:R-:W-:-:S04]  /*2c40*/  IADD3 R5, R2, R5, R28 ;  /* 0x0000000502057210 */ /* 0x024fc80007ffe01c */
[----:B---3--:R-:W-:-:S07]  /*2c50*/  IADD3 R5, R8, R5, R12 ;  /* 0x0000000508057210 */ /* 0x008fce0007ffe00c */
.L_x_1267:
[----:B------:R-:W-:Y:S05]  /*2c60*/  BSYNC B2 ;  /* 0x0000000000027941 */ /* 0x000fea0003800000 */
.L_x_1266:
[----:B-----5:R0:W-:Y:S02]  /*2c70*/  STG.E desc[UR10][R16.64], R5 ;  /* 0x0000000510007986 */ /* 0x0201e4000c10190a */
.L_x_1263:
[----:B------:R-:W-:Y:S05]  /*2c80*/  BSYNC B1 ;  /* 0x0000000000017941 */ /* 0x000fea0003800000 */
.L_x_1262:
[----:B------:R-:W-:-:S04]  /*2c90*/  IMAD R6, R6, 0x400, R7 ;  /* 0x0000040006067824 */ /* 0x000fc800078e0207 */
[----:B------:R-:W-:-:S07]  /*2ca0*/  VIADD R15, R6, 0x80 ;  /* 0x00000080060f7836 */ /* 0x000fce0000000000 */
.L_x_1254:
[----:B------:R-:W-:Y:S05]  /*2cb0*/  BSYNC B0 ;  /* 0x0000000000007941 */ /* 0x000fea0003800000 */
.L_x_1253:
        /* <DEDUP_REMOVED lines=357> */
.L_x_1275:
        /* <DEDUP_REMOVED lines=20> */
[----:B------:R-:W-:Y:S05]  /*4450*/  CALL.REL.NOINC `($__internal_9_$__cuda_sm20_div_s64) ;  /* 0x0000011c00a07944 */ /* 0x000fea0003c00000 */
[----:B------:R-:W-:Y:S01]  /*4460*/  IMAD.MOV.U32 R4, RZ, RZ, R2 ;  /* 0x000000ffff047224 */ /* 0x000fe200078e0002 */
[----:B------:R-:W-:Y:S01]  /*4470*/  MOV R5, R3 ;  /* 0x0000000300057202 */ /* 0x000fe20000000f00 */
[----:B------:R-:W-:Y:S06]  /*4480*/  BRA `(.L_x_1277) ;  /* 0x0000000000507947 */ /* 0x000fec0003800000 */
.L_x_1278:
        /* <DEDUP_REMOVED lines=20> */
.L_x_1277:
[----:B------:R-:W-:Y:S05]  /*45d0*/  BSYNC B1 ;  /* 0x0000000000017941 */ /* 0x000fea0003800000 */
.L_x_1276:
        /* <DEDUP_REMOVED lines=22> */
[----:B------:R-:W-:Y:S05]  /*4740*/  CALL.REL.NOINC `($__internal_9_$__cuda_sm20_div_s64) ;  /* 0x0000011800e47944 */ /* 0x000fea0003c00000 */
[----:B------:R-:W-:Y:S02]  /*4750*/  IMAD.MOV.U32 R4, RZ, RZ, R2 ;  /* 0x000000ffff047224 */ /* 0x000fe400078e0002 */
[----:B------:R-:W-:Y:S01]  /*4760*/  IMAD.MOV.U32 R5, RZ, RZ, R3 ;  /* 0x000000ffff057224 */ /* 0x000fe200078e0003 */
[----:B------:R-:W-:Y:S06]  /*4770*/  BRA `(.L_x_1281) ;  /* 0x00000000004c7947 */ /* 0x000fec0003800000 */
.L_x_1280:
        /* <DEDUP_REMOVED lines=19> */
.L_x_1281:
[----:B------:R-:W-:Y:S05]  /*48b0*/  BSYNC B1 ;  /* 0x0000000000017941 */ /* 0x000fea0003800000 */
.L_x_1279:
        /* <DEDUP_REMOVED lines=43> */
[----:B------:R-:W-:Y:S01]  /*4b70*/  IMAD.IADD R25, R23, 0x1, R25 ;  /* 0x0000000117197824 */ /* 0x000fe200078e0219 */
[----:B------:R-:W-:Y:S01]  /*4b80*/  IADD3.X R2, RZ, UR5, RZ, P1, !PT ;  /* 0x00000005ff027c10 */ /* 0x000fe20008ffe4ff */
[----:B------:R-:W-:Y:S02]  /*4b90*/  IMAD.MOV.U32 R24, RZ, RZ, R22 ;  /* 0x000000ffff187224 */ /* 0x000fe400078e0016 */
[C---:B------:R-:W-:Y:S02]  /*4ba0*/  IMAD R9, R28.reuse, R21, R9 ;  /* 0x000000151c097224 */ /* 0x040fe400078e0209 */
[----:B------:R-:W-:-:S04]  /*4bb0*/  IMAD.WIDE.U32 R26, R28, R20, R24 ;  /* 0x000000141c1a7225 */ /* 0x000fc800078e0018 */
[----:B------:R-:W-:Y:S01]  /*4bc0*/  IMAD.IADD R9, R27, 0x1, R9 ;  /* 0x000000011b097824 */ /* 0x000fe200078e0209 */
[----:B------:R-:W-:-:S04]  /*4bd0*/  LEA R28, P1, R26, R4, 0x2 ;  /* 0x000000041a1c7211 */ /* 0x000fc800078210ff */
[----:B------:R-:W-:-:S05]  /*4be0*/  LEA.HI.X R29, R26, R2, R9, 0x2, P1 ;  /* 0x000000021a1d7211 */ /* 0x000fca00008f1409 */
[----:B------:R-:W2:Y:S01]  /*4bf0*/  LDG.E.CONSTANT R28, desc[UR10][R28.64] ;  /* 0x0000000a1c1c7981 */ /* 0x000ea2000c1e9900 */
        /* <DEDUP_REMOVED lines=39> */
[----:B--2---:R-:W-:-:S04]  /*4e70*/  IMAD.IADD R5, R5, 0x1, R20 ;  /* 0x0000000105057824 */ /* 0x004fc800078e0214 */
[----:B---3--:R-:W-:-:S07]  /*4e80*/  @P1 IMAD.IADD R5, R5, 0x1, R22 ;  /* 0x0000000105051824 */ /* 0x008fce00078e0216 */
.L_x_1285:
[----:B------:R-:W-:Y:S05]  /*4e90*/  BSYNC B2 ;  /* 0x0000000000027941 */ /* 0x000fea0003800000 */
.L_x_1284:
        /* <DEDUP_REMOVED lines=47> */
.L_x_1290:
[-C--:B------:R-:W-:Y:S01]  /*5190*/  IADD3 R26, P1, R24, R8.reuse, RZ ;  /* 0x00000008181a7210 */ /* 0x080fe20007f3e0ff */
[----:B------:R0:W2:Y:S04]  /*51a0*/  LDG.E.CONSTANT R14, desc[UR10][R24.64] ;  /* 0x0000000a180e7981 */ /* 0x0000a8000c1e9900 */
[----:B------:R-:W-:Y:S01]  /*51b0*/  IMAD.X R27, R25, 0x1, R9, P1 ;  /* 0x00000001191b7824 */ /* 0x000fe200008e0609 */
[----:B------:R-:W-:-:S04]  /*51c0*/  IADD3 R30, P1, R26, R8, RZ ;  /* 0x000000081a1e7210 */ /* 0x000fc80007f3e0ff */
[----:B------:R-:W-:Y:S01]  /*51d0*/  IADD3.X R31, R27, R9, RZ, P1, !PT ;  /* 0x000000091b1f7210 */ /* 0x000fe20000ffe4ff */
[----:B------:R1:W2:Y:S01]  /*51e0*/  LDG.E.CONSTANT R6, desc[UR10][R26.64] ;  /* 0x0000000a1a067981 */ /* 0x0002a2000c1e9900 */
[----:B------:R-:W-:-:S03]  /*51f0*/  IADD3 R32, P1, R30, R8, RZ ;  /* 0x000000081e207210 */ /* 0x000fc60007f3e0ff */
[----:B------:R3:W4:Y:S02]  /*5200*/  LDG.E.CONSTANT R28, desc[UR10][R30.64] ;  /* 0x0000000a1e1c7981 */ /* 0x000724000c1e9900 */
[----:B------:R-:W-:Y:S01]  /*5210*/  IMAD.X R33, R31, 0x1, R9, P1 ;  /* 0x000000011f217824 */ /* 0x000fe200008e0609 */
[----:B------:R-:W-:-:S04]  /*5220*/  IADD3 R34, P1, R32, R8, RZ ;  /* 0x0000000820227210 */ /* 0x000fc80007f3e0ff */
[----:B------:R3:W4:Y:S01]  /*5230*/  LDG.E.CONSTANT R37, desc[UR10][R32.64] ;  /* 0x0000000a20257981 */ /* 0x000722000c1e9900 */
[----:B------:R-:W-:Y:S01]  /*5240*/  IMAD.X R35, R33, 0x1, R9, P1 ;  /* 0x0000000121237824 */ /* 0x000fe200008e0609 */
[----:B------:R-:W-:-:S04]  /*5250*/  IADD3 R10, P1, R34, R8, RZ ;  /* 0x00000008220a7210 */ /* 0x000fc80007f3e0ff */
[----:B------:R-:W-:Y:S01]  /*5260*/  IADD3.X R11, R35, R9, RZ, P1, !PT ;  /* 0x00000009230b7210 */ /* 0x000fe20000ffe4ff */
[----:B------:R3:W4:Y:S01]  /*5270*/  LDG.E.CONSTANT R36, desc[UR10][R34.64] ;  /* 0x0000000a22247981 */ /* 0x000722000c1e9900 */
[----:B------:R-:W-:-:S05]  /*5280*/  IADD3 R12, P1, R10, R8, RZ ;  /* 0x000000080a0c7210 */ /* 0x000fca0007f3e0ff */
[--C-:B------:R-:W-:Y:S01]  /*5290*/  IMAD.X R13, R11, 0x1, R9.reuse, P1 ;  /* 0x000000010b0d7824 */ /* 0x100fe200008e0609 */
[-C--:B------:R-:W-:Y:S01]  /*52a0*/  IADD3 R16, P1, R12, R8.reuse, RZ ;  /* 0x000000080c107210 */ /* 0x080fe20007f3e0ff */
[----:B------:R-:W4:Y:S04]  /*52b0*/  LDG.E.CONSTANT R11, desc[UR10][R10.64] ;  /* 0x0000000a0a0b7981 */ /* 0x000f28000c1e9900 */
[----:B------:R-:W-:Y:S01]  /*52c0*/  IMAD.X R17, R13, 0x1, R9, P1 ;  /* 0x000000010d117824 */ /* 0x000fe200008e0609 */
[----:B------:R-:W-:-:S04]  /*52d0*/  IADD3 R20, P1, R16, R8, RZ ;  /* 0x0000000810147210 */ /* 0x000fc80007f3e0ff */
[----:B------:R-:W-:Y:S01]  /*52e0*/  IADD3.X R21, R17, R9, RZ, P1, !PT ;  /* 0x0000000911157210 */ /* 0x000fe20000ffe4ff */
[----:B------:R3:W4:Y:S01]  /*52f0*/  LDG.E.CONSTANT R10, desc[UR10][R12.64] ;  /* 0x0000000a0c0a7981 */ /* 0x000722000c1e9900 */
[----:B------:R-:W-:-:S03]  /*5300*/  IADD3 R22, P1, R20, R8, RZ ;  /* 0x0000000814167210 */ /* 0x000fc60007f3e0ff */
[----:B------:R-:W4:Y:S02]  /*5310*/  LDG.E.CONSTANT R17, desc[UR10][R16.64] ;  /* 0x0000000a10117981 */ /* 0x000f24000c1e9900 */
[--C-:B------:R-:W-:Y:S01]  /*5320*/  IMAD.X R23, R21, 0x1, R9.reuse, P1 ;  /* 0x0000000115177824 */ /* 0x100fe200008e0609 */
[-C--:B0-----:R-:W-:Y:S01]  /*5330*/  IADD3 R24, P1, R22, R8.reuse, RZ ;  /* 0x0000000816187210 */ /* 0x081fe20007f3e0ff */
[----:B------:R-:W4:Y:S04]  /*5340*/  LDG.E.CONSTANT R20, desc[UR10][R20.64] ;  /* 0x0000000a14147981 */ /* 0x000f28000c1e9900 */
[----:B------:R-:W-:Y:S01]  /*5350*/  IMAD.X R25, R23, 0x1, R9, P1 ;  /* 0x0000000117197824 */ /* 0x000fe200008e0609 */
[-C--:B-1----:R-:W-:Y:S01]  /*5360*/  IADD3 R26, P1, R24, R8.reuse, RZ ;  /* 0x00000008181a7210 */ /* 0x082fe20007f3e0ff */
[----:B------:R-:W4:Y:S03]  /*5370*/  LDG.E.CONSTANT R23, desc[UR10][R22.64] ;  /* 0x0000000a16177981 */ /* 0x000f26000c1e9900 */
[----:B------:R-:W-:Y:S01]  /*5380*/  IADD3.X R27, R25, R9, RZ, P1, !PT ;  /* 0x00000009191b7210 */ /* 0x000fe20000ffe4ff */
[----:B------:R-:W4:Y:S01]  /*5390*/  LDG.E.CONSTANT R24, desc[UR10][R24.64] ;  /* 0x0000000a18187981 */ /* 0x000f22000c1e9900 */
[----:B---3--:R-:W-:-:S05]  /*53a0*/  IADD3 R30, P1, R26, R8, RZ ;  /* 0x000000081a1e7210 */ /* 0x008fca0007f3e0ff */
[--C-:B------:R-:W-:Y:S01]  /*53b0*/  IMAD.X R31, R27, 0x1, R9.reuse, P1 ;  /* 0x000000011b1f7824 */ /* 0x100fe200008e0609 */
[-C--:B------:R-:W-:Y:S01]  /*53c0*/  IADD3 R32, P1, R30, R8.reuse, RZ ;  /* 0x000000081e207210 */ /* 0x080fe20007f3e0ff */
[----:B------:R-:W3:Y:S04]  /*53d0*/  LDG.E.CONSTANT R27, desc[UR10][R26.64] ;  /* 0x0000000a1a1b7981 */ /* 0x000ee8000c1e9900 */
[----:B------:R-:W-:Y:S01]  /*53e0*/  IMAD.X R33, R31, 0x1, R9, P1 ;  /* 0x000000011f217824 */ /* 0x000fe200008e0609 */
[----:B------:R-:W-:Y:S01]  /*53f0*/  IADD3 R34, P1, R32, R8, RZ ;  /* 0x0000000820227210 */ /* 0x000fe20007f3e0ff */
[----:B------:R-:W3:Y:S03]  /*5400*/  LDG.E.CONSTANT R30, desc[UR10][R30.64] ;  /* 0x0000000a1e1e7981 */ /* 0x000ee6000c1e9900 */
[----:B------:R-:W-:-:S02]  /*5410*/  IADD3.X R35, R33, R9, RZ, P1, !PT ;  /* 0x0000000921237210 */ /* 0x000fc40000ffe4ff */
[----:B------:R-:W-:Y:S01]  /*5420*/  IADD3 R12, P1, R34, R8, RZ ;  /* 0x00000008220c7210 */ /* 0x000fe20007f3e0ff */
[----:B------:R-:W3:Y:S04]  /*5430*/  LDG.E.CONSTANT R33, desc[UR10][R32.64] ;  /* 0x0000000a20217981 */ /* 0x000ee8000c1e9900 */
[----:B------:R-:W-:Y:S01]  /*5440*/  IMAD.X R13, R35, 0x1, R9, P1 ;  /* 0x00000001230d7824 */ /* 0x000fe200008e0609 */
[----:B------:R-:W3:Y:S04]  /*5450*/  LDG.E.CONSTANT R34, desc[UR10][R34.64] ;  /* 0x0000000a22227981 */ /* 0x000ee8000c1e9900 */
[----:B------:R-:W3:Y:S01]  /*5460*/  LDG.E.CONSTANT R21, desc[UR10][R12.64] ;  /* 0x0000000a0c157981 */ /* 0x000ee2000c1e9900 */
        /* <DEDUP_REMOVED lines=10> */
[----:B------:R-:W-:-:S04]  /*5510*/  IADD3 R24, P2, R12, R8, RZ ;  /* 0x000000080c187210 */ /* 0x000fc80007f5e0ff */
[----:B------:R-:W-:Y:S02]  /*5520*/  IADD3.X R25, R13, R9, RZ, P2, !PT ;  /* 0x000000090d197210 */ /* 0x000fe400017fe4ff */
[----:B------:R-:W-:-:S04]  /*5530*/  IADD3 R6, R33, R6, R30 ;  /* 0x0000000621067210 */ /* 0x000fc80007ffe01e */
[----:B------:R-:W-:Y:S01]  /*5540*/  IADD3 R5, R21, R6, R34 ;  /* 0x0000000615057210 */ /* 0x000fe20007ffe022 */
[----:B------:R-:W-:Y:S06]  /*5550*/  @!P1 BRA `(.L_x_1290) ;  /* 0xfffffffc000c9947 */ /* 0x000fec000383ffff */
.L_x_1289:
[----:B------:R-:W-:Y:S05]  /*5560*/  BSYNC B3 ;  /* 0x0000000000037941 */ /* 0x000fea0003800000 */
.L_x_1288:
[----:B------:R-:W-:Y:S01]  /*5570*/  IADD3 R4, P2, -R2, R3, RZ ;  /* 0x0000000302047210 */ /* 0x000fe20007f5e1ff */
[----:B------:R-:W-:Y:S03]  /*5580*/  BSSY B3, `(.L_x_1291) ;  /* 0x0000024000037945 */ /* 0x000fe60003800000 */
[----:B------:R-:W-:Y:S01]  /*5590*/  ISETP.GT.U32.AND P1, PT, R4, 0x4, PT ;  /* 0x000000040400780c */ /* 0x000fe20003f24070 */
[----:B------:R-:W-:-:S05]  /*55a0*/  IMAD.X R4, R0, 0x1, ~R7, P2 ;  /* 0x0000000100047824 */ /* 0x000fca00010e0e07 */
[----:B------:R-:W-:-:S13]  /*55b0*/  ISETP.GT.AND.EX P1, PT, R4, RZ, PT, P1 ;  /* 0x000000ff0400720c */ /* 0x000fda0003f24310 */
[----:B------:R-:W-:Y:S05]  /*55c0*/  @!P1 BRA `(.L_x_1292) ;  /* 0x00000000007c9947 */ /* 0x000fea0003800000 */
[-C--:B------:R-:W-:Y:S02]  /*55d0*/  IADD3 R28, P0, R24, R8.reuse, RZ ;  /* 0x00000008181c7210 */ /* 0x080fe40007f1e0ff */
[----:B------:R-:W2:Y:S03]  /*55e0*/  LDG.E.CONSTANT R24, desc[UR10][R24.64] ;  /* 0x0000000a18187981 */ /* 0x000ea6000c1e9900 */
[----:B------:R-:W-:Y:S01]  /*55f0*/  IMAD.X R29, R25, 0x1, R9, P0 ;  /* 0x00000001191d7824 */ /* 0x000fe200000e0609 */
[----:B------:R-:W-:-:S04]  /*5600*/  IADD3 R16, P0, R28, R8, RZ ;  /* 0x000000081c107210 */ /* 0x000fc80007f1e0ff */
[----:B------:R-:W-:Y:S01]  /*5610*/  IADD3.X R17, R29, R9, RZ, P0, !PT ;  /* 0x000000091d117210 */ /* 0x000fe200007fe4ff */
[----:B------:R-:W2:Y:S01]  /*5620*/  LDG.E.CONSTANT R28, desc[UR10][R28.64] ;  /* 0x0000000a1c1c7981 */ /* 0x000ea2000c1e9900 */
[----:B------:R-:W-:-:S05]  /*5630*/  IADD3 R12, P0, R16, R8, RZ ;  /* 0x00000008100c7210 */ /* 0x000fca0007f1e0ff */
[--C-:B------:R-:W-:Y:S01]  /*5640*/  IMAD.X R13, R17, 0x1, R9.reuse, P0 ;  /* 0x00000001110d7824 */ /* 0x100fe200000e0609 */
[-C--:B------:R-:W-:Y:S01]  /*5650*/  IADD3 R10, P0, R12, R8.reuse, RZ ;  /* 0x000000080c0a7210 */ /* 0x080fe20007f1e0ff */
[----:B------:R-:W3:Y:S04]  /*5660*/  LDG.E.CONSTANT R17, desc[UR10][R16.64] ;  /* 0x0000000a10117981 */ /* 0x000ee8000c1e9900 */
[----:B------:R-:W-:Y:S01]  /*5670*/  IMAD.X R11, R13, 0x1, R9, P0 ;  /* 0x000000010d0b7824 */ /* 0x000fe200000e0609 */
[-C--:B------:R-:W-:Y:S01]  /*5680*/  IADD3 R20, P0, R10, R8.reuse, RZ ;  /* 0x000000080a147210 */ /* 0x080fe20007f1e0ff */
[----:B------:R-:W3:Y:S03]  /*5690*/  LDG.E.CONSTANT R12, desc[UR10][R12.64] ;  /* 0x0000000a0c0c7981 */ /* 0x000ee6000c1e9900 */
[----:B------:R-:W-:Y:S01]  /*56a0*/  IADD3.X R21, R11, R9, RZ, P0, !PT ;  /* 0x000000090b157210 */ /* 0x000fe200007fe4ff */
[----:B------:R-:W4:Y:S01]  /*56b0*/  LDG.E.CONSTANT R10, desc[UR10][R10.64] ;  /* 0x0000000a0a0a7981 */ /* 0x000f22000c1e9900 */
[----:B------:R-:W-:-:S03]  /*56c0*/  IADD3 R26, P0, R20, R8, RZ ;  /* 0x00000008141a7210 */ /* 0x000fc60007f1e0ff */
[----:B------:R-:W4:Y:S02]  /*56d0*/  LDG.E.CONSTANT R20, desc[UR10][R20.64] ;  /* 0x0000000a14147981 */ /* 0x000f24000c1e9900 */
[----:B------:R-:W-:Y:S01]  /*56e0*/  IMAD.X R27, R21, 0x1, R9, P0 ;  /* 0x00000001151b7824 */ /* 0x000fe200000e0609 */
[----:B------:R-:W-:-:S04]  /*56f0*/  IADD3 R22, P0, R26, R8, RZ ;  /* 0x000000081a167210 */ /* 0x000fc80007f1e0ff */
[----:B------:R-:W4:Y:S01]  /*5700*/  LDG.E.CONSTANT R26, desc[UR10][R26.64] ;  /* 0x0000000a1a1a7981 */ /* 0x000f22000c1e9900 */
[----:B------:R-:W-:-:S05]  /*5710*/  IMAD.X R23, R27, 0x1, R9, P0 ;  /* 0x000000011b177824 */ /* 0x000fca00000e0609 */
[----:B------:R-:W4:Y:S01]  /*5720*/  LDG.E.CONSTANT R4, desc[UR10][R22.64] ;  /* 0x0000000a16047981 */ /* 0x000f22000c1e9900 */
[----:B------:R-:W-:Y:S02]  /*5730*/  IADD3 R2, P2, R2, 0x8, RZ ;  /* 0x0000000802027810 */ /* 0x000fe40007f5e0ff */
[----:B------:R-:W-:Y:S02]  /*5740*/  PLOP3.LUT P0, PT, PT, PT, PT, 0x8, 0x0 ;  /* 0x000000000000781c */ /* 0x000fe40003f0e170 */
[----:B------:R-:W-:Y:S02]  /*5750*/  IADD3.X R7, RZ, R7, RZ, P2, !PT ;  /* 0x00000007ff077210 */ /* 0x000fe400017fe4ff */
[----:B--2--5:R-:W-:-:S04]  /*5760*/  IADD3 R24, R28, R5, R24 ;  /* 0x000000051c187210 */ /* 0x024fc80007ffe018 */
[----:B---3--:R-:W-:Y:S02]  /*5770*/  IADD3 R17, R12, R24, R17 ;  /* 0x000000180c117210 */ /* 0x008fe40007ffe011 */
[----:B------:R-:W-:Y:S02]  /*5780*/  IADD3 R24, P1, R22, R8, RZ ;  /* 0x0000000816187210 */ /* 0x000fe40007f3e0ff */
[----:B----4-:R-:W-:-:S03]  /*5790*/  IADD3 R17, R20, R17, R10 ;  /* 0x0000001114117210 */ /* 0x010fc60007ffe00a */
[----:B------:R-:W-:Y:S01]  /*57a0*/  IMAD.X R25, R23, 0x1, R9, P1 ;  /* 0x0000000117197824 */ /* 0x000fe200008e0609 */
[----:B------:R-:W-:-:S07]  /*57b0*/  IADD3 R5, R4, R17, R26 ;  /* 0x0000001104057210 */ /* 0x000fce0007ffe01a */
.L_x_1292:
[----:B------:R-:W-:Y:S05]  /*57c0*/  BSYNC B3 ;  /* 0x0000000000037941 */ /* 0x000fea0003800000 */
.L_x_1291:
[----:B------:R-:W-:-:S04]  /*57d0*/  ISETP.LT.U32.AND P1, PT, R2, R3, PT ;  /* 0x000000030200720c */ /* 0x000fc80003f21070 */
[----:B------:R-:W-:-:S13]  /*57e0*/  ISETP.LT.OR.EX P0, PT, R7, R0, P0, P1 ;  /* 0x000000000700720c */ /* 0x000fda0000701710 */
[----:B------:R-:W-:Y:S05]  /*57f0*/  @!P0 BRA `(.L_x_1287) ;  /* 0x0000000000308947 */ /* 0x000fea0003800000 */
[-C--:B------:R-:W-:Y:S02]  /*5800*/  IADD3 R2, P0, R24, R8.reuse, RZ ;  /* 0x0000000818027210 */ /* 0x080fe40007f1e0ff */
[----:B------:R-:W2:Y:S02]  /*5810*/  LDG.E.CONSTANT R24, desc[UR10][R24.64] ;  /* 0x0000000a18187981 */ /* 0x000ea4000c1e9900 */
[----:B------:R-:W-:Y:S01]  /*5820*/  IADD3 R6, P1, R2, R8, RZ ;  /* 0x0000000802067210 */ /* 0x000fe20007f3e0ff */
[----:B------:R-:W-:-:S03]  /*5830*/  IMAD.X R3, R25, 0x1, R9, P0 ;  /* 0x0000000119037824 */ /* 0x000fc600000e0609 */
[----:B------:R-:W-:Y:S02]  /*5840*/  IADD3 R8, P0, R6, R8, RZ ;  /* 0x0000000806087210 */ /* 0x000fe40007f1e0ff */
[----:B------:R-:W-:Y:S01]  /*5850*/  IADD3.X R7, R3, R9, RZ, P1, !PT ;  /* 0x0000000903077210 */ /* 0x000fe20000ffe4ff */
[----:B------:R-:W2:Y:S04]  /*5860*/  LDG.E.CONSTANT R2, desc[UR10][R2.64] ;  /* 0x0000000a02027981 */ /* 0x000ea8000c1e9900 */
[----:B------:R-:W-:Y:S01]  /*5870*/  IMAD.X R9, R7, 0x1, R9, P0 ;  /* 0x0000000107097824 */ /* 0x000fe200000e0609 */
[----:B------:R-:W3:Y:S04]  /*5880*/  LDG.E.CONSTANT R6, desc[UR10][R6.64] ;  /* 0x0000000a06067981 */ /* 0x000ee8000c1e9900 */
[----:B------:R-:W3:Y:S01]  /*5890*/  LDG.E.CONSTANT R8, desc[UR10][R8.64] ;  /* 0x0000000a08087981 */ /* 0x000ee2000c1e9900 */
[----:B--2--5:R-:W-:-:S04]  /*58a0*/  IADD3 R5, R2, R5, R24 ;  /* 0x0000000502057210 */ /* 0x024fc80007ffe018 */
[----:B---3--:R-:W-:-:S07]  /*58b0*/  IADD3 R5, R8, R5, R6 ;  /* 0x0000000508057210 */ /* 0x008fce0007ffe006 */
.L_x_1287:
[----:B------:R-:W-:Y:S05]  /*58c0*/  BSYNC B2 ;  /* 0x0000000000027941 */ /* 0x000fea0003800000 */
.L_x_1286:
[----:B-----5:R0:W-:Y:S02]  /*58d0*/  STG.E desc[UR10][R18.64], R5 ;  /* 0x0000000512007986 */ /* 0x0201e4000c10190a */
.L_x_1283:
[----:B------:R-:W-:Y:S05]  /*58e0*/  BSYNC B1 ;  /* 0x0000000000017941 */ /* 0x000fea0003800000 */
.L_x_1282:
[----:B------:R-:W-:-:S07]  /*58f0*/  VIADD R15, R15, 0x80 ;  /* 0x000000800f0f7836 */ /* 0x000fce0000000000 */
.L_x_1274:
[----:B------:R-:W-:Y:S05]  /*5900*/  BSYNC B0 ;  /* 0x0000000000007941 */ /* 0x000fea0003800000 */
.L_x_1273:
        /* <DEDUP_REMOVED lines=357> */
.L_x_1295:
        /* <DEDUP_REMOVED lines=24> */
.L_x_1298:
        /* <DEDUP_REMOVED lines=20> */
.L_x_1297:
[----:B------:R-:W-:Y:S05]  /*7220*/  BSYNC B1 ;  /* 0x0000000000017941 */ /* 0x000fea0003800000 */
.L_x_1296:
        /* <DEDUP_REMOVED lines=26> */
.L_x_1300:
        /* <DEDUP_REMOVED lines=19> */
.L_x_1301:
[----:B------:R-:W-:Y:S05]  /*7500*/  BSYNC B1 ;  /* 0x0000000000017941 */ /* 0x000fea0003800000 */
.L_x_1299:
        /* <DEDUP_REMOVED lines=93> */
.L_x_1305:
[----:B------:R-:W-:Y:S05]  /*7ae0*/  BSYNC B2 ;  /* 0x0000000000027941 */ /* 0x000fea0003800000 */
.L_x_1304:
        /* <DEDUP_REMOVED lines=47> */
.L_x_1310:
        /* <DEDUP_REMOVED lines=61> */
.L_x_1309:
[----:B------:R-:W-:Y:S05]  /*81b0*/  BSYNC B3 ;  /* 0x0000000000037941 */ /* 0x000fea0003800000 */
.L_x_1308:
        /* <DEDUP_REMOVED lines=37> */
.L_x_1312:
[----:B------:R-:W-:Y:S05]  /*8410*/  BSYNC B3 ;  /* 0x0000000000037941 */ /* 0x000fea0003800000 */
.L_x_1311:
        /* <DEDUP_REMOVED lines=15> */
.L_x_1307:
[----:B------:R-:W-:Y:S05]  /*8510*/  BSYNC B2 ;  /* 0x0000000000027941 */ /* 0x000fea0003800000 */
.L_x_1306:
[----:B-----5:R0:W-:Y:S02]  /*8520*/  STG.E desc[UR10][R18.64], R5 ;  /* 0x0000000512007986 */ /* 0x0201e4000c10190a */
.L_x_1303:
[----:B------:R-:W-:Y:S05]  /*8530*/  BSYNC B1 ;  /* 0x0000000000017941 */ /* 0x000fea0003800000 */
.L_x_1302:
[----:B------:R-:W-:-:S07]  /*8540*/  VIADD R15, R15, 0x80 ;  /* 0x000000800f0f7836 */ /* 0x000fce0000000000 */
.L_x_1294:
[----:B------:R-:W-:Y:S05]  /*8550*/  BSYNC B0 ;  /* 0x0000000000007941 */ /* 0x000fea0003800000 */
.L_x_1293:
        /* <DEDUP_REMOVED lines=357> */
.L_x_1315:
        /* <DEDUP_REMOVED lines=24> */
.L_x_1318:
        /* <DEDUP_REMOVED lines=20> */
.L_x_1317:
[----:B------:R-:W-:Y:S05]  /*9e70*/  BSYNC B1 ;  /* 0x0000000000017941 */ /* 0x000fea0003800000 */
.L_x_1316:
        /* <DEDUP_REMOVED lines=26> */
.L_x_1320:
        /* <DEDUP_REMOVED lines=19> */
.L_x_1321:
[----:B------:R-:W-:Y:S05]  /*a150*/  BSYNC B1 ;  /* 0x0000000000017941 */ /* 0x000fea0003800000 */
.L_x_1319:
        /* <DEDUP_REMOVED lines=93> */
.L_x_1325:
[----:B------:R-:W-:Y:S05]  /*a730*/  BSYNC B2 ;  /* 0x0000000000027941 */ /* 0x000fea0003800000 */
.L_x_1324:
        /* <DEDUP_REMOVED lines=47> */
.L_x_1330:
        /* <DEDUP_REMOVED lines=61> */
.L_x_1329:
[----:B------:R-:W-:Y:S05]  /*ae00*/  BSYNC B3 ;  /* 0x0000000000037941 */ /* 0x000fea0003800000 */
.L_x_1328:
        /* <DEDUP_REMOVED lines=37> */
.L_x_1332:
[----:B------:R-:W-:Y:S05]  /*b060*/  BSYNC B3 ;  /* 0x0000000000037941 */ /* 0x000fea0003800000 */
.L_x_1331:
        /* <DEDUP_REMOVED lines=15> */
.L_x_1327:
[----:B------:R-:W-:Y:S05]  /*b160*/  BSYNC B2 ;  /* 0x0000000000027941 */ /* 0x000fea0003800000 */
.L_x_1326:
[----:B-----5:R0:W-:Y:S02]  /*b170*/  STG.E desc[UR10][R18.64], R5 ;  /* 0x0000000512007986 */ /* 0x0201e4000c10190a */
.L_x_1323:
[----:B------:R-:W-:Y:S05]  /*b180*/  BSYNC B1 ;  /* 0x0000000000017941 */ /* 0x000fea0003800000 */
.L_x_1322:
[----:B------:R-:W-:-:S07]  /*b190*/  VIADD R15, R15, 0x80 ;  /* 0x000000800f0f7836 */ /* 0x000fce0000000000 */
.L_x_1314:
[----:B------:R-:W-:Y:S05]  /*b1a0*/  BSYNC B0 ;  /* 0x0000000000007941 */ /* 0x000fea0003800000 */
.L_x_1313:
        /* <DEDUP_REMOVED lines=357> */
.L_x_1335:
        /* <DEDUP_REMOVED lines=21> */
[----:B------:R-:W-:Y:S01]  /*c950*/  MOV R4, R2 ;  /* 0x0000000200047202 */ /* 0x000fe20000000f00 */
[----:B------:R-:W-:Y:S01]  /*c960*/  IMAD.MOV.U32 R5, RZ, RZ, R3 ;  /* 0x000000ffff057224 */ /* 0x000fe200078e0003 */
[----:B------:R-:W-:Y:S06]  /*c970*/  BRA `(.L_x_1337) ;  /* 0x0000000000507947 */ /* 0x000fec0003800000 */
.L_x_1338:
        /* <DEDUP_REMOVED lines=20> */
.L_x_1337:
[----:B------:R-:W-:Y:S05]  /*cac0*/  BSYNC B1 ;  /* 0x0000000000017941 */ /* 0x000fea0003800000 */
.L_x_1336:
        /* <DEDUP_REMOVED lines=22> */
[----:B------:R-:W-:Y:S05]  /*cc30*/  CALL.REL.NOINC `($__internal_9_$__cuda_sm20_div_s64) ;  /* 0x0000009400a87944 */ /* 0x000fea0003c00000 */
[----:B------:R-:W-:Y:S01]  /*cc40*/  MOV R4, R2 ;  /* 0x0000000200047202 */ /* 0x000fe20000000f00 */
[----:B------:R-:W-:Y:S01]  /*cc50*/  IMAD.MOV.U32 R5, RZ, RZ, R3 ;  /* 0x000000ffff057224 */ /* 0x000fe200078e0003 */
[----:B------:R-:W-:Y:S06]  /*cc60*/  BRA `(.L_x_1341) ;  /* 0x00000000004c7947 */ /* 0x000fec0003800000 */
.L_x_1340:
        /* <DEDUP_REMOVED lines=19> */
.L_x_1341:
[----:B------:R-:W-:Y:S05]  /*cda0*/  BSYNC B1 ;  /* 0x0000000000017941 */ /* 0x000fea0003800000 */
.L_x_1339:
        /* <DEDUP_REMOVED lines=89> */
[--C-:B------:R-:W-:Y:S02]  /*d340*/  IMAD.X R27, RZ, RZ, R17.reuse, P2 ;  /* 0x000000ffff1b7224 */ /* 0x100fe400010e0611 */
[----:B------:R-:W-:Y:S01]  /*d350*/  @P1 IMAD.X R27, RZ, RZ, R17, P3 ;  /* 0x000000ffff1b1224 */ /* 0x000fe200018e0611 */
[----:B--2---:R-:W-:-:S04]  /*d360*/  IADD3 R5, R5, R20, RZ ;  /* 0x0000001405057210 */ /* 0x004fc80007ffe0ff */
[----:B---3--:R-:W-:-:S07]  /*d370*/  @P1 IADD3 R5, R5, R22, RZ ;  /* 0x0000001605051210 */ /* 0x008fce0007ffe0ff */
.L_x_1345:
[----:B------:R-:W-:Y:S05]  /*d380*/  BSYNC B2 ;  /* 0x0000000000027941 */ /* 0x000fea0003800000 */
.L_x_1344:
        /* <DEDUP_REMOVED lines=47> */
.L_x_1350:
        /* <DEDUP_REMOVED lines=16> */
[----:B------:R-:W-:Y:S02]  /*d780*/  IADD3.X R13, R11, R9, RZ, P1, !PT ;  /* 0x000000090b0d7210 */ /* 0x000fe40000ffe4ff */
        /* <DEDUP_REMOVED lines=10> */
[----:B------:R-:W4:Y:S03]  /*d830*/  LDG.E.CONSTANT R20, desc[UR10][R20.64] ;  /* 0x0000000a14147981 */ /* 0x000f26000c1e9900 */
[-C--:B------:R-:W-:Y:S02]  /*d840*/  IADD3.X R25, R23, R9.reuse, RZ, P1, !PT ;  /* 0x0000000917197210 */ /* 0x080fe40000ffe4ff */
[-C--:B-1----:R-:W-:Y:S01]  /*d850*/  IADD3 R26, P1, R24, R8.reuse, RZ ;  /* 0x00000008181a7210 */ /* 0x082fe20007f3e0ff */
[----:B------:R-:W4:Y:S04]  /*d860*/  LDG.E.CONSTANT R23, desc[UR10][R22.64] ;  /* 0x0000000a16177981 */ /* 0x000f28000c1e9900 */
[----:B------:R-:W-:Y:S01]  /*d870*/  IMAD.X R27, R25, 0x1, R9, P1 ;  /* 0x00000001191b7824 */ /* 0x000fe200008e0609 */
[----:B---3--:R-:W-:Y:S01]  /*d880*/  IADD3 R30, P1, R26, R8, RZ ;  /* 0x000000081a1e7210 */ /* 0x008fe20007f3e0ff */
[----:B------:R-:W3:Y:S03]  /*d890*/  LDG.E.CONSTANT R24, desc[UR10][R24.64] ;  /* 0x0000000a18187981 */ /* 0x000ee6000c1e9900 */
[----:B------:R-:W-:-:S02]  /*d8a0*/  IADD3.X R31, R27, R9, RZ, P1, !PT ;  /* 0x000000091b1f7210 */ /* 0x000fc40000ffe4ff */
        /* <DEDUP_REMOVED lines=21> */
[----:B------:R-:W-:-:S05]  /*da00*/  IADD3 R24, P2, R12, R8, RZ ;  /* 0x000000080c187210 */ /* 0x000fca0007f5e0ff */
[----:B------:R-:W-:Y:S01]  /*da10*/  IMAD.X R25, R13, 0x1, R9, P2 ;  /* 0x000000010d197824 */ /* 0x000fe200010e0609 */
[----:B------:R-:W-:-:S04]  /*da20*/  IADD3 R6, R33, R6, R30 ;  /* 0x0000000621067210 */ /* 0x000fc80007ffe01e */
[----:B------:R-:W-:Y:S01]  /*da30*/  IADD3 R5, R21, R6, R34 ;  /* 0x0000000615057210 */ /* 0x000fe20007ffe022 */
[----:B------:R-:W-:Y:S06]  /*da40*/  @!P1 BRA `(.L_x_1350) ;  /* 0xfffffffc000c9947 */ /* 0x000fec000383ffff */
.L_x_1349:
[----:B------:R-:W-:Y:S05]  /*da50*/  BSYNC B3 ;  /* 0x0000000000037941 */ /* 0x000fea0003800000 */
.L_x_1348:
        /* <DEDUP_REMOVED lines=13> */
[----:B------:R-:W-:Y:S01]  /*db30*/  IMAD.X R13, R17, 0x1, R9, P0 ;  /* 0x00000001110d7824 */ /* 0x000fe200000e0609 */
[-C--:B------:R-:W-:Y:S01]  /*db40*/  IADD3 R10, P0, R12, R8.reuse, RZ ;  /* 0x000000080c0a7210 */ /* 0x080fe20007f1e0ff */
[----:B------:R-:W3:Y:S03]  /*db50*/  LDG.E.CONSTANT R17, desc[UR10][R16.64] ;  /* 0x0000000a10117981 */ /* 0x000ee6000c1e9900 */
[----:B------:R-:W-:Y:S01]  /*db60*/  IADD3.X R11, R13, R9, RZ, P0, !PT ;  /* 0x000000090d0b7210 */ /* 0x000fe200007fe4ff */
[----:B------:R-:W3:Y:S01]  /*db70*/  LDG.E.CONSTANT R12, desc[UR10][R12.64] ;  /* 0x0000000a0c0c7981 */ /* 0x000ee2000c1e9900 */
        /* <DEDUP_REMOVED lines=8> */
[----:B------:R-:W-:-:S05]  /*dc00*/  IMAD.X R23, R27, 0x1, R9, P0 ;  /* 0x000000011b177824 */ /* 0x000fca00000e0609 */
[----:B------:R-:W4:Y:S01]  /*dc10*/  LDG.E.CONSTANT R4, desc[UR10][R22.64] ;  /* 0x0000000a16047981 */ /* 0x000f22000c1e9900 */
[----:B------:R-:W-:Y:S02]  /*dc20*/  IADD3 R2, P2, R2, 0x8, RZ ;  /* 0x0000000802027810 */ /* 0x000fe40007f5e0ff */
[----:B------:R-:W-:Y:S02]  /*dc30*/  PLOP3.LUT P0, PT, PT, PT, PT, 0x8, 0x0 ;  /* 0x000000000000781c */ /* 0x000fe40003f0e170 */
[----:B------:R-:W-:Y:S02]  /*dc40*/  IADD3.X R7, RZ, R7, RZ, P2, !PT ;  /* 0x00000007ff077210 */ /* 0x000fe400017fe4ff */
[----:B--2--5:R-:W-:-:S04]  /*dc50*/  IADD3 R24, R28, R5, R24 ;  /* 0x000000051c187210 */ /* 0x024fc80007ffe018 */
[----:B---3--:R-:W-:Y:S02]  /*dc60*/  IADD3 R17, R12, R24, R17 ;  /* 0x000000180c117210 */ /* 0x008fe40007ffe011 */
[----:B------:R-:W-:-:S05]  /*dc70*/  IADD3 R24, P1, R22, R8, RZ ;  /* 0x0000000816187210 */ /* 0x000fca0007f3e0ff */
[----:B------:R-:W-:Y:S01]  /*dc80*/  IMAD.X R25, R23, 0x1, R9, P1 ;  /* 0x0000000117197824 */ /* 0x000fe200008e0609 */
[----:B----4-:R-:W-:-:S04]  /*dc90*/  IADD3 R17, R20, R17, R10 ;  /* 0x0000001114117210 */ /* 0x010fc80007ffe00a */
[----:B------:R-:W-:-:S07]  /*dca0*/  IADD3 R5, R4, R17, R26 ;  /* 0x0000001104057210 */ /* 0x000fce0007ffe01a */
.L_x_1352:
[----:B------:R-:W-:Y:S05]  /*dcb0*/  BSYNC B3 ;  /* 0x0000000000037941 */ /* 0x000fea0003800000 */
.L_x_1351:
[----:B------:R-:W-:-:S04]  /*dcc0*/  ISETP.LT.U32.AND P1, PT, R2, R3, PT ;  /* 0x000000030200720c */ /* 0x000fc80003f21070 */
[----:B------:R-:W-:-:S13]  /*dcd0*/  ISETP.LT.OR.EX P0, PT, R7, R0, P0, P1 ;  /* 0x000000000700720c */ /* 0x000fda0000701710 */
[----:B------:R-:W-:Y:S05]  /*dce0*/  @!P0 BRA `(.L_x_1347) ;  /* 0x0000000000308947 */ /* 0x000fea0003800000 */
[-C--:B------:R-:W-:Y:S02]  /*dcf0*/  IADD3 R2, P0, R24, R8.reuse, RZ ;  /* 0x0000000818027210 */ /* 0x080fe40007f1e0ff */
[----:B------:R-:W2:Y:S02]  /*dd00*/  LDG.E.CONSTANT R24, desc[UR10][R24.64] ;  /* 0x0000000a18187981 */ /* 0x000ea4000c1e9900 */
[-C--:B------:R-:W-:Y:S02]  /*dd10*/  IADD3 R6, P1, R2, R8.reuse, RZ ;  /* 0x0000000802067210 */ /* 0x080fe40007f3e0ff */
[----:B------:R-:W-:Y:S02]  /*dd20*/  IADD3.X R3, R25, R9, RZ, P0, !PT ;  /* 0x0000000919037210 */ /* 0x000fe400007fe4ff */
[----:B------:R-:W-:-:S03]  /*dd30*/  IADD3 R8, P0, R6, R8, RZ ;  /* 0x0000000806087210 */ /* 0x000fc60007f1e0ff */
[----:B------:R-:W-:Y:S01]  /*dd40*/  IMAD.X R7, R3, 0x1, R9, P1 ;  /* 0x0000000103077824 */ /* 0x000fe200008e0609 */
[----:B------:R-:W2:Y:S04]  /*dd50*/  LDG.E.CONSTANT R2, desc[UR10][R2.64] ;  /* 0x0000000a02027981 */ /* 0x000ea8000c1e9900 */
[----:B------:R-:W-:Y:S01]  /*dd60*/  IADD3.X R9, R7, R9, RZ, P0, !PT ;  /* 0x0000000907097210 */ /* 0x000fe200007fe4ff */
[----:B------:R-:W3:Y:S04]  /*dd70*/  LDG.E.CONSTANT R6, desc[UR10][R6.64] ;  /* 0x0000000a06067981 */ /* 0x000ee8000c1e9900 */
[----:B------:R-:W3:Y:S01]  /*dd80*/  LDG.E.CONSTANT R8, desc[UR10][R8.64] ;  /* 0x0000000a08087981 */ /* 0x000ee2000c1e9900 */
[----:B--2--5:R-:W-:-:S04]  /*dd90*/  IADD3 R5, R2, R5, R24 ;  /* 0x0000000502057210 */ /* 0x024fc80007ffe018 */
[----:B---3--:R-:W-:-:S07]  /*dda0*/  IADD3 R5, R8, R5, R6 ;  /* 0x0000000508057210 */ /* 0x008fce0007ffe006 */
.L_x_1347:
[----:B------:R-:W-:Y:S05]  /*ddb0*/  BSYNC B2 ;  /* 0x0000000000027941 */ /* 0x000fea0003800000 */
.L_x_1346:
[----:B-----5:R0:W-:Y:S02]  /*ddc0*/  STG.E desc[UR10][R18.64], R5 ;  /* 0x0000000512007986 */ /* 0x0201e4000c10190a */
.L_x_1343:
[----:B------:R-:W-:Y:S05]  /*ddd0*/  BSYNC B1 ;  /* 0x0000000000017941 */ /* 0x000fea0003800000 */
.L_x_1342:
[----:B------:R-:W-:-:S07]  /*dde0*/  VIADD R15, R15, 0x80 ;  /* 0x000000800f0f7836 */ /* 0x000fce0000000000 */
.L_x_1334:
[----:B------:R-:W-:Y:S05]  /*ddf0*/  BSYNC B0 ;  /* 0x0000000000007941 */ /* 0x000fea0003800000 */
.L_x_1333:
        /* <DEDUP_REMOVED lines=357> */
.L_x_1355:
        /* <DEDUP_REMOVED lines=24> */
.L_x_1358:
        /* <DEDUP_REMOVED lines=20> */
.L_x_1357:
[----:B------:R-:W-:Y:S05]  /*f710*/  BSYNC B1 ;  /* 0x0000000000017941 */ /* 0x000fea0003800000 */
.L_x_1356:
        /* <DEDUP_REMOVED lines=26> */
.L_x_1360:
        /* <DEDUP_REMOVED lines=19> */
.L_x_1361:
[----:B------:R-:W-:Y:S05]  /*f9f0*/  BSYNC B1 ;  /* 0x0000000000017941 */ /* 0x000fea0003800000 */
.L_x_1359:
        /* <DEDUP_REMOVED lines=93> */
.L_x_1365:
[----:B------:R-:W-:Y:S05]  /*ffd0*/  BSYNC B2 ;  /* 0x0000000000027941 */ /* 0x000fea0003800000 */
.L_x_1364:
        /* <DEDUP_REMOVED lines=47> */
.L_x_1370:
        /* <DEDUP_REMOVED lines=61> */
.L_x_1369:
[----:B------:R-:W-:Y:S05]  /*106a0*/  BSYNC B3 ;  /* 0x0000000000037941 */ /* 0x000fea0003800000 */
.L_x_1368:
        /* <DEDUP_REMOVED lines=37> */
.L_x_1372:
[----:B------:R-:W-:Y:S05]  /*10900*/  BSYNC B3 ;  /* 0x0000000000037941 */ /* 0x000fea0003800000 */
.L_x_1371:
        /* <DEDUP_REMOVED lines=15> */
.L_x_1367:
[----:B------:R-:W-:Y:S05]  /*10a00*/  BSYNC B2 ;  /* 0x0000000000027941 */ /* 0x000fea0003800000 */
.L_x_1366:
[----:B-----5:R0:W-:Y:S02]  /*10a10*/  STG.E desc[UR10][R16.64], R5 ;  /* 0x0000000510007986 */ /* 0x0201e4000c10190a */
.L_x_1363:
[----:B------:R-:W-:Y:S05]  /*10a20*/  BSYNC B1 ;  /* 0x0000000000017941 */ /* 0x000fea0003800000 */
.L_x_1362:
[----:B------:R-:W-:-:S07]  /*10a30*/  VIADD R15, R15, 0x80 ;  /* 0x000000800f0f7836 */ /* 0x000fce0000000000 */
.L_x_1354:
[----:B------:R-:W-:Y:S05]  /*10a40*/  BSYNC B0 ;  /* 0x0000000000007941 */ /* 0x000fea0003800000 */
.L_x_1353:
        /* <DEDUP_REMOVED lines=357> */
.L_x_1375:
        /* <DEDUP_REMOVED lines=24> */
.L_x_1378:
        /* <DEDUP_REMOVED lines=20> */
.L_x_1377:
[----:B------:R-:W-:Y:S05]  /*12360*/  BSYNC B1 ;  /* 0x0000000000017941 */ /* 0x000fea0003800000 */
.L_x_1376:
        /* <DEDUP_REMOVED lines=26> */
.L_x_1380:
        /* <DEDUP_REMOVED lines=19> */
.L_x_1381:
[----:B------:R-:W-:Y:S05]  /*12640*/  BSYNC B1 ;  /* 0x0000000000017941 */ /* 0x000fea0003800000 */
.L_x_1379:
        /* <DEDUP_REMOVED lines=93> */
.L_x_1385:
[----:B------:R-:W-:Y:S05]  /*12c20*/  BSYNC B2 ;  /* 0x0000000000027941 */ /* 0x000fea0003800000 */
.L_x_1384:
        /* <DEDUP_REMOVED lines=47> */
.L_x_1390:
        /* <DEDUP_REMOVED lines=61> */
.L_x_1389:
[----:B------:R-:W-:Y:S05]  /*132f0*/  BSYNC B3 ;  /* 0x0000000000037941 */ /* 0x000fea0003800000 */
.L_x_1388:
        /* <DEDUP_REMOVED lines=37> */
.L_x_1392:
[----:B------:R-:W-:Y:S05]  /*13550*/  BSYNC B3 ;  /* 0x0000000000037941 */ /* 0x000fea0003800000 */
.L_x_1391:
        /* <DEDUP_REMOVED lines=15> */
.L_x_1387:
[----:B------:R-:W-:Y:S05]  /*13650*/  BSYNC B2 ;  /* 0x0000000000027941 */ /* 0x000fea0003800000 */
.L_x_1386:
[----:B-----5:R0:W-:Y:S02]  /*13660*/  STG.E desc[UR10][R16.64], R5 ;  /* 0x0000000510007986 */ /* 0x0201e4000c10190a */
.L_x_1383:
[----:B------:R-:W-:Y:S05]  /*13670*/  BSYNC B1 ;  /* 0x0000000000017941 */ /* 0x000fea0003800000 */
.L_x_1382:
[----:B------:R-:W-:-:S07]  /*13680*/  VIADD R15, R15, 0x80 ;  /* 0x000000800f0f7836 */ /* 0x000fce0000000000 */
.L_x_1374:
[----:B------:R-:W-:Y:S05]  /*13690*/  BSYNC B0 ;  /* 0x0000000000007941 */ /* 0x000fea0003800000 */
.L_x_1373:
        /* <DEDUP_REMOVED lines=356> */
.L_x_1393:
        /* <DEDUP_REMOVED lines=20> */
[----:B------:R-:W-:Y:S05]  /*14e20*/  CALL.REL.NOINC `($__internal_9_$__cuda_sm20_div_s64) ;  /* 0x00000014002c7944 */ /* 0x000fea0003c00000 */
[----:B------:R-:W-:Y:S05]  /*14e30*/  BRA `(.L_x_1395) ;  /* 0x0000000000507947 */ /* 0x000fea0003800000 */
.L_x_1396:
        /* <DEDUP_REMOVED lines=20> */
.L_x_1395:
[----:B------:R-:W-:Y:S05]  /*14f80*/  BSYNC B0 ;  /* 0x0000000000007941 */ /* 0x000fea0003800000 */
.L_x_1394:
        /* <DEDUP_REMOVED lines=22> */
[----:B------:R-:W-:Y:S05]  /*150f0*/  CALL.REL.NOINC `($__internal_9_$__cuda_sm20_div_s64) ;  /* 0x0000001000787944 */ /* 0x000fea0003c00000 */
[----:B------:R-:W-:Y:S01]  /*15100*/  IMAD.MOV.U32 R4, RZ, RZ, R2 ;  /* 0x000000ffff047224 */ /* 0x000fe200078e0002 */
[----:B------:R-:W-:Y:S01]  /*15110*/  MOV R5, R3 ;  /* 0x0000000300057202 */ /* 0x000fe20000000f00 */
[----:B------:R-:W-:Y:S06]  /*15120*/  BRA `(.L_x_1399) ;  /* 0x00000000004c7947 */ /* 0x000fec0003800000 */
.L_x_1398:
        /* <DEDUP_REMOVED lines=19> */
.L_x_1399:
[----:B------:R-:W-:Y:S05]  /*15260*/  BSYNC B0 ;  /* 0x0000000000007941 */ /* 0x000fea0003800000 */
.L_x_1397:
        /* <DEDUP_REMOVED lines=83> */
[----:B------:R-:W-:Y:S01]  /*157a0*/  @P1 LEA.HI.X R21, R18, R27, R2, 0x2, P3 ;  /* 0x0000001b12151211 */ /* 0x000fe200018f1402 */
[----:B------:R-:W2:Y:S04]  /*157b0*/  LDG.E.CONSTANT R10, desc[UR10][R10.64] ;  /* 0x0000000a0a0a7981 */ /* 0x000ea8000c1e9900 */
[----:B------:R-:W3:Y:S01]  /*157c0*/  @P1 LDG.E.CONSTANT R20, desc[UR10][R20.64] ;  /* 0x0000000a14141981 */ /* 0x000ee2000c1e9900 */
[C---:B------:R-:W-:Y:S02]  /*157d0*/  IADD3 R4, P2, R8.reuse, 0x2, RZ ;  /* 0x0000000208047810 */ /* 0x040fe40007f5e0ff */
[----:B------:R-:W-:Y:S02]  /*157e0*/  @P1 IADD3 R4, P3, R8, 0x3, RZ ;  /* 0x0000000308041810 */ /* 0x000fe40007f7e0ff */
[----:B------:R-:W-:-:S02]  /*157f0*/  IADD3.X R25, RZ, R7, RZ, P2, !PT ;  /* 0x00000007ff197210 */ /* 0x000fc400017fe4ff */
[----:B------:R-:W-:Y:S01]  /*15800*/  @P1 IADD3.X R25, RZ, R7, RZ, P3, !PT ;  /* 0x00000007ff191210 */ /* 0x000fe20001ffe4ff */
[----:B--2---:R-:W-:-:S04]  /*15810*/  IMAD.IADD R5, R5, 0x1, R10 ;  /* 0x0000000105057824 */ /* 0x004fc800078e020a */
[----:B---3--:R-:W-:-:S07]  /*15820*/  @P1 IMAD.IADD R5, R5, 0x1, R20 ;  /* 0x0000000105051824 */ /* 0x008fce00078e0214 */
.L_x_1401:
[----:B------:R-:W-:Y:S05]  /*15830*/  BSYNC B0 ;  /* 0x0000000000007941 */ /* 0x000fea0003800000 */
.L_x_1400:
        /* <DEDUP_REMOVED lines=27> */
[----:B------:R-:W-:Y:S01]  /*159f0*/  IMAD.SHL.U32 R13, R14, 0x4, RZ ;  /* 0x000000040e0d7824 */ /* 0x000fe200078e00ff */
[----:B------:R-:W-:Y:S01]  /*15a00*/  ISETP.GT.AND.EX P1, PT, R12, RZ, PT, P1 ;  /* 0x000000ff0c00720c */ /* 0x000fe20003f24310 */
[----:B------:R-:W-:Y:S01]  /*15a10*/  IMAD R19, R4, R9, R10 ;  /* 0x0000000904137224 */ /* 0x000fe200078e020a */
[----:B------:R-:W-:Y:S01]  /*15a20*/  SHF.L.U64.HI R15, R14, 0x2, R15 ;  /* 0x000000020e0f7819 */ /* 0x000fe2000001020f */
[----:B------:R-:W-:Y:S01]  /*15a30*/  IMAD.WIDE.U32 R10, R4, R8, RZ ;  /* 0x00000008040a7225 */ /* 0x000fe200078e00ff */
[----:B------:R-:W-:Y:S01]  /*15a40*/  ULDC.64 UR8, c[0x0][0x480] ;  /* 0x0001200000087ab9 */ /* 0x000fe20000000a00 */
[----:B------:R-:W-:Y:S01]  /*15a50*/  USHF.L.U64.HI UR7, UR4, 0x2, UR7 ;  /* 0x0000000204077899 */ /* 0x000fe20008010207 */
[----:B------:R-:W-:Y:S01]  /*15a60*/  SHF.L.U64.HI R9, R8, 0x2, R9 ;  /* 0x0000000208097819 */ /* 0x000fe20000010209 */
[----:B------:R-:W-:Y:S01]  /*15a70*/  IMAD.IADD R4, R11, 0x1, R19 ;  /* 0x000000010b047824 */ /* 0x000fe200078e0213 */
[----:B------:R-:W-:-:S02]  /*15a80*/  LEA R13, P0, R10, R13, 0x2 ;  /* 0x0000000d0a0d7211 */ /* 0x000fc400078010ff */
[----:B------:R-:W-:Y:S02]  /*15a90*/  LEA R8, P4, R8, -UR6, 0x2 ;  /* 0x8000000608087c11 */ /* 0x000fe4000f8810ff */
[----:B------:R-:W-:Y:S02]  /*15aa0*/  IADD3 R6, P2, P3, R13, UR8, R6 ;  /* 0x000000080d067c10 */ /* 0x000fe4000fb5e006 */
        /* <DEDUP_REMOVED lines=8> */
.L_x_1406:
        /* <DEDUP_REMOVED lines=8> */
[----:B------:R1:W2:Y:S03]  /*15bb0*/  LDG.E.CONSTANT R6, desc[UR10][R30.64] ;  /* 0x0000000a1e067981 */ /* 0x0002a6000c1e9900 */
[----:B------:R-:W-:Y:S01]  /*15bc0*/  IADD3.X R33, R35, R9, RZ, P1, !PT ;  /* 0x0000000923217210 */ /* 0x000fe20000ffe4ff */
[----:B------:R-:W3:Y:S01]  /*15bd0*/  LDG.E.CONSTANT R34, desc[UR10][R34.64] ;  /* 0x0000000a22227981 */ /* 0x000ee2000c1e9900 */
[----:B------:R-:W-:-:S05]  /*15be0*/  IADD3 R26, P1, R32, R8, RZ ;  /* 0x00000008201a7210 */ /* 0x000fca0007f3e0ff */
[--C-:B------:R-:W-:Y:S01]  /*15bf0*/  IMAD.X R27, R33, 0x1, R9.reuse, P1 ;  /* 0x00000001211b7824 */ /* 0x100fe200008e0609 */
[-C--:B------:R-:W-:Y:S01]  /*15c00*/  IADD3 R24, P1, R26, R8.reuse, RZ ;  /* 0x000000081a187210 */ /* 0x080fe20007f3e0ff */
[----:B------:R4:W3:Y:S03]  /*15c10*/  LDG.E.CONSTANT R35, desc[UR10][R32.64] ;  /* 0x0000000a20237981 */ /* 0x0008e6000c1e9900 */
[-C--:B------:R-:W-:Y:S02]  /*15c20*/  IADD3.X R25, R27, R9.reuse, RZ, P1, !PT ;  /* 0x000000091b197210 */ /* 0x080fe40000ffe4ff */
[-C--:B------:R-:W-:Y:S01]  /*15c30*/  IADD3 R22, P1, R24, R8.reuse, RZ ;  /* 0x0000000818167210 */ /* 0x080fe20007f3e0ff */
[----:B------:R4:W3:Y:S04]  /*15c40*/  LDG.E.CONSTANT R36, desc[UR10][R26.64] ;  /* 0x0000000a1a247981 */ /* 0x0008e8000c1e9900 */
[----:B------:R-:W-:Y:S01]  /*15c50*/  IMAD.X R23, R25, 0x1, R9, P1 ;  /* 0x0000000119177824 */ /* 0x000fe200008e0609 */
[-C--:B------:R-:W-:Y:S01]  /*15c60*/  IADD3 R20, P1, R22, R8.reuse, RZ ;  /* 0x0000000816147210 */ /* 0x080fe20007f3e0ff */
[----:B------:R-:W3:Y:S03]  /*15c70*/  LDG.E.CONSTANT R25, desc[UR10][R24.64] ;  /* 0x0000000a18197981 */ /* 0x000ee6000c1e9900 */
[----:B------:R-:W-:Y:S01]  /*15c80*/  IADD3.X R21, R23, R9, RZ, P1, !PT ;  /* 0x0000000917157210 */ /* 0x000fe20000ffe4ff */
[----:B------:R4:W3:Y:S01]  /*15c90*/  LDG.E.CONSTANT R37, desc[UR10][R22.64] ;  /* 0x0000000a16257981 */ /* 0x0008e2000c1e9900 */
[----:B------:R-:W-:-:S03]  /*15ca0*/  IADD3 R14, P1, R20, R8, RZ ;  /* 0x00000008140e7210 */ /* 0x000fc60007f3e0ff */
[----:B------:R-:W3:Y:S02]  /*15cb0*/  LDG.E.CONSTANT R20, desc[UR10][R20.64] ;  /* 0x0000000a14147981 */ /* 0x000ee4000c1e9900 */
[----:B------:R-:W-:Y:S01]  /*15cc0*/  IMAD.X R15, R21, 0x1, R9, P1 ;  /* 0x00000001150f7824 */ /* 0x000fe200008e0609 */
[----:B------:R-:W-:-:S04]  /*15cd0*/  IADD3 R12, P1, R14, R8, RZ ;  /* 0x000000080e0c7210 */ /* 0x000fc80007f3e0ff */
[----:B------:R-:W-:Y:S01]  /*15ce0*/  IADD3.X R13, R15, R9, RZ, P1, !PT ;  /* 0x000000090f0d7210 */ /* 0x000fe20000ffe4ff */
[----:B------:R-:W3:Y:S01]  /*15cf0*/  LDG.E.CONSTANT R14, desc[UR10][R14.64] ;  /* 0x0000000a0e0e7981 */ /* 0x000ee2000c1e9900 */
[----:B------:R-:W-:-:S05]  /*15d00*/  IADD3 R18, P1, R12, R8, RZ ;  /* 0x000000080c127210 */ /* 0x000fca0007f3e0ff */
[----:B------:R-:W-:Y:S01]  /*15d10*/  IMAD.X R19, R13, 0x1, R9, P1 ;  /* 0x000000010d137824 */ /* 0x000fe200008e0609 */
[-C--:B0-----:R-:W-:Y:S01]  /*15d20*/  IADD3 R28, P1, R18, R8.reuse, RZ ;  /* 0x00000008121c7210 */ /* 0x081fe20007f3e0ff */
[----:B------:R-:W3:Y:S03]  /*15d30*/  LDG.E.CONSTANT R13, desc[UR10][R12.64] ;  /* 0x0000000a0c0d7981 */ /* 0x000ee6000c1e9900 */
[----:B------:R-:W-:Y:S01]  /*15d40*/  IADD3.X R29, R19, R9, RZ, P1, !PT ;  /* 0x00000009131d7210 */ /* 0x000fe20000ffe4ff */
[----:B------:R-:W3:Y:S01]  /*15d50*/  LDG.E.CONSTANT R18, desc[UR10][R18.64] ;  /* 0x0000000a12127981 */ /* 0x000ee2000c1e9900 */
[----:B-1----:R-:W-:-:S05]  /*15d60*/  IADD3 R30, P1, R28, R8, RZ ;  /* 0x000000081c1e7210 */ /* 0x002fca0007f3e0ff */
[----:B------:R-:W-:Y:S01]  /*15d70*/  IMAD.X R31, R29, 0x1, R9, P1 ;  /* 0x000000011d1f7824 */ /* 0x000fe200008e0609 */
[-C--:B----4-:R-:W-:Y:S01]  /*15d80*/  IADD3 R32, P1, R30, R8.reuse, RZ ;  /* 0x000000081e207210 */ /* 0x090fe20007f3e0ff */
[----:B------:R-:W4:Y:S03]  /*15d90*/  LDG.E.CONSTANT R29, desc[UR10][R28.64] ;  /* 0x0000000a1c1d7981 */ /* 0x000f26000c1e9900 */
[----:B------:R-:W-:Y:S01]  /*15da0*/  IADD3.X R33, R31, R9, RZ, P1, !PT ;  /* 0x000000091f217210 */ /* 0x000fe20000ffe4ff */
[----:B------:R-:W4:Y:S01]  /*15db0*/  LDG.E.CONSTANT R30, desc[UR10][R30.64] ;  /* 0x0000000a1e1e7981 */ /* 0x000f22000c1e9900 */
[----:B------:R-:W-:-:S05]  /*15dc0*/  IADD3 R26, P1, R32, R8, RZ ;  /* 0x00000008201a7210 */ /* 0x000fca0007f3e0ff */
        /* <DEDUP_REMOVED lines=16> */
[----:B------:R-:W-:-:S04]  /*15ed0*/  IADD3 R6, P2, R22, R8, RZ ;  /* 0x0000000816067210 */ /* 0x000fc80007f5e0ff */
[----:B------:R-:W-:Y:S02]  /*15ee0*/  IADD3.X R13, R23, R9, RZ, P2, !PT ;  /* 0x00000009170d7210 */ /* 0x000fe400017fe4ff */
[----:B------:R-:W-:-:S04]  /*15ef0*/  IADD3 R18, R33, R18, R30 ;  /* 0x0000001221127210 */ /* 0x000fc80007ffe01e */
[----:B------:R-:W-:Y:S01]  /*15f00*/  IADD3 R5, R15, R18, R26 ;  /* 0x000000120f057210 */ /* 0x000fe20007ffe01a */
[----:B------:R-:W-:Y:S06]  /*15f10*/  @!P1 BRA `(.L_x_1406) ;  /* 0xfffffffc00049947 */ /* 0x000fec000383ffff */
.L_x_1405:
[----:B------:R-:W-:Y:S05]  /*15f20*/  BSYNC B1 ;  /* 0x0000000000017941 */ /* 0x000fea0003800000 */
.L_x_1404:
        /* <DEDUP_REMOVED lines=11> */
[----:B------:R-:W2:Y:S04]  /*15fe0*/  LDG.E.CONSTANT R22, desc[UR10][R22.64] ;  /* 0x0000000a16167981 */ /* 0x000ea8000c1e9900 */
[----:B------:R-:W-:Y:S01]  /*15ff0*/  IMAD.X R27, R25, 0x1, R9, P0 ;  /* 0x00000001191b7824 */ /* 0x000fe200000e0609 */
[----:B------:R-:W-:Y:S01]  /*16000*/  IADD3 R14, P0, R26, R8, RZ ;  /* 0x000000081a0e7210 */ /* 0x000fe20007f1e0ff */
[----:B------:R-:W2:Y:S03]  /*16010*/  LDG.E.CONSTANT R24, desc[UR10][R24.64] ;  /* 0x0000000a18187981 */ /* 0x000ea6000c1e9900 */
[----:B------:R-:W-:-:S02]  /*16020*/  IADD3.X R15, R27, R9, RZ, P0, !PT ;  /* 0x000000091b0f7210 */ /* 0x000fc400007fe4ff */
[-C--:B------:R-:W-:Y:S01]  /*16030*/  IADD3 R10, P0, R14, R8.reuse, RZ ;  /* 0x000000080e0a7210 */ /* 0x080fe20007f1e0ff */
[----:B------:R-:W3:Y:S04]  /*16040*/  LDG.E.CONSTANT R27, desc[UR10][R26.64] ;  /* 0x0000000a1a1b7981 */ /* 0x000ee8000c1e9900 */
        /* <DEDUP_REMOVED lines=8> */
[----:B------:R0:W4:Y:S03]  /*160d0*/  LDG.E.CONSTANT R12, desc[UR10][R12.64] ;  /* 0x0000000a0c0c7981 */ /* 0x000126000c1e9900 */
[----:B------:R-:W-:-:S02]  /*160e0*/  IADD3.X R19, R21, R9, RZ, P0, !PT ;  /* 0x0000000915137210 */ /* 0x000fc400007fe4ff */
[----:B------:R-:W4:Y:S04]  /*160f0*/  LDG.E.CONSTANT R21, desc[UR10][R20.64] ;  /* 0x0000000a14157981 */ /* 0x000f28000c1e9900 */
[----:B------:R-:W4:Y:S01]  /*16100*/  LDG.E.CONSTANT R4, desc[UR10][R18.64] ;  /* 0x0000000a12047981 */ /* 0x000f22000c1e9900 */
        /* <DEDUP_REMOVED lines=8> */
[----:B------:R-:W-:-:S07]  /*16190*/  IADD3 R5, R4, R22, R21 ;  /* 0x0000001604057210 */ /* 0x000fce0007ffe015 */
.L_x_1408:
[----:B------:R-:W-:Y:S05]  /*161a0*/  BSYNC B1 ;  /* 0x0000000000017941 */ /* 0x000fea0003800000 */
.L_x_1407:
[----:B------:R-:W-:-:S04]  /*161b0*/  ISETP.LT.U32.AND P1, PT, R2, R3, PT ;  /* 0x000000030200720c */ /* 0x000fc80003f21070 */
[----:B------:R-:W-:-:S13]  /*161c0*/  ISETP.LT.OR.EX P0, PT, R7, R0, P0, P1 ;  /* 0x000000000700720c */ /* 0x000fda0000701710 */
[----:B------:R-:W-:Y:S05]  /*161d0*/  @!P0 BRA `(.L_x_1403) ;  /* 0x0000000000348947 */ /* 0x000fea0003800000 */
[----:B------:R-:W-:Y:S01]  /*161e0*/  IADD3 R2, P0, R6, R8, RZ ;  /* 0x0000000806027210 */ /* 0x000fe20007f1e0ff */
[----:B------:R-:W-:-:S03]  /*161f0*/  IMAD.MOV.U32 R7, RZ, RZ, R13 ;  /* 0x000000ffff077224 */ /* 0x000fc600078e000d */
[-C--:B------:R-:W-:Y:S01]  /*16200*/  IADD3 R10, P1, R2, R8.reuse, RZ ;  /* 0x00000008020a7210 */ /* 0x080fe20007f3e0ff */
[----:B------:R-:W-:Y:S01]  /*16210*/  IMAD.X R3, R13, 0x1, R9, P0 ;  /* 0x000000010d037824 */ /* 0x000fe200000e0609 */
[----:B------:R-:W2:Y:S02]  /*16220*/  LDG.E.CONSTANT R6, desc[UR10][R6.64] ;  /* 0x0000000a06067981 */ /* 0x000ea4000c1e9900 */
[----:B------:R-:W-:Y:S02]  /*16230*/  IADD3 R8, P0, R10, R8, RZ ;  /* 0x000000080a087210 */ /* 0x000fe40007f1e0ff */
[-C--:B------:R-:W-:Y:S01]  /*16240*/  IADD3.X R11, R3, R9.reuse, RZ, P1, !PT ;  /* 0x00000009030b7210 */ /* 0x080fe20000ffe4ff */
[----:B------:R-:W2:Y:S03]  /*16250*/  LDG.E.CONSTANT R2, desc[UR10][R2.64] ;  /* 0x0000000a02027981 */ /* 0x000ea6000c1e9900 */
[----:B------:R-:W-:Y:S01]  /*16260*/  IADD3.X R9, R11, R9, RZ, P0, !PT ;  /* 0x000000090b097210 */ /* 0x000fe200007fe4ff */
[----:B------:R-:W3:Y:S04]  /*16270*/  LDG.E.CONSTANT R10, desc[UR10][R10.64] ;  /* 0x0000000a0a0a7981 */ /* 0x000ee8000c1e9900 */
[----:B------:R-:W3:Y:S01]  /*16280*/  LDG.E.CONSTANT R8, desc[UR10][R8.64] ;  /* 0x0000000a08087981 */ /* 0x000ee2000c1e9900 */
[----:B--2--5:R-:W-:-:S04]  /*16290*/  IADD3 R5, R2, R5, R6 ;  /* 0x0000000502057210 */ /* 0x024fc80007ffe006 */
[----:B---3--:R-:W-:-:S07]  /*162a0*/  IADD3 R5, R8, R5, R10 ;  /* 0x0000000508057210 */ /* 0x008fce0007ffe00a */
.L_x_1403:
[----:B------:R-:W-:Y:S05]  /*162b0*/  BSYNC B0 ;  /* 0x0000000000007941 */ /* 0x000fea0003800000 */
.L_x_1402:
[----:B-----5:R-:W-:Y:S01]  /*162c0*/  STG.E desc[UR10][R16.64], R5 ;  /* 0x0000000510007986 */ /* 0x020fe2000c10190a */
[----:B------:R-:W-:Y:S05]  /*162d0*/  EXIT ;  /* 0x000000000000794d */ /* 0x000fea0003800000 */
        .weak           $__internal_9_$__cuda_sm20_div_s64
        .type           $__internal_9_$__cuda_sm20_div_s64,@function
        .size           $__internal_9_$__cuda_sm20_div_s64,(.L_x_1742 - $__internal_9_$__cuda_sm20_div_s64)
$__internal_9_$__cuda_sm20_div_s64:
        /* <DEDUP_REMOVED lines=83> */
[----:B------:R-:W-:Y:S05]  /*16810*/  RET.REL.NODEC R4 `(_ZN2at6native61_GLOBAL__N__2cc7adc6_23_UnfoldBackwardKernel_cu_75b981de_315735_unfold_backward_elementwise_kernelILi128ELi8EZNS1_32_unfold_backward_internal_kernelIiEEvRNS_14TensorIteratorEllllllEUliE_EEviT1_) ;  /* 0xfffffe9404f87950 */ /* 0x000fea0003c3ffff */
.L_x_1409:
        /* <DEDUP_REMOVED lines=14> */
.L_x_1742:


//--------------------- .text._ZN2at6native61_GLOBAL__N__2cc7adc6_23_UnfoldBackwardKernel_cu_75b981de_315735_unfold_backward_elementwise_kernelILi128ELi8EZNS1_32_unfold_backward_internal_kernelIaEEvRNS_14TensorIteratorEllllllEUliE_EEviT1_ --------------------------
	.section	.text._ZN2at6native61_GLOBAL__N__2cc7adc6_23_UnfoldBackwardKernel_cu_75b981de_315735_unfold_backward_elementwise_kernelILi128ELi8EZNS1_32_unfold_backward_internal_kernelIaEEvRNS_14TensorIteratorEllllllEUliE_EEviT1_,"ax",@progbits
	.align	128
.text._ZN2at6native61_GLOBAL__N__2cc7adc6_23_UnfoldBackwardKernel_cu_75b981de_315735_unfold_backward_elementwise_kernelILi128ELi8EZNS1_32_unfold_backward_internal_kernelIaEEvRNS_14TensorIteratorEllllllEUliE_EEviT1_:
        .type           _ZN2at6native61_GLOBAL__N__2cc7adc6_23_UnfoldBackwardKernel_cu_75b981de_315735_unfold_backward_elementwise_kernelILi128ELi8EZNS1_32_unfold_backward_internal_kernelIaEEvRNS_14TensorIteratorEllllllEUliE_EEviT1_,@function
        .size           _ZN2at6native61_GLOBAL__N__2cc7adc6_23_UnfoldBackwardKernel_cu_75b981de_315735_unfold_backward_elementwise_kernelILi128ELi8EZNS1_32_unfold_backward_internal_kernelIaEEvRNS_14TensorIteratorEllllllEUliE_EEviT1_,(.L_x_1744 - _ZN2at6native61_GLOBAL__N__2cc7adc6_23_UnfoldBackwardKernel_cu_75b981de_315735_unfold_backward_elementwise_kernelILi128ELi8EZNS1_32_unfold_backward_internal_kernelIaEEvRNS_14TensorIteratorEllllllEUliE_EEviT1_)
        .other          _ZN2at6native61_GLOBAL__N__2cc7adc6_23_UnfoldBackwardKernel_cu_75b981de_315735_unfold_backward_elementwise_kernelILi128ELi8EZNS1_32_unfold_backward_internal_kernelIaEEvRNS_14TensorIteratorEllllllEUliE_EEviT1_,@"STO_CUDA_ENTRY STV_DEFAULT"
_ZN2at6native61_GLOBAL__N__2cc7adc6_23_UnfoldBackwardKernel_cu_75b981de_315735_unfold_backward_elementwise_kernelILi128ELi8EZNS1_32_unfold_backward_internal_kernelIaEEvRNS_14TensorIteratorEllllllEUliE_EEviT1_:
        /* <DEDUP_REMOVED lines=363> */
.L_x_1412:
        /* <DEDUP_REMOVED lines=20> */
[----:B------:R-:W-:Y:S05]  /*17f0*/  CALL.REL.NOINC `($__internal_10_$__cuda_sm20_div_s64) ;  /* 0x0000014400e87944 */ /* 0x000fea0003c00000 */
[----:B------:R-:W-:Y:S02]  /*1800*/  IMAD.MOV.U32 R4, RZ, RZ, R2 ;  /* 0x000000ffff047224 */ /* 0x000fe400078e0002 */
[----:B------:R-:W-:Y:S01]  /*1810*/  IMAD.MOV.U32 R5, RZ, RZ, R3 ;  /* 0x000000ffff057224 */ /* 0x000fe200078e0003 */
[----:B------:R-:W-:Y:S06]  /*1820*/  BRA `(.L_x_1414) ;  /* 0x0000000000507947 */ /* 0x000fec0003800000 */
.L_x_1415:
        /* <DEDUP_REMOVED lines=20> */
.L_x_1414:
[----:B------:R-:W-:Y:S05]  /*1970*/  BSYNC B1 ;  /* 0x0000000000017941 */ /* 0x000fea0003800000 */
.L_x_1413:
        /* <DEDUP_REMOVED lines=22> */
[----:B------:R-:W-:Y:S05]  /*1ae0*/  CALL.REL.NOINC `($__internal_10_$__cuda_sm20_div_s64) ;  /* 0x00000144002c7944 */ /* 0x000fea0003c00000 */
[----:B------:R-:W-:Y:S01]  /*1af0*/  MOV R4, R2 ;  /* 0x0000000200047202 */ /* 0x000fe20000000f00 */
[----:B------:R-:W-:Y:S01]  /*1b00*/  IMAD.MOV.U32 R5, RZ, RZ, R3 ;  /* 0x000000ffff057224 */ /* 0x000fe200078e0003 */
[----:B------:R-:W-:Y:S06]  /*1b10*/  BRA `(.L_x_1418) ;  /* 0x00000000004c7947 */ /* 0x000fec0003800000 */
.L_x_1417:
        /* <DEDUP_REMOVED lines=19> */
.L_x_1418:
[----:B------:R-:W-:Y:S05]  /*1c50*/  BSYNC B1 ;  /* 0x0000000000017941 */ /* 0x000fea0003800000 */
.L_x_1416:
        /* <DEDUP_REMOVED lines=11> */
[----:B------:R0:W5:Y:S01]  /*1d10*/  LDG.E.U8 R5, desc[UR8][R16.64] ;  /* 0x0000000810057981 */ /* 0x000162000c1e1100 */
        /* <DEDUP_REMOVED lines=55> */
[----:B------:R-:W-:Y:S01]  /*2090*/  @P1 IADD3 R29, P2, P3, R14, -R12, -R28 ;  /* 0x8000000c0e1d1210 */ /* 0x000fe20007b5e81c */
[----:B------:R-:W-:Y:S01]  /*20a0*/  IMAD.WIDE.U32 R26, R9, R20, R24 ;  /* 0x00000014091a7225 */ /* 0x000fe200078e0018 */
[----:B------:R-:W-:Y:S02]  /*20b0*/  @P1 IADD3 R10, P4, R24, R10, RZ ;  /* 0x0000000a180a1210 */ /* 0x000fe40007f9e0ff */
[----:B------:R-:W-:Y:S01]  /*20c0*/  @P1 IADD3.X R13, R15, ~R13, ~R33, P2, P3 ;  /* 0x8000000d0f0d1210 */ /* 0x000fe200017e6c21 */
[----:B------:R-:W-:Y:S01]  /*20d0*/  IMAD R2, R31, R20, RZ ;  /* 0x000000141f027224 */ /* 0x000fe200078e02ff */
[----:B------:R-:W-:Y:S01]  /*20e0*/  IADD3 R12, P2, R26, R22, RZ ;  /* 0x000000161a0c7210 */ /* 0x000fe20007f5e0ff */
[----:B------:R-:W-:Y:S02]  /*20f0*/  @P1 IMAD.X R11, R25, 0x1, R11, P4 ;  /* 0x00000001190b1824 */ /* 0x000fe400020e060b */
[----:B------:R-:W-:-:S02]  /*2100*/  IMAD R2, R9, R21, R2 ;  /* 0x0000001509027224 */ /* 0x000fc400078e0202 */
        /* <DEDUP_REMOVED lines=8> */
[C---:B------:R-:W-:Y:S02]  /*2190*/  IADD3 R4, P2, R18.reuse, 0x2, RZ ;  /* 0x0000000212047810 */ /* 0x040fe40007f5e0ff */
[----:B------:R-:W-:-:S03]  /*21a0*/  @P1 IADD3 R4, P3, R18, 0x3, RZ ;  /* 0x0000000312041810 */ /* 0x000fc60007f7e0ff */
[----:B------:R-:W-:Y:S01]  /*21b0*/  IMAD.X R28, RZ, RZ, R19, P2 ;  /* 0x000000ffff1c7224 */ /* 0x000fe200010e0613 */
[----:B------:R-:W-:Y:S02]  /*21c0*/  @P1 IADD3.X R28, RZ, R19, RZ, P3, !PT ;  /* 0x00000013ff1c1210 */ /* 0x000fe40001ffe4ff */
[----:B--2---:R-:W-:-:S05]  /*21d0*/  IADD3 R5, R5, R12, RZ ;  /* 0x0000000c05057210 */ /* 0x004fca0007ffe0ff */
[----:B---3--:R-:W-:-:S05]  /*21e0*/  @P1 IMAD.IADD R2, R5, 0x1, R22 ;  /* 0x0000000105021824 */ /* 0x008fca00078e0216 */
[----:B------:R-:W-:-:S07]  /*21f0*/  @P1 PRMT R5, R2, 0x7610, R5 ;  /* 0x0000761002051816 */ /* 0x000fce0000000005 */
.L_x_1422:
[----:B------:R-:W-:Y:S05]  /*2200*/  BSYNC B2 ;  /* 0x0000000000027941 */ /* 0x000fea0003800000 */
.L_x_1421:
        /* <DEDUP_REMOVED lines=17> */
[----:B------:R-:W-:-:S03]  /*2320*/  IADD3 R10, P3, -R2, R3, RZ ;  /* 0x00000003020a7210 */ /* 0x000fc60007f7e1ff */
[----:B------:R-:W-:Y:S01]  /*2330*/  IMAD R9, R9, UR10, RZ ;  /* 0x0000000a09097c24 */ /* 0x000fe2000f8e02ff */
[----:B------:R-:W-:Y:S01]  /*2340*/  ISETP.GT.U32.AND P1, PT, R10, 0xc, PT ;  /* 0x0000000c0a00780c */ /* 0x000fe20003f24070 */
[----:B------:R-:W-:Y:S01]  /*2350*/  IMAD.X R10, RZ, RZ, ~UR5, P2 ;  /* 0x80000005ff0a7e24 */ /* 0x000fe200090e06ff */
[----:B------:R-:W-:Y:S01]  /*2360*/  ULDC.64 UR4, c[0x0][0x480] ;  /* 0x0001200000047ab9 */ /* 0x000fe20000000a00 */
[C---:B------:R-:W-:Y:S02]  /*2370*/  IMAD R9, R14.reuse, UR11, R9 ;  /* 0x0000000b0e097c24 */ /* 0x040fe4000f8e0209 */
[----:B------:R-:W-:-:S04]  /*2380*/  IMAD.WIDE.U32 R14, R14, UR10, RZ ;  /* 0x0000000a0e0e7c25 */ /* 0x000fc8000f8e00ff */
[----:B0-----:R-:W-:Y:S01]  /*2390*/  IMAD.WIDE.U32 R12, R19, UR10, R12 ;  /* 0x0000000a130c7c25 */ /* 0x001fe2000f8e000c */
[----:B------:R-:W-:Y:S02]  /*23a0*/  IADD3 R15, R15, R9, RZ ;  /* 0x000000090f0f7210 */ /* 0x000fe40007ffe0ff */
[----:B------:R-:W-:Y:S01]  /*23b0*/  IADD3.X R9, R28, -0x1, RZ, P0, !PT ;  /* 0xffffffff1c097810 */ /* 0x000fe200007fe4ff */
[----:B------:R-:W-:-:S04]  /*23c0*/  IMAD.WIDE.U32 R22, R4, UR12, R14 ;  /* 0x0000000c04167c25 */ /* 0x000fc8000f8e000e */
[----:B------:R-:W-:Y:S01]  /*23d0*/  IMAD.X R18, R0, 0x1, ~R9, P3 ;  /* 0x0000000100127824 */ /* 0x000fe200018e0e09 */
[----:B------:R-:W-:Y:S01]  /*23e0*/  IADD3 R23, R23, R11, RZ ;  /* 0x0000000b17177210 */ /* 0x000fe20007ffe0ff */
[----:B------:R-:W-:Y:S01]  /*23f0*/  IMAD R4, R10, UR10, RZ ;  /* 0x0000000a0a047c24 */ /* 0x000fe2000f8e02ff */
[----:B------:R-:W-:Y:S02]  /*2400*/  IADD3 R22, P0, P2, R22, UR4, R8 ;  /* 0x0000000416167c10 */ /* 0x000fe4000fa1e008 */
[----:B------:R-:W-:Y:S01]  /*2410*/  ISETP.GT.AND.EX P1, PT, R18, RZ, PT, P1 ;  /* 0x000000ff1200720c */ /* 0x000fe20003f24310 */
[----:B------:R-:W-:Y:S01]  /*2420*/  IMAD R11, R19, UR11, R4 ;  /* 0x0000000b130b7c24 */ /* 0x000fe2000f8e0204 */
[----:B------:R-:W-:Y:S02]  /*2430*/  IADD3.X R23, R23, UR5, RZ, P0, P2 ;  /* 0x0000000517177c10 */ /* 0x000fe400087e44ff */
[----:B------:R-:W-:Y:S01]  /*2440*/  PLOP3.LUT P0, PT, PT, PT, PT, 0x80, 0x0 ;  /* 0x000000000000781c */ /* 0x000fe20003f0f070 */
[----:B------:R-:W-:-:S08]  /*2450*/  IMAD.IADD R8, R13, 0x1, R11 ;  /* 0x000000010d087824 */ /* 0x000fd000078e020b */
[----:B------:R-:W-:Y:S05]  /*2460*/  @!P1 BRA `(.L_x_1426) ;  /* 0x0000000400049947 */ /* 0x000fea0003800000 */
[----:B------:R-:W-:Y:S02]  /*2470*/  IADD3 R11, P1, R3, -0xc, RZ ;  /* 0xfffffff4030b7810 */ /* 0x000fe40007f3e0ff */
[----:B------:R-:W-:Y:S02]  /*2480*/  PLOP3.LUT P0, PT, PT, PT, PT, 0x8, 0x0 ;  /* 0x000000000000781c */ /* 0x000fe40003f0e170 */
[----:B------:R-:W-:-:S11]  /*2490*/  IADD3.X R4, R0, -0x1, RZ, P1, !PT ;  /* 0xffffffff00047810 */ /* 0x000fd60000ffe4ff */
.L_x_1427:
[-C--:B------:R-:W-:Y:S01]  /*24a0*/  IADD3 R36, P1, R22, R12.reuse, RZ ;  /* 0x0000000c16247210 */ /* 0x080fe20007f3e0ff */
[----:B------:R-:W2:Y:S04]  /*24b0*/  LDG.E.U8.CONSTANT R10, desc[UR8][R22.64] ;  /* 0x00000008160a7981 */ /* 0x000ea8000c1e9100 */
[----:B------:R-:W-:Y:S01]  /*24c0*/  IMAD.X R37, R23, 0x1, R8, P1 ;  /* 0x0000000117257824 */ /* 0x000fe200008e0608 */
[----:B------:R-:W-:-:S04]  /*24d0*/  IADD3 R30, P1, R36, R12, RZ ;  /* 0x0000000c241e7210 */ /* 0x000fc80007f3e0ff */
[----:B------:R-:W-:Y:S01]  /*24e0*/  IADD3.X R31, R37, R8, RZ, P1, !PT ;  /* 0x00000008251f7210 */ /* 0x000fe20000ffe4ff */
[----:B------:R-:W2:Y:S01]  /*24f0*/  LDG.E.U8.CONSTANT R36, desc[UR8][R36.64] ;  /* 0x0000000824247981 */ /* 0x000ea2000c1e9100 */
[----:B------:R-:W-:-:S03]  /*2500*/  IADD3 R20, P1, R30, R12, RZ ;  /* 0x0000000c1e147210 */ /* 0x000fc60007f3e0ff */
[----:B------:R-:W3:Y:S02]  /*2510*/  LDG.E.U8.CONSTANT R35, desc[UR8][R30.64] ;  /* 0x000000081e237981 */ /* 0x000ee4000c1e9100 */
[----:B------:R-:W-:Y:S01]  /*2520*/  IMAD.X R21, R31, 0x1, R8, P1 ;  /* 0x000000011f157824 */ /* 0x000fe200008e0608 */
[----:B------:R-:W-:-:S04]  /*2530*/  IADD3 R32, P1, R20, R12, RZ ;  /* 0x0000000c14207210 */ /* 0x000fc80007f3e0ff */
[----:B------:R0:W3:Y:S01]  /*2540*/  LDG.E.U8.CONSTANT R34, desc[UR8][R20.64] ;  /* 0x0000000814227981 */ /* 0x0000e2000c1e9100 */
[----:B------:R-:W-:Y:S01]  /*2550*/  IMAD.X R33, R21, 0x1, R8, P1 ;  /* 0x0000000115217824 */ /* 0x000fe200008e0608 */
[----:B------:R-:W-:-:S04]  /*2560*/  IADD3 R24, P1, R32, R12, RZ ;  /* 0x0000000c20187210 */ /* 0x000fc80007f3e0ff */
[----:B------:R-:W-:Y:S02]  /*2570*/  IADD3.X R25, R33, R8, RZ, P1, !PT ;  /* 0x0000000821197210 */ /* 0x000fe40000ffe4ff */
[-C--:B------:R-:W-:Y:S01]  /*2580*/  IADD3 R28, P1, R24, R12.reuse, RZ ;  /* 0x0000000c181c7210 */ /* 0x080fe20007f3e0ff */
[----:B------:R-:W4:Y:S04]  /*2590*/  LDG.E.U8.CONSTANT R33, desc[UR8][R32.64] ;  /* 0x0000000820217981 */ /* 0x000f28000c1e9100 */
[----:B------:R-:W-:Y:S01]  /*25a0*/  IMAD.X R29, R25, 0x1, R8, P1 ;  /* 0x00000001191d7824 */ /* 0x000fe200008e0608 */
[----:B------:R-:W-:-:S04]  /*25b0*/  IADD3 R26, P1, R28, R12, RZ ;  /* 0x0000000c1c1a7210 */ /* 0x000fc80007f3e0ff */
[----:B------:R-:W4:Y:S01]  /*25c0*/  LDG.E.U8.CONSTANT R31, desc[UR8][R28.64] ;  /* 0x000000081c1f7981 */ /* 0x000f22000c1e9100 */
[--C-:B------:R-:W-:Y:S01]  /*25d0*/  IMAD.X R27, R29, 0x1, R8.reuse, P1 ;  /* 0x000000011d1b7824 */ /* 0x100fe200008e0608 */
[----:B------:R-:W-:Y:S02]  /*25e0*/  IADD3 R14, P1, R26, R12, RZ ;  /* 0x0000000c1a0e7210 */ /* 0x000fe40007f3e0ff */
[----:B------:R1:W4:Y:S02]  /*25f0*/  LDG.E.U8.CONSTANT R32, desc[UR8][R24.64] ;  /* 0x0000000818207981 */ /* 0x000324000c1e9100 */
[----:B------:R-:W-:Y:S02]  /*2600*/  IADD3.X R15, R27, R8, RZ, P1, !PT ;  /* 0x000000081b0f7210 */ /* 0x000fe40000ffe4ff */
[-C--:B------:R-:W-:Y:S01]  /*2610*/  IADD3 R18, P1, R14, R12.reuse, RZ ;  /* 0x0000000c0e127210 */ /* 0x080fe20007f3e0ff */
[----:B------:R1:W4:Y:S04]  /*2620*/  LDG.E.U8.CONSTANT R30, desc[UR8][R26.64] ;  /* 0x000000081a1e7981 */ /* 0x000328000c1e9100 */
[--C-:B------:R-:W-:Y:S01]  /*2630*/  IMAD.X R19, R15, 0x1, R8.reuse, P1 ;  /* 0x000000010f137824 */ /* 0x100fe200008e0608 */
[-C--:B0-----:R-:W-:Y:S01]  /*2640*/  IADD3 R20, P1, R18, R12.reuse, RZ ;  /* 0x0000000c12147210 */ /* 0x081fe20007f3e0ff */
[----:B------:R0:W4:Y:S04]  /*2650*/  LDG.E.U8.CONSTANT R37, desc[UR8][R14.64] ;  /* 0x000000080e257981 */ /* 0x000128000c1e9100 */
[----:B------:R-:W-:Y:S01]  /*2660*/  IMAD.X R21, R19, 0x1, R8, P1 ;  /* 0x0000000113157824 */ /* 0x000fe200008e0608 */
[----:B------:R-:W-:Y:S01]  /*2670*/  IADD3 R22, P1, R20, R12, RZ ;  /* 0x0000000c14167210 */ /* 0x000fe20007f3e0ff */
[----:B------:R-:W4:Y:S03]  /*2680*/  LDG.E.U8.CONSTANT R18, desc[UR8][R18.64] ;  /* 0x0000000812127981 */ /* 0x000f26000c1e9100 */
[----:B------:R-:W-:Y:S01]  /*2690*/  IADD3.X R23, R21, R8, RZ, P1, !PT ;  /* 0x0000000815177210 */ /* 0x000fe20000ffe4ff */
[----:B------:R-:W4:Y:S01]  /*26a0*/  LDG.E.U8.CONSTANT R20, desc[UR8][R20.64] ;  /* 0x0000000814147981 */ /* 0x000f22000c1e9100 */
[----:B-1----:R-:W-:-:S05]  /*26b0*/  IADD3 R24, P1, R22, R12, RZ ;  /* 0x0000000c16187210 */ /* 0x002fca0007f3e0ff */
[--C-:B------:R-:W-:Y:S01]  /*26c0*/  IMAD.X R25, R23, 0x1, R8.reuse, P1 ;  /* 0x0000000117197824 */ /* 0x100fe200008e0608 */
[-C--:B------:R-:W-:Y:S01]  /*26d0*/  IADD3 R26, P1, R24, R12.reuse, RZ ;  /* 0x0000000c181a7210 */ /* 0x080fe20007f3e0ff */
[----:B------:R1:W4:Y:S04]  /*26e0*/  LDG.E.U8.CONSTANT R23, desc[UR8][R22.64] ;  /* 0x0000000816177981 */ /* 0x000328000c1e9100 */
[----:B------:R-:W-:Y:S01]  /*26f0*/  IMAD.X R27, R25, 0x1, R8, P1 ;  /* 0x00000001191b7824 */ /* 0x000fe200008e0608 */
[----:B------:R-:W-:Y:S01]  /*2700*/  IADD3 R28, P1, R26, R12, RZ ;  /* 0x0000000c1a1c7210 */ /* 0x000fe20007f3e0ff */
[----:B------:R-:W4:Y:S03]  /*2710*/  LDG.E.U8.CONSTANT R24, desc[UR8][R24.64] ;  /* 0x0000000818187981 */ /* 0x000f26000c1e9100 */
[----:B------:R-:W-:-:S02]  /*2720*/  IADD3.X R29, R27, R8, RZ, P1, !PT ;  /* 0x000000081b1d7210 */ /* 0x000fc40000ffe4ff */
[----:B0-----:R-:W-:Y:S01]  /*2730*/  IADD3 R14, P1, R28, R12, RZ ;  /* 0x0000000c1c0e7210 */ /* 0x001fe20007f3e0ff */
[----:B------:R-:W4:Y:S04]  /*2740*/  LDG.E.U8.CONSTANT R27, desc[UR8][R26.64] ;  /* 0x000000081a1b7981 */ /* 0x000f28000c1e9100 */
[----:B------:R-:W-:Y:S01]  /*2750*/  IMAD.X R15, R29, 0x1, R8, P1 ;  /* 0x000000011d0f7824 */ /* 0x000fe200008e0608 */
[----:B------:R-:W4:Y:S04]  /*2760*/  LDG.E.U8.CONSTANT R28, desc[UR8][R28.64] ;  /* 0x000000081c1c7981 */ /* 0x000f28000c1e9100 */
[----:B------:R-:W4:Y:S01]  /*2770*/  LDG.E.U8.CONSTANT R19, desc[UR8][R14.64] ;  /* 0x000000080e137981 */ /* 0x000f22000c1e9100 */
[----:B------:R-:W-:-:S05]  /*2780*/  IADD3 R2, P1, R2, 0x10, RZ ;  /* 0x0000001002027810 */ /* 0x000fca0007f3e0ff */
[----:B------:R-:W-:Y:S01]  /*2790*/  IMAD.X R9, RZ, RZ, R9, P1 ;  /* 0x000000ffff097224 */ /* 0x000fe200008e0609 */
[----:B------:R-:W-:-:S04]  /*27a0*/  ISETP.GE.U32.AND P1, PT, R2, R11, PT ;  /* 0x0000000b0200720c */ /* 0x000fc80003f26070 */
[----:B------:R-:W-:Y:S02]  /*27b0*/  ISETP.GE.AND.EX P1, PT, R9, R4, PT, P1 ;  /* 0x000000040900720c */ /* 0x000fe40003f26310 */
[----:B-1----:R-:W-:Y:S02]  /*27c0*/  IADD3 R22, P2, R14, R12, RZ ;  /* 0x0000000c0e167210 */ /* 0x002fe40007f5e0ff */
[----:B--2--5:R-:W-:-:S04]  /*27d0*/  IADD3 R10, R36, R5, R10 ;  /* 0x00000005240a7210 */ /* 0x024fc80007ffe00a */
[----:B---3--:R-:W-:-:S04]  /*27e0*/  IADD3 R10, R34, R10, R35 ;  /* 0x0000000a220a7210 */ /* 0x008fc80007ffe023 */
[----:B----4-:R-:W-:-:S04]  /*27f0*/  IADD3 R10, R32, R10, R33 ;  /* 0x0000000a200a7210 */ /* 0x010fc80007ffe021 */
[----:B------:R-:W-:-:S04]  /*2800*/  IADD3 R10, R30, R10, R31 ;  /* 0x0000000a1e0a7210 */ /* 0x000fc80007ffe01f */
[----:B------:R-:W-:-:S04]  /*2810*/  IADD3 R10, R18, R10, R37 ;  /* 0x0000000a120a7210 */ /* 0x000fc80007ffe025 */
[----:B------:R-:W-:Y:S02]  /*2820*/  IADD3 R10, R23, R10, R20 ;  /* 0x0000000a170a7210 */ /* 0x000fe40007ffe014 */
[----:B------:R-:W-:Y:S02]  /*2830*/  IADD3.X R23, R15, R8, RZ, P2, !PT ;  /* 0x000000080f177210 */ /* 0x000fe400017fe4ff */
[----:B------:R-:W-:-:S04]  /*2840*/  IADD3 R10, R27, R10, R24 ;  /* 0x0000000a1b0a7210 */ /* 0x000fc80007ffe018 */
[----:B------:R-:W-:-:S04]  /*2850*/  IADD3 R10, R19, R10, R28 ;  /* 0x0000000a130a7210 */ /* 0x000fc80007ffe01c */
[----:B------:R-:W-:Y:S01]  /*2860*/  PRMT R5, R10, 0x7610, R5 ;  /* 0x000076100a057816 */ /* 0x000fe20000000005 */
[----:B------:R-:W-:Y:S06]  /*2870*/  @!P1 BRA `(.L_x_1427) ;  /* 0xfffffffc00089947 */ /* 0x000fec000383ffff */
.L_x_1426:
[----:B------:R-:W-:Y:S05]  /*2880*/  BSYNC B3 ;  /* 0x0000000000037941 */ /* 0x000fea0003800000 */
.L_x_1425:
[----:B------:R-:W-:Y:S01]  /*2890*/  IADD3 R4, P2, -R2, R3, RZ ;  /* 0x0000000302047210 */ /* 0x000fe20007f5e1ff */
[----:B------:R-:W-:Y:S03]  /*28a0*/  BSSY B3, `(.L_x_1428) ;  /* 0x0000025000037945 */ /* 0x000fe60003800000 */
[----:B------:R-:W-:Y:S01]  /*28b0*/  ISETP.GT.U32.AND P1, PT, R4, 0x4, PT ;  /* 0x000000040400780c */ /* 0x000fe20003f24070 */
[----:B------:R-:W-:-:S05]  /*28c0*/  IMAD.X R4, R0, 0x1, ~R9, P2 ;  /* 0x0000000100047824 */ /* 0x000fca00010e0e09 */
[----:B------:R-:W-:-:S13]  /*28d0*/  ISETP.GT.AND.EX P1, PT, R4, RZ, PT, P1 ;  /* 0x000000ff0400720c */ /* 0x000fda0003f24310 */
[----:B------:R-:W-:Y:S05]  /*28e0*/  @!P1 BRA `(.L_x_1429) ;  /* 0x0000000000809947 */ /* 0x000fea0003800000 */
[-C--:B------:R-:W-:Y:S02]  /*28f0*/  IADD3 R20, P0, R22, R12.reuse, RZ ;  /* 0x0000000c16147210 */ /* 0x080fe40007f1e0ff */
[----:B------:R-:W2:Y:S03]  /*2900*/  LDG.E.U8.CONSTANT R22, desc[UR8][R22.64] ;  /* 0x0000000816167981 */ /* 0x000ea6000c1e9100 */
[----:B------:R-:W-:Y:S01]  /*2910*/  IMAD.X R21, R23, 0x1, R8, P0 ;  /* 0x0000000117157824 */ /* 0x000fe200000e0608 */
[----:B------:R-:W-:-:S04]  /*2920*/  IADD3 R18, P0, R20, R12, RZ ;  /* 0x0000000c14127210 */ /* 0x000fc80007f1e0ff */
[----:B------:R-:W-:Y:S01]  /*2930*/  IADD3.X R19, R21, R8, RZ, P0, !PT ;  /* 0x0000000815137210 */ /* 0x000fe200007fe4ff */
[----:B------:R-:W2:Y:S01]  /*2940*/  LDG.E.U8.CONSTANT R20, desc[UR8][R20.64] ;  /* 0x0000000814147981 */ /* 0x000ea2000c1e9100 */
[----:B------:R-:W-:-:S05]  /*2950*/  IADD3 R14, P0, R18, R12, RZ ;  /* 0x0000000c120e7210 */ /* 0x000fca0007f1e0ff */
[--C-:B------:R-:W-:Y:S01]  /*2960*/  IMAD.X R15, R19, 0x1, R8.reuse, P0 ;  /* 0x00000001130f7824 */ /* 0x100fe200000e0608 */
[-C--:B------:R-:W-:Y:S01]  /*2970*/  IADD3 R10, P0, R14, R12.reuse, RZ ;  /* 0x0000000c0e0a7210 */ /* 0x080fe20007f1e0ff */
[----:B------:R-:W3:Y:S04]  /*2980*/  LDG.E.U8.CONSTANT R19, desc[UR8][R18.64] ;  /* 0x0000000812137981 */ /* 0x000ee8000c1e9100 */
[----:B------:R-:W-:Y:S01]  /*2990*/  IMAD.X R11, R15, 0x1, R8, P0 ;  /* 0x000000010f0b7824 */ /* 0x000fe200000e0608 */
[----:B------:R-:W-:Y:S01]  /*29a0*/  IADD3 R24, P0, R10, R12, RZ ;  /* 0x0000000c0a187210 */ /* 0x000fe20007f1e0ff */
[----:B------:R-:W3:Y:S03]  /*29b0*/  LDG.E.U8.CONSTANT R14, desc[UR8][R14.64] ;  /* 0x000000080e0e7981 */ /* 0x000ee6000c1e9100 */
[----:B------:R-:W-:-:S02]  /*29c0*/  IADD3.X R25, R11, R8, RZ, P0, !PT ;  /* 0x000000080b197210 */ /* 0x000fc400007fe4ff */
[-C--:B------:R-:W-:Y:S01]  /*29d0*/  IADD3 R26, P0, R24, R12.reuse, RZ ;  /* 0x0000000c181a7210 */ /* 0x080fe20007f1e0ff */
[----:B------:R-:W4:Y:S04]  /*29e0*/  LDG.E.U8.CONSTANT R11, desc[UR8][R10.64] ;  /* 0x000000080a0b7981 */ /* 0x000f28000c1e9100 */
[--C-:B------:R-:W-:Y:S01]  /*29f0*/  IMAD.X R27, R25, 0x1, R8.reuse, P0 ;  /* 0x00000001191b7824 */ /* 0x100fe200000e0608 */
[----:B------:R-:W-:Y:S01]  /*2a00*/  IADD3 R28, P0, R26, R12, RZ ;  /* 0x0000000c1a1c7210 */ /* 0x000fe20007f1e0ff */
[----:B------:R-:W4:Y:S04]  /*2a10*/  LDG.E.U8.CONSTANT R24, desc[UR8][R24.64] ;  /* 0x0000000818187981 */ /* 0x000f28000c1e9100 */
[----:B------:R-:W-:-:S02]  /*2a20*/  IMAD.X R29, R27, 0x1, R8, P0 ;  /* 0x000000011b1d7824 */ /* 0x000fc400000e0608 */
[----:B------:R-:W4:Y:S04]  /*2a30*/  LDG.E.U8.CONSTANT R27, desc[UR8][R26.64] ;  /* 0x000000081a1b7981 */ /* 0x000f28000c1e9100 */
[----:B------:R-:W4:Y:S01]  /*2a40*/  LDG.E.U8.CONSTANT R4, desc[UR8][R28.64] ;  /* 0x000000081c047981 */ /* 0x000f22000c1e9100 */
[----:B------:R-:W-:Y:S02]  /*2a50*/  IADD3 R2, P2, R2, 0x8, RZ ;  /* 0x0000000802027810 */ /* 0x000fe40007f5e0ff */
[----:B------:R-:W-:Y:S02]  /*2a60*/  PLOP3.LUT P0, PT, PT, PT, PT, 0x8, 0x0 ;  /* 0x000000000000781c */ /* 0x000fe40003f0e170 */
[----:B------:R-:W-:Y:S02]  /*2a70*/  IADD3.X R9, RZ, R9, RZ, P2, !PT ;  /* 0x00000009ff097210 */ /* 0x000fe400017fe4ff */
[----:B--2--5:R-:W-:-:S02]  /*2a80*/  IADD3 R20, R20, R5, R22 ;  /* 0x0000000514147210 */ /* 0x024fc40007ffe016 */
[----:B------:R-:W-:Y:S02]  /*2a90*/  IADD3 R22, P1, R28, R12, RZ ;  /* 0x0000000c1c167210 */ /* 0x000fe40007f3e0ff */
[----:B---3--:R-:W-:-:S03]  /*2aa0*/  IADD3 R20, R14, R20, R19 ;  /* 0x000000140e147210 */ /* 0x008fc60007ffe013 */
[----:B------:R-:W-:Y:S01]  /*2ab0*/  IMAD.X R23, R29, 0x1, R8, P1 ;  /* 0x000000011d177824 */ /* 0x000fe200008e0608 */
[----:B----4-:R-:W-:-:S04]  /*2ac0*/  IADD3 R20, R24, R20, R11 ;  /* 0x0000001418147210 */ /* 0x010fc80007ffe00b */
[----:B------:R-:W-:-:S04]  /*2ad0*/  IADD3 R4, R4, R20, R27 ;  /* 0x0000001404047210 */ /* 0x000fc80007ffe01b */
[----:B------:R-:W-:-:S07]  /*2ae0*/  PRMT R5, R4, 0x7610, R5 ;  /* 0x0000761004057816 */ /* 0x000fce0000000005 */
.L_x_1429:
[----:B------:R-:W-:Y:S05]  /*2af0*/  BSYNC B3 ;  /* 0x0000000000037941 */ /* 0x000fea0003800000 */
.L_x_1428:
[----:B------:R-:W-:-:S04]  /*2b00*/  ISETP.LT.U32.AND P1, PT, R2, R3, PT ;  /* 0x000000030200720c */ /* 0x000fc80003f21070 */
[----:B------:R-:W-:-:S13]  /*2b10*/  ISETP.LT.OR.EX P0, PT, R9, R0, P0, P1 ;  /* 0x000000000900720c */ /* 0x000fda0000701710 */
[----:B------:R-:W-:Y:S05]  /*2b20*/  @!P0 BRA `(.L_x_1424) ;  /* 0x0000000000308947 */ /* 0x000fea0003800000 */
[-C--:B------:R-:W-:Y:S02]  /*2b30*/  IADD3 R2, P0, R22, R12.reuse, RZ ;  /* 0x0000000c16027210 */ /* 0x080fe40007f1e0ff */
[----:B------:R-:W2:Y:S02]  /*2b40*/  LDG.E.U8.CONSTANT R22, desc[UR8][R22.64] ;  /* 0x0000000816167981 */ /* 0x000ea4000c1e9100 */
[----:B------:R-:W-:Y:S01]  /*2b50*/  IADD3 R10, P1, R2, R12, RZ ;  /* 0x0000000c020a7210 */ /* 0x000fe20007f3e0ff */
[----:B------:R-:W-:-:S03]  /*2b60*/  IMAD.X R3, R23, 0x1, R8, P0 ;  /* 0x0000000117037824 */ /* 0x000fc600000e0608 */
[----:B------:R-:W-:Y:S02]  /*2b70*/  IADD3 R12, P0, R10, R12, RZ ;  /* 0x0000000c0a0c7210 */ /* 0x000fe40007f1e0ff */
[----:B------:R-:W-:Y:S01]  /*2b80*/  IADD3.X R11, R3, R8, RZ, P1, !PT ;  /* 0x00000008030b7210 */ /* 0x000fe20000ffe4ff */
[----:B------:R-:W2:Y:S04]  /*2b90*/  LDG.E.U8.CONSTANT R2, desc[UR8][R2.64] ;  /* 0x0000000802027981 */ /* 0x000ea8000c1e9100 */
[----:B------:R-:W-:Y:S01]  /*2ba0*/  IMAD.X R13, R11, 0x1, R8, P0 ;  /* 0x000000010b0d7824 */ /* 0x000fe200000e0608 */
[----:B------:R-:W3:Y:S04]  /*2bb0*/  LDG.E.U8.CONSTANT R10, desc[UR8][R10.64] ;  /* 0x000000080a0a7981 */ /* 0x000ee8000c1e9100 */
[----:B------:R-:W3:Y:S01]  /*2bc0*/  LDG.E.U8.CONSTANT R12, desc[UR8][R12.64] ;  /* 0x000000080c0c7981 */ /* 0x000ee2000c1e9100 */
[----:B--2--5:R-:W-:-:S04]  /*2bd0*/  IADD3 R5, R2, R5, R22 ;  /* 0x0000000502057210 */ /* 0x024fc80007ffe016 */
[----:B---3--:R-:W-:-:S07]  /*2be0*/  IADD3 R5, R12, R5, R10 ;  /* 0x000000050c057210 */ /* 0x008fce0007ffe00a */
.L_x_1424:
[----:B------:R-:W-:Y:S05]  /*2bf0*/  BSYNC B2 ;  /* 0x0000000000027941 */ /* 0x000fea0003800000 */
.L_x_1423:
[----:B-----5:R0:W-:Y:S02]  /*2c00*/  STG.E.U8 desc[UR8][R16.64], R5 ;  /* 0x0000000510007986 */ /* 0x0201e4000c101108 */
.L_x_1420:
[----:B------:R-:W-:Y:S05]  /*2c10*/  BSYNC B1 ;  /* 0x0000000000017941 */ /* 0x000fea0003800000 */
.L_x_1419:
[----:B------:R-:W-:-:S05]  /*2c20*/  IMAD R6, R6, 0x400, R7 ;  /* 0x0000040006067824 */ /* 0x000fca00078e0207 */
[----:B------:R-:W-:-:S07]  /*2c30*/  IADD3 R15, R6, 0x80, RZ ;  /* 0x00000080060f7810 */ /* 0x000fce0007ffe0ff */
.L_x_1411:
[----:B------:R-:W-:Y:S05]  /*2c40*/  BSYNC B0 ;  /* 0x0000000000007941 */ /* 0x000fea0003800000 */
.L_x_1410:
        /* <DEDUP_REMOVED lines=357> */
.L_x_1432:
        /* <DEDUP_REMOVED lines=20> */
[----:B------:R-:W-:Y:S05]  /*43e0*/  CALL.REL.NOINC `($__internal_10_$__cuda_sm20_div_s64) ;  /* 0x0000011800ec7944 */ /* 0x000fea0003c00000 */
[----:B------:R-:W-:Y:S01]  /*43f0*/  MOV R4, R2 ;  /* 0x0000000200047202 */ /* 0x000fe20000000f00 */
[----:B------:R-:W-:Y:S01]  /*4400*/  IMAD.MOV.U32 R5, RZ, RZ, R3 ;  /* 0x000000ffff057224 */ /* 0x000fe200078e0003 */
[----:B------:R-:W-:Y:S06]  /*4410*/  BRA `(.L_x_1434) ;  /* 0x0000000000507947 */ /* 0x000fec0003800000 */
.L_x_1435:
        /* <DEDUP_REMOVED lines=20> */
.L_x_1434:
[----:B------:R-:W-:Y:S05]  /*4560*/  BSYNC B1 ;  /* 0x0000000000017941 */ /* 0x000fea0003800000 */
.L_x_1433:
        /* <DEDUP_REMOVED lines=22> */
[----:B------:R-:W-:Y:S05]  /*46d0*/  CALL.REL.NOINC `($__internal_10_$__cuda_sm20_div_s64) ;  /* 0x0000011800307944 */ /* 0x000fea0003c00000 */
[----:B------:R-:W-:Y:S01]  /*46e0*/  IMAD.MOV.U32 R4, RZ, RZ, R2 ;  /* 0x000000ffff047224 */ /* 0x000fe200078e0002 */
[----:B------:R-:W-:Y:S01]  /*46f0*/  MOV R5, R3 ;  /* 0x0000000300057202 */ /* 0x000fe20000000f00 */
[----:B------:R-:W-:Y:S06]  /*4700*/  BRA `(.L_x_1438) ;  /* 0x00000000004c7947 */ /* 0x000fec0003800000 */
.L_x_1437:
        /* <DEDUP_REMOVED lines=19> */
.L_x_1438:
[----:B------:R-:W-:Y:S05]  /*4840*/  BSYNC B1 ;  /* 0x0000000000017941 */ /* 0x000fea0003800000 */
.L_x_1436:
        /* <DEDUP_REMOVED lines=13> */
[----:B------:R-:W-:Y:S03]  /*4920*/  BSSY B2, `(.L_x_1441) ;  /* 0x000004d000027945 */ /* 0x000fe60003800000 */
        /* <DEDUP_REMOVED lines=52> */
[----:B------:R-:W-:Y:S01]  /*4c70*/  IADD3.X R31, R17, ~R33, RZ, P2, !PT ;  /* 0x80000021111f7210 */ /* 0x000fe200017fe4ff */
[----:B------:R-:W-:Y:S01]  /*4c80*/  IMAD.WIDE.U32 R24, R9, R12, R26 ;  /* 0x0000000c09187225 */ /* 0x000fe200078e001a */
[----:B------:R-:W-:Y:S02]  /*4c90*/  @P1 IADD3 R29, P2, P3, R16, -R20, -R28 ;  /* 0x80000014101d1210 */ /* 0x000fe40007b5e81c */
[----:B------:R-:W-:Y:S01]  /*4ca0*/  @P1 IADD3 R22, P4, R26, R22, RZ ;  /* 0x000000161a161210 */ /* 0x000fe20007f9e0ff */
[----:B------:R-:W-:Y:S01]  /*4cb0*/  IMAD R2, R31, R12, RZ ;  /* 0x0000000c1f027224 */ /* 0x000fe200078e02ff */
[----:B------:R-:W-:Y:S02]  /*4cc0*/  @P1 IADD3.X R21, R17, ~R21, ~R33, P2, P3 ;  /* 0x8000001511151210 */ /* 0x000fe400017e6c21 */
        /* <DEDUP_REMOVED lines=12> */
[----:B------:R-:W-:Y:S02]  /*4d90*/  @P1 IADD3 R4, P3, R6, 0x3, RZ ;  /* 0x0000000306041810 */ /* 0x000fe40007f7e0ff */
[----:B------:R-:W-:-:S03]  /*4da0*/  IADD3.X R9, RZ, R7, RZ, P2, !PT ;  /* 0x00000007ff097210 */ /* 0x000fc600017fe4ff */
[----:B------:R-:W-:Y:S02]  /*4db0*/  @P1 IMAD.X R9, RZ, RZ, R7, P3 ;  /* 0x000000ffff091224 */ /* 0x000fe400018e0607 */
[----:B--2---:R-:W-:-:S04]  /*4dc0*/  IMAD.IADD R5, R5, 0x1, R20 ;  /* 0x0000000105057824 */ /* 0x004fc800078e0214 */
[----:B---3--:R-:W-:-:S05]  /*4dd0*/  @P1 IMAD.IADD R2, R5, 0x1, R10 ;  /* 0x0000000105021824 */ /* 0x008fca00078e020a */
[----:B------:R-:W-:-:S07]  /*4de0*/  @P1 PRMT R5, R2, 0x7610, R5 ;  /* 0x0000761002051816 */ /* 0x000fce0000000005 */
.L_x_1442:
[----:B------:R-:W-:Y:S05]  /*4df0*/  BSYNC B2 ;  /* 0x0000000000027941 */ /* 0x000fea0003800000 */
.L_x_1441:
[----:B------:R-:W-:Y:S04]  /*4e00*/  BSSY B2, `(.L_x_1443) ;  /* 0x000009e000027945 */ /* 0x000fe80003800000 */
[----:B------:R-:W-:Y:S05]  /*4e10*/  @!P0 BRA `(.L_x_1444) ;  /* 0x0000000800708947 */ /* 0x000fea0003800000 */
[----:B------:R-:W-:Y:S01]  /*4e20*/  IADD3 R7, P0, RZ, -R4, RZ ;  /* 0x80000004ff077210 */ /* 0x000fe20007f1e0ff */
[----:B------:R-:W-:Y:S01]  /*4e30*/  ULDC.64 UR4, c[0x0][0x498] ;  /* 0x0001260000047ab9 */ /* 0x000fe20000000a00 */
[----:B------:R-:W-:Y:S01]  /*4e40*/  ULDC.64 UR10, c[0x0][0x4b0] ;  /* 0x00012c00000a7ab9 */ /* 0x000fe20000000a00 */
[----:B------:R-:W0:Y:S01]  /*4e50*/  LDC.64 R10, c[0x0][0x4a8] ;  /* 0x00012a00ff0a7b82 */ /* 0x000e220000000a00 */
[----:B------:R-:W-:Y:S01]  /*4e60*/  IADD3.X R2, RZ, ~R9, RZ, P0, !PT ;  /* 0x80000009ff027210 */ /* 0x000fe200007fe4ff */
[----:B------:R-:W-:Y:S01]  /*4e70*/  IMAD.WIDE.U32 R16, R7, UR4, R16 ;  /* 0x0000000407107c25 */ /* 0x000fe2000f8e0010 */
[----:B------:R-:W-:Y:S01]  /*4e80*/  ULDC.64 UR12, c[0x0][0x4a8] ;  /* 0x00012a00000c7ab9 */ /* 0x000fe20000000a00 */
[----:B------:R-:W-:Y:S01]  /*4e90*/  IADD3 R13, P3, RZ, -UR4, RZ ;  /* 0x80000004ff0d7c10 */ /* 0x000fe2000ff7e0ff */
[----:B------:R-:W-:Y:S01]  /*4ea0*/  BSSY B3, `(.L_x_1445) ;  /* 0x000005d000037945 */ /* 0x000fe20003800000 */
[----:B------:R-:W-:-:S04]  /*4eb0*/  IMAD R2, R2, UR4, RZ ;  /* 0x0000000402027c24 */ /* 0x000fc8000f8e02ff */
[----:B------:R-:W-:Y:S01]  /*4ec0*/  IMAD R7, R7, UR5, R2 ;  /* 0x0000000507077c24 */ /* 0x000fe2000f8e0202 */
[----:B------:R-:W-:-:S03]  /*4ed0*/  IADD3 R2, P0, R4, -0x1, RZ ;  /* 0xffffffff04027810 */ /* 0x000fc60007f1e0ff */
[----:B------:R-:W-:-:S04]  /*4ee0*/  IMAD.IADD R6, R17, 0x1, R7 ;  /* 0x0000000111067824 */ /* 0x000fc800078e0207 */
[----:B------:R-:W-:Y:S01]  /*4ef0*/  IMAD R7, R6, UR10, RZ ;  /* 0x0000000a06077c24 */ /* 0x000fe2000f8e02ff */
[----:B------:R-:W-:-:S03]  /*4f00*/  IADD3 R6, P2, -R2, R3, RZ ;  /* 0x0000000302067210 */ /* 0x000fc60007f5e1ff */
[----:B------:R-:W-:Y:S01]  /*4f10*/  IMAD R7, R16, UR11, R7 ;  /* 0x0000000b10077c24 */ /* 0x000fe2000f8e0207 */
[----:B------:R-:W-:Y:S01]  /*4f20*/  ISETP.GT.U32.AND P1, PT, R6, 0xc, PT ;  /* 0x0000000c0600780c */ /* 0x000fe20003f24070 */
[----:B------:R-:W-:Y:S01]  /*4f30*/  IMAD.WIDE.U32 R16, R16, UR10, RZ ;  /* 0x0000000a10107c25 */ /* 0x000fe2000f8e00ff */
[----:B------:R-:W-:Y:S01]  /*4f40*/  IADD3.X R6, RZ, ~UR5, RZ, P3, !PT ;  /* 0x80000005ff067c10 */ /* 0x000fe20009ffe4ff */
[----:B------:R-:W-:Y:S02]  /*4f50*/  ULDC.64 UR4, c[0x0][0x480] ;  /* 0x0001200000047ab9 */ /* 0x000fe40000000a00 */
[----:B------:R-:W-:Y:S01]  /*4f60*/  IMAD.IADD R17, R17, 0x1, R7 ;  /* 0x0000000111117824 */ /* 0x000fe200078e0207 */
[C---:B------:R-:W-:Y:S01]  /*4f70*/  IADD3.X R7, R9.reuse, -0x1, RZ, P0, !PT ;  /* 0xffffffff09077810 */ /* 0x040fe200007fe4ff */
[----:B------:R-:W-:Y:S02]  /*4f80*/  IMAD R9, R9, UR12, RZ ;  /* 0x0000000c09097c24 */ /* 0x000fe4000f8e02ff */
[----:B------:R-:W-:-:S04]  /*4f90*/  IMAD.WIDE.U32 R16, R4, UR12, R16 ;  /* 0x0000000c04107c25 */ /* 0x000fc8000f8e0010 */
[----:B------:R-:W-:Y:S01]  /*4fa0*/  IMAD.X R12, R0, 0x1, ~R7, P2 ;  /* 0x00000001000c7824 */ /* 0x000fe200010e0e07 */
[----:B------:R-:W-:Y:S01]  /*4fb0*/  IADD3 R16, P0, P2, R16, UR4, R8 ;  /* 0x0000000410107c10 */ /* 0x000fe2000fa1e008 */
[----:B------:R-:W-:Y:S02]  /*4fc0*/  IMAD R9, R4, UR13, R9 ;  /* 0x0000000d04097c24 */ /* 0x000fe4000f8e0209 */
[----:B------:R-:W-:Y:S01]  /*4fd0*/  IMAD R6, R6, UR10, RZ ;  /* 0x0000000a06067c24 */ /* 0x000fe2000f8e02ff */
[----:B------:R-:W-:Y:S01]  /*4fe0*/  ISETP.GT.AND.EX P1, PT, R12, RZ, PT, P1 ;  /* 0x000000ff0c00720c */ /* 0x000fe20003f24310 */
[----:B------:R-:W-:Y:S02]  /*4ff0*/  IMAD.IADD R17, R17, 0x1, R9 ;  /* 0x0000000111117824 */ /* 0x000fe400078e0209 */
[C---:B------:R-:W-:Y:S02]  /*5000*/  IMAD R9, R13.reuse, UR11, R6 ;  /* 0x0000000b0d097c24 */ /* 0x040fe4000f8e0206 */
[----:B0-----:R-:W-:Y:S01]  /*5010*/  IMAD.WIDE.U32 R10, R13, UR10, R10 ;  /* 0x0000000a0d0a7c25 */ /* 0x001fe2000f8e000a */
[----:B------:R-:W-:-:S02]  /*5020*/  IADD3.X R17, R17, UR5, RZ, P0, P2 ;  /* 0x0000000511117c10 */ /* 0x000fc400087e44ff */
[----:B------:R-:W-:Y:S02]  /*5030*/  PLOP3.LUT P0, PT, PT, PT, PT, 0x80, 0x0 ;  /* 0x000000000000781c */ /* 0x000fe40003f0f070 */
[----:B------:R-:W-:-:S03]  /*5040*/  IADD3 R6, R11, R9, RZ ;  /* 0x000000090b067210 */ /* 0x000fc60007ffe0ff */
[----:B------:R-:W-:Y:S08]  /*5050*/  @!P1 BRA `(.L_x_1446) ;  /* 0x0000000400049947 */ /* 0x000ff00003800000 */
[----:B------:R-:W-:Y:S02]  /*5060*/  IADD3 R9, P1, R3, -0xc, RZ ;  /* 0xfffffff403097810 */ /* 0x000fe40007f3e0ff */
[----:B------:R-:W-:Y:S02]  /*5070*/  PLOP3.LUT P0, PT, PT, PT, PT, 0x8, 0x0 ;  /* 0x000000000000781c */ /* 0x000fe40003f0e170 */
[----:B------:R-:W-:-:S11]  /*5080*/  IADD3.X R4, R0, -0x1, RZ, P1, !PT ;  /* 0xffffffff00047810 */ /* 0x000fd60000ffe4ff */
.L_x_1447:
[-C--:B------:R-:W-:Y:S01]  /*5090*/  IADD3 R36, P1, R16, R10.reuse, RZ ;  /* 0x0000000a10247210 */ /* 0x080fe20007f3e0ff */
[----:B------:R0:W2:Y:S04]  /*50a0*/  LDG.E.U8.CONSTANT R8, desc[UR8][R16.64] ;  /* 0x0000000810087981 */ /* 0x0000a8000c1e9100 */
[----:B------:R-:W-:Y:S01]  /*50b0*/  IMAD.X R37, R17, 0x1, R6, P1 ;  /* 0x0000000111257824 */ /* 0x000fe200008e0606 */
[----:B------:R-:W-:-:S04]  /*50c0*/  IADD3 R34, P1, R36, R10, RZ ;  /* 0x0000000a24227210 */ /* 0x000fc80007f3e0ff */
[----:B------:R-:W2:Y:S01]  /*50d0*/  LDG.E.U8.CONSTANT R36, desc[UR8][R36.64] ;  /* 0x0000000824247981 */ /* 0x000ea2000c1e9100 */
[----:B------:R-:W-:Y:S01]  /*50e0*/  IMAD.X R35, R37, 0x1, R6, P1 ;  /* 0x0000000125237824 */ /* 0x000fe200008e0606 */
[----:B------:R-:W-:-:S04]  /*50f0*/  IADD3 R12, P1, R34, R10, RZ ;  /* 0x0000000a220c7210 */ /* 0x000fc80007f3e0ff */
[----:B------:R-:W-:Y:S02]  /*5100*/  IADD3.X R13, R35, R6, RZ, P1, !PT ;  /* 0x00000006230d7210 */ /* 0x000fe40000ffe4ff */
[-C--:B------:R-:W-:Y:S01]  /*5110*/  IADD3 R28, P1, R12, R10.reuse, RZ ;  /* 0x0000000a0c1c7210 */ /* 0x080fe20007f3e0ff */
[----:B------:R-:W3:Y:S04]  /*5120*/  LDG.E.U8.CONSTANT R35, desc[UR8][R34.64] ;  /* 0x0000000822237981 */ /* 0x000ee8000c1e9100 */
[----:B------:R-:W-:Y:S01]  /*5130*/  IMAD.X R29, R13, 0x1, R6, P1 ;  /* 0x000000010d1d7824 */ /* 0x000fe200008e0606 */
[----:B------:R-:W-:-:S04]  /*5140*/  IADD3 R20, P1, R28, R10, RZ ;  /* 0x0000000a1c147210 */ /* 0x000fc80007f3e0ff */
[----:B------:R-:W4:Y:S01]  /*5150*/  LDG.E.U8.CONSTANT R33, desc[UR8][R28.64] ;  /* 0x000000081c217981 */ /* 0x000f22000c1e9100 */
[--C-:B------:R-:W-:Y:S01]  /*5160*/  IMAD.X R21, R29, 0x1, R6.reuse, P1 ;  /* 0x000000011d157824 */ /* 0x100fe200008e0606 */
[----:B------:R-:W-:Y:S02]  /*5170*/  IADD3 R30, P1, R20, R10, RZ ;  /* 0x0000000a141e7210 */ /* 0x000fe40007f3e0ff */
[----:B------:R1:W3:Y:S02]  /*5180*/  LDG.E.U8.CONSTANT R34, desc[UR8][R12.64] ;  /* 0x000000080c227981 */ /* 0x0002e4000c1e9100 */
[----:B------:R-:W-:Y:S02]  /*5190*/  IADD3.X R31, R21, R6, RZ, P1, !PT ;  /* 0x00000006151f7210 */ /* 0x000fe40000ffe4ff */
[-C--:B------:R-:W-:Y:S01]  /*51a0*/  IADD3 R26, P1, R30, R10.reuse, RZ ;  /* 0x0000000a1e1a7210 */ /* 0x080fe20007f3e0ff */
[----:B------:R1:W4:Y:S04]  /*51b0*/  LDG.E.U8.CONSTANT R32, desc[UR8][R20.64] ;  /* 0x0000000814207981 */ /* 0x000328000c1e9100 */
[--C-:B------:R-:W-:Y:S01]  /*51c0*/  IMAD.X R27, R31, 0x1, R6.reuse, P1 ;  /* 0x000000011f1b7824 */ /* 0x100fe200008e0606 */
[-C--:B------:R-:W-:Y:S01]  /*51d0*/  IADD3 R24, P1, R26, R10.reuse, RZ ;  /* 0x0000000a1a187210 */ /* 0x080fe20007f3e0ff */
[----:B------:R1:W4:Y:S04]  /*51e0*/  LDG.E.U8.CONSTANT R14, desc[UR8][R30.64] ;  /* 0x000000081e0e7981 */ /* 0x000328000c1e9100 */
[----:B------:R-:W-:Y:S01]  /*51f0*/  IMAD.X R25, R27, 0x1, R6, P1 ;  /* 0x000000011b197824 */ /* 0x000fe200008e0606 */
[----:B------:R-:W-:Y:S01]  /*5200*/  IADD3 R22, P1, R24, R10, RZ ;  /* 0x0000000a18167210 */ /* 0x000fe20007f3e0ff */
[----:B------:R1:W4:Y:S03]  /*5210*/  LDG.E.U8.CONSTANT R37, desc[UR8][R26.64] ;  /* 0x000000081a257981 */ /* 0x000326000c1e9100 */
[----:B------:R-:W-:Y:S01]  /*5220*/  IADD3.X R23, R25, R6, RZ, P1, !PT ;  /* 0x0000000619177210 */ /* 0x000fe20000ffe4ff */
[----:B------:R-:W4:Y:S01]  /*5230*/  LDG.E.U8.CONSTANT R24, desc[UR8][R24.64] ;  /* 0x0000000818187981 */ /* 0x000f22000c1e9100 */
[----:B0-----:R-:W-:-:S05]  /*5240*/  IADD3 R16, P1, R22, R10, RZ ;  /* 0x0000000a16107210 */ /* 0x001fca0007f3e0ff */
[--C-:B------:R-:W-:Y:S01]  /*5250*/  IMAD.X R17, R23, 0x1, R6.reuse, P1 ;  /* 0x0000000117117824 */ /* 0x100fe200008e0606 */
[-C--:B-1----:R-:W-:Y:S01]  /*5260*/  IADD3 R12, P1, R16, R10.reuse, RZ ;  /* 0x0000000a100c7210 */ /* 0x082fe20007f3e0ff */
[----:B------:R-:W4:Y:S04]  /*5270*/  LDG.E.U8.CONSTANT R23, desc[UR8][R22.64] ;  /* 0x0000000816177981 */ /* 0x000f28000c1e9100 */
[----:B------:R-:W-:Y:S01]  /*5280*/  IMAD.X R13, R17, 0x1, R6, P1 ;  /* 0x00000001110d7824 */ /* 0x000fe200008e0606 */
[----:B------:R-:W-:Y:S01]  /*5290*/  IADD3 R20, P1, R12, R10, RZ ;  /* 0x0000000a0c147210 */ /* 0x000fe20007f3e0ff */
[----:B------:R-:W4:Y:S03]  /*52a0*/  LDG.E.U8.CONSTANT R16, desc[UR8][R16.64] ;  /* 0x0000000810107981 */ /* 0x000f26000c1e9100 */
[----:B------:R-:W-:-:S02]  /*52b0*/  IADD3.X R21, R13, R6, RZ, P1, !PT ;  /* 0x000000060d157210 */ /* 0x000fc40000ffe4ff */
[-C--:B------:R-:W-:Y:S01]  /*52c0*/  IADD3 R28, P1, R20, R10.reuse, RZ ;  /* 0x0000000a141c7210 */ /* 0x080fe20007f3e0ff */
[----:B------:R-:W4:Y:S04]  /*52d0*/  LDG.E.U8.CONSTANT R13, desc[UR8][R12.64] ;  /* 0x000000080c0d7981 */ /* 0x000f28000c1e9100 */
[--C-:B------:R-:W-:Y:S01]  /*52e0*/  IMAD.X R29, R21, 0x1, R6.reuse, P1 ;  /* 0x00000001151d7824 */ /* 0x100fe200008e0606 */
[-C--:B------:R-:W-:Y:S01]  /*52f0*/  IADD3 R30, P1, R28, R10.reuse, RZ ;  /* 0x0000000a1c1e7210 */ /* 0x080fe20007f3e0ff */
[----:B------:R-:W4:Y:S04]  /*5300*/  LDG.E.U8.CONSTANT R20, desc[UR8][R20.64] ;  /* 0x0000000814147981 */ /* 0x000f28000c1e9100 */
[----:B------:R-:W-:Y:S01]  /*5310*/  IMAD.X R31, R29, 0x1, R6, P1 ;  /* 0x000000011d1f7824 */ /* 0x000fe200008e0606 */
[----:B------:R-:W-:Y:S01]  /*5320*/  IADD3 R26, P1, R30, R10, RZ ;  /* 0x0000000a1e1a7210 */ /* 0x000fe20007f3e0ff */
[----:B------:R-:W4:Y:S03]  /*5330*/  LDG.E.U8.CONSTANT R29, desc[UR8][R28.64] ;  /* 0x000000081c1d7981 */ /* 0x000f26000c1e9100 */
[----:B------:R-:W-:Y:S01]  /*5340*/  IADD3.X R27, R31, R6, RZ, P1, !PT ;  /* 0x000000061f1b7210 */ /* 0x000fe20000ffe4ff */
[----:B------:R-:W4:Y:S04]  /*5350*/  LDG.E.U8.CONSTANT R30, desc[UR8][R30.64] ;  /* 0x000000081e1e7981 */ /* 0x000f28000c1e9100 */
[----:B------:R-:W4:Y:S01]  /*5360*/  LDG.E.U8.CONSTANT R25, desc[UR8][R26.64] ;  /* 0x000000081a197981 */ /* 0x000f22000c1e9100 */
        /* <DEDUP_REMOVED lines=8> */
[----:B------:R-:W-:-:S04]  /*53f0*/  IADD3 R8, R23, R8, R24 ;  /* 0x0000000817087210 */ /* 0x000fc80007ffe018 */
[----:B------:R-:W-:Y:S02]  /*5400*/  IADD3 R8, R13, R8, R16 ;  /* 0x000000080d087210 */ /* 0x000fe40007ffe010 */
[----:B------:R-:W-:Y:S02]  /*5410*/  IADD3 R16, P2, R26, R10, RZ ;  /* 0x0000000a1a107210 */ /* 0x000fe40007f5e0ff */
[----:B------:R-:W-:-:S03]  /*5420*/  IADD3 R8, R29, R8, R20 ;  /* 0x000000081d087210 */ /* 0x000fc60007ffe014 */
[----:B------:R-:W-:Y:S01]  /*5430*/  IMAD.X R17, R27, 0x1, R6, P2 ;  /* 0x000000011b117824 */ /* 0x000fe200010e0606 */
[----:B------:R-:W-:-:S04]  /*5440*/  IADD3 R8, R25, R8, R30 ;  /* 0x0000000819087210 */ /* 0x000fc80007ffe01e */
[----:B------:R-:W-:Y:S01]  /*5450*/  PRMT R5, R8, 0x7610, R5 ;  /* 0x0000761008057816 */ /* 0x000fe20000000005 */
[----:B------:R-:W-:Y:S06]  /*5460*/  @!P1 BRA `(.L_x_1447) ;  /* 0xfffffffc00089947 */ /* 0x000fec000383ffff */
.L_x_1446:
[----:B------:R-:W-:Y:S05]  /*5470*/  BSYNC B3 ;  /* 0x0000000000037941 */ /* 0x000fea0003800000 */
.L_x_1445:
[----:B------:R-:W-:Y:S01]  /*5480*/  IADD3 R4, P2, -R2, R3, RZ ;  /* 0x0000000302047210 */ /* 0x000fe20007f5e1ff */
[----:B------:R-:W-:Y:S03]  /*5490*/  BSSY B3, `(.L_x_1448) ;  /* 0x0000025000037945 */ /* 0x000fe60003800000 */
[----:B------:R-:W-:Y:S02]  /*54a0*/  ISETP.GT.U32.AND P1, PT, R4, 0x4, PT ;  /* 0x000000040400780c */ /* 0x000fe40003f24070 */
[----:B------:R-:W-:-:S04]  /*54b0*/  IADD3.X R4, ~R7, R0, RZ, P2, !PT ;  /* 0x0000000007047210 */ /* 0x000fc800017fe5ff */
[----:B------:R-:W-:-:S13]  /*54c0*/  ISETP.GT.AND.EX P1, PT, R4, RZ, PT, P1 ;  /* 0x000000ff0400720c */ /* 0x000fda0003f24310 */
[----:B------:R-:W-:Y:S05]  /*54d0*/  @!P1 BRA `(.L_x_1449) ;  /* 0x0000000000809947 */ /* 0x000fea0003800000 */
[-C--:B------:R-:W-:Y:S02]  /*54e0*/  IADD3 R28, P0, R16, R10.reuse, RZ ;  /* 0x0000000a101c7210 */ /* 0x080fe40007f1e0ff */
[----:B------:R-:W2:Y:S03]  /*54f0*/  LDG.E.U8.CONSTANT R16, desc[UR8][R16.64] ;  /* 0x0000000810107981 */ /* 0x000ea6000c1e9100 */
        /* <DEDUP_REMOVED lines=8> */
[--C-:B------:R-:W-:Y:S01]  /*5580*/  IMAD.X R9, R21, 0x1, R6.reuse, P0 ;  /* 0x0000000115097824 */ /* 0x100fe200000e0606 */
[-C--:B------:R-:W-:Y:S01]  /*5590*/  IADD3 R22, P0, R8, R10.reuse, RZ ;  /* 0x0000000a08167210 */ /* 0x080fe20007f1e0ff */
[----:B------:R-:W3:Y:S04]  /*55a0*/  LDG.E.U8.CONSTANT R20, desc[UR8][R20.64] ;  /* 0x0000000814147981 */ /* 0x000ee8000c1e9100 */
[----:B------:R-:W-:Y:S01]  /*55b0*/  IMAD.X R23, R9, 0x1, R6, P0 ;  /* 0x0000000109177824 */ /* 0x000fe200000e0606 */
[----:B------:R-:W-:Y:S01]  /*55c0*/  IADD3 R24, P0, R22, R10, RZ ;  /* 0x0000000a16187210 */ /* 0x000fe20007f1e0ff */
[----:B------:R-:W4:Y:S03]  /*55d0*/  LDG.E.U8.CONSTANT R9, desc[UR8][R8.64] ;  /* 0x0000000808097981 */ /* 0x000f26000c1e9100 */
[----:B------:R-:W-:Y:S01]  /*55e0*/  IADD3.X R25, R23, R6, RZ, P0, !PT ;  /* 0x0000000617197210 */ /* 0x000fe200007fe4ff */
[----:B------:R-:W4:Y:S01]  /*55f0*/  LDG.E.U8.CONSTANT R22, desc[UR8][R22.64] ;  /* 0x0000000816167981 */ /* 0x000f22000c1e9100 */
[----:B------:R-:W-:-:S05]  /*5600*/  IADD3 R26, P0, R24, R10, RZ ;  /* 0x0000000a181a7210 */ /* 0x000fca0007f1e0ff */
[----:B------:R-:W-:Y:S02]  /*5610*/  IMAD.X R27, R25, 0x1, R6, P0 ;  /* 0x00000001191b7824 */ /* 0x000fe400000e0606 */
[----:B------:R-:W4:Y:S04]  /*5620*/  LDG.E.U8.CONSTANT R25, desc[UR8][R24.64] ;  /* 0x0000000818197981 */ /* 0x000f28000c1e9100 */
[----:B------:R-:W4:Y:S01]  /*5630*/  LDG.E.U8.CONSTANT R14, desc[UR8][R26.64] ;  /* 0x000000081a0e7981 */ /* 0x000f22000c1e9100 */
[----:B------:R-:W-:Y:S02]  /*5640*/  IADD3 R2, P2, R2, 0x8, RZ ;  /* 0x0000000802027810 */ /* 0x000fe40007f5e0ff */
[----:B------:R-:W-:-:S03]  /*5650*/  PLOP3.LUT P0, PT, PT, PT, PT, 0x8, 0x0 ;  /* 0x000000000000781c */ /* 0x000fc60003f0e170 */
[----:B------:R-:W-:Y:S01]  /*5660*/  IMAD.X R7, RZ, RZ, R7, P2 ;  /* 0x000000ffff077224 */ /* 0x000fe200010e0607 */
[----:B--2--5:R-:W-:-:S04]  /*5670*/  IADD3 R16, R28, R5, R16 ;  /* 0x000000051c107210 */ /* 0x024fc80007ffe010 */
[----:B---3--:R-:W-:-:S04]  /*5680*/  IADD3 R16, R20, R16, R13 ;  /* 0x0000001014107210 */ /* 0x008fc80007ffe00d */
[----:B----4-:R-:W-:Y:S02]  /*5690*/  IADD3 R4, R22, R16, R9 ;  /* 0x0000001016047210 */ /* 0x010fe40007ffe009 */
[----:B------:R-:W-:-:S04]  /*56a0*/  IADD3 R16, P1, R26, R10, RZ ;  /* 0x0000000a1a107210 */ /* 0x000fc80007f3e0ff */
[----:B------:R-:W-:Y:S02]  /*56b0*/  IADD3.X R17, R27, R6, RZ, P1, !PT ;  /* 0x000000061b117210 */ /* 0x000fe40000ffe4ff */
[----:B------:R-:W-:-:S04]  /*56c0*/  IADD3 R4, R14, R4, R25 ;  /* 0x000000040e047210 */ /* 0x000fc80007ffe019 */
[----:B------:R-:W-:-:S07]  /*56d0*/  PRMT R5, R4, 0x7610, R5 ;  /* 0x0000761004057816 */ /* 0x000fce0000000005 */
.L_x_1449:
[----:B------:R-:W-:Y:S05]  /*56e0*/  BSYNC B3 ;  /* 0x0000000000037941 */ /* 0x000fea0003800000 */
.L_x_1448:
[----:B------:R-:W-:-:S04]  /*56f0*/  ISETP.LT.U32.AND P1, PT, R2, R3, PT ;  /* 0x000000030200720c */ /* 0x000fc80003f21070 */
[----:B------:R-:W-:-:S13]  /*5700*/  ISETP.LT.OR.EX P0, PT, R7, R0, P0, P1 ;  /* 0x000000000700720c */ /* 0x000fda0000701710 */
[----:B------:R-:W-:Y:S05]  /*5710*/  @!P0 BRA `(.L_x_1444) ;  /* 0x0000000000308947 */ /* 0x000fea0003800000 */
[-C--:B------:R-:W-:Y:S02]  /*5720*/  IADD3 R2, P0, R16, R10.reuse, RZ ;  /* 0x0000000a10027210 */ /* 0x080fe40007f1e0ff */
[----:B------:R-:W2:Y:S02]  /*5730*/  LDG.E.U8.CONSTANT R16, desc[UR8][R16.64] ;  /* 0x0000000810107981 */ /* 0x000ea4000c1e9100 */
[----:B------:R-:W-:Y:S01]  /*5740*/  IADD3 R8, P1, R2, R10, RZ ;  /* 0x0000000a02087210 */ /* 0x000fe20007f3e0ff */
[----:B------:R-:W-:-:S03]  /*5750*/  IMAD.X R3, R17, 0x1, R6, P0 ;  /* 0x0000000111037824 */ /* 0x000fc600000e0606 */
[----:B------:R-:W-:Y:S01]  /*5760*/  IADD3 R10, P0, R8, R10, RZ ;  /* 0x0000000a080a7210 */ /* 0x000fe20007f1e0ff */
[----:B------:R-:W-:Y:S01]  /*5770*/  IMAD.X R9, R3, 0x1, R6, P1 ;  /* 0x0000000103097824 */ /* 0x000fe200008e0606 */
[----:B------:R-:W2:Y:S04]  /*5780*/  LDG.E.U8.CONSTANT R2, desc[UR8][R2.64] ;  /* 0x0000000802027981 */ /* 0x000ea8000c1e9100 */
[----:B------:R-:W-:Y:S01]  /*5790*/  IADD3.X R11, R9, R6, RZ, P0, !PT ;  /* 0x00000006090b7210 */ /* 0x000fe200007fe4ff */
[----:B------:R-:W3:Y:S04]  /*57a0*/  LDG.E.U8.CONSTANT R8, desc[UR8][R8.64] ;  /* 0x0000000808087981 */ /* 0x000ee8000c1e9100 */
[----:B------:R-:W3:Y:S01]  /*57b0*/  LDG.E.U8.CONSTANT R10, desc[UR8][R10.64] ;  /* 0x000000080a0a7981 */ /* 0x000ee2000c1e9100 */
[----:B--2--5:R-:W-:-:S04]  /*57c0*/  IADD3 R5, R2, R5, R16 ;  /* 0x0000000502057210 */ /* 0x024fc80007ffe010 */
[----:B---3--:R-:W-:-:S07]  /*57d0*/  IADD3 R5, R10, R5, R8 ;  /* 0x000000050a057210 */ /* 0x008fce0007ffe008 */
.L_x_1444:
[----:B------:R-:W-:Y:S05]  /*57e0*/  BSYNC B2 ;  /* 0x0000000000027941 */ /* 0x000fea0003800000 */
.L_x_1443:
[----:B-----5:R0:W-:Y:S02]  /*57f0*/  STG.E.U8 desc[UR8][R18.64], R5 ;  /* 0x0000000512007986 */ /* 0x0201e4000c101108 */
.L_x_1440:
[----:B------:R-:W-:Y:S05]  /*5800*/  BSYNC B1 ;  /* 0x0000000000017941 */ /* 0x000fea0003800000 */
.L_x_1439:
[----:B------:R-:W-:-:S07]  /*5810*/  VIADD R15, R15, 0x80 ;  /* 0x000000800f0f7836 */ /* 0x000fce0000000000 */
.L_x_1431:
[----:B------:R-:W-:Y:S05]  /*5820*/  BSYNC B0 ;  /* 0x0000000000007941 */ /* 0x000fea0003800000 */
.L_x_1430:
        /* <DEDUP_REMOVED lines=357> */
.L_x_1452:
        /* <DEDUP_REMOVED lines=24> */
.L_x_1455:
        /* <DEDUP_REMOVED lines=20> */
.L_x_1454:
[----:B------:R-:W-:Y:S05]  /*7140*/  BSYNC B1 ;  /* 0x0000000000017941 */ /* 0x000fea0003800000 */
.L_x_1453:
        /* <DEDUP_REMOVED lines=26> */
.L_x_1457:
        /* <DEDUP_REMOVED lines=19> */
.L_x_1458:
[----:B------:R-:W-:Y:S05]  /*7420*/  BSYNC B1 ;  /* 0x0000000000017941 */ /* 0x000fea0003800000 */
.L_x_1456:
        /* <DEDUP_REMOVED lines=90> */
.L_x_1462:
[----:B------:R-:W-:Y:S05]  /*79d0*/  BSYNC B2 ;  /* 0x0000000000027941 */ /* 0x000fea0003800000 */
.L_x_1461:
        /* <DEDUP_REMOVED lines=19> */
[----:B------:R-:W-:-:S04]  /*7b10*/  IMAD.WIDE.U32 R16, R16, UR10, RZ ;  /* 0x0000000a10107c25 */ /* 0x000fc8000f8e00ff */
[----:B------:R-:W-:Y:S01]  /*7b20*/  IMAD.X R6, RZ, RZ, ~UR5, P3 ;  /* 0x80000005ff067e24 */ /* 0x000fe200098e06ff */
[----:B------:R-:W-:Y:S01]  /*7b30*/  IADD3 R17, R17, R7, RZ ;  /* 0x0000000711117210 */ /* 0x000fe20007ffe0ff */
[----:B------:R-:W-:Y:S01]  /*7b40*/  ULDC.64 UR4, c[0x0][0x480] ;  /* 0x0001200000047ab9 */ /* 0x000fe20000000a00 */
        /* <DEDUP_REMOVED lines=18> */
.L_x_1467:
[-C--:B------:R-:W-:Y:S01]  /*7c70*/  IADD3 R36, P1, R16, R10.reuse, RZ ;  /* 0x0000000a10247210 */ /* 0x080fe20007f3e0ff */
[----:B------:R0:W2:Y:S04]  /*7c80*/  LDG.E.U8.CONSTANT R8, desc[UR8][R16.64] ;  /* 0x0000000810087981 */ /* 0x0000a8000c1e9100 */
        /* <DEDUP_REMOVED lines=9> */
[----:B------:R-:W-:-:S04]  /*7d20*/  IADD3 R20, P1, R28, R10, RZ ;  /* 0x0000000a1c147210 */ /* 0x000fc80007f3e0ff */
[----:B------:R-:W-:Y:S01]  /*7d30*/  IADD3.X R21, R29, R6, RZ, P1, !PT ;  /* 0x000000061d157210 */ /* 0x000fe20000ffe4ff */
[----:B------:R1:W3:Y:S01]  /*7d40*/  LDG.E.U8.CONSTANT R34, desc[UR8][R12.64] ;  /* 0x000000080c227981 */ /* 0x0002e2000c1e9100 */
[----:B------:R-:W-:-:S03]  /*7d50*/  IADD3 R30, P1, R20, R10, RZ ;  /* 0x0000000a141e7210 */ /* 0x000fc60007f3e0ff */
[----:B------:R4:W3:Y:S02]  /*7d60*/  LDG.E.U8.CONSTANT R32, desc[UR8][R20.64] ;  /* 0x0000000814207981 */ /* 0x0008e4000c1e9100 */
[--C-:B------:R-:W-:Y:S01]  /*7d70*/  IMAD.X R31, R21, 0x1, R6.reuse, P1 ;  /* 0x00000001151f7824 */ /* 0x100fe200008e0606 */
[-C--:B------:R-:W-:Y:S01]  /*7d80*/  IADD3 R26, P1, R30, R10.reuse, RZ ;  /* 0x0000000a1e1a7210 */ /* 0x080fe20007f3e0ff */
[----:B------:R4:W3:Y:S04]  /*7d90*/  LDG.E.U8.CONSTANT R33, desc[UR8][R28.64] ;  /* 0x000000081c217981 */ /* 0x0008e8000c1e9100 */
[----:B------:R-:W-:Y:S01]  /*7da0*/  IMAD.X R27, R31, 0x1, R6, P1 ;  /* 0x000000011f1b7824 */ /* 0x000fe200008e0606 */
[----:B------:R-:W-:Y:S01]  /*7db0*/  IADD3 R24, P1, R26, R10, RZ ;  /* 0x0000000a1a187210 */ /* 0x000fe20007f3e0ff */
[----:B------:R4:W3:Y:S03]  /*7dc0*/  LDG.E.U8.CONSTANT R14, desc[UR8][R30.64] ;  /* 0x000000081e0e7981 */ /* 0x0008e6000c1e9100 */
[----:B------:R-:W-:Y:S01]  /*7dd0*/  IADD3.X R25, R27, R6, RZ, P1, !PT ;  /* 0x000000061b197210 */ /* 0x000fe20000ffe4ff */
[----:B------:R4:W3:Y:S01]  /*7de0*/  LDG.E.U8.CONSTANT R37, desc[UR8][R26.64] ;  /* 0x000000081a257981 */ /* 0x0008e2000c1e9100 */
[----:B------:R-:W-:-:S03]  /*7df0*/  IADD3 R22, P1, R24, R10, RZ ;  /* 0x0000000a18167210 */ /* 0x000fc60007f3e0ff */
[----:B------:R-:W3:Y:S02]  /*7e00*/  LDG.E.U8.CONSTANT R24, desc[UR8][R24.64] ;  /* 0x0000000818187981 */ /* 0x000ee4000c1e9100 */
[----:B------:R-:W-:Y:S01]  /*7e10*/  IMAD.X R23, R25, 0x1, R6, P1 ;  /* 0x0000000119177824 */ /* 0x000fe200008e0606 */
[----:B0-----:R-:W-:-:S05]  /*7e20*/  IADD3 R16, P1, R22, R10, RZ ;  /* 0x0000000a16107210 */ /* 0x001fca0007f3e0ff */
[----:B------:R-:W-:Y:S01]  /*7e30*/  IMAD.X R17, R23, 0x1, R6, P1 ;  /* 0x0000000117117824 */ /* 0x000fe200008e0606 */
[----:B-1----:R-:W-:Y:S01]  /*7e40*/  IADD3 R12, P1, R16, R10, RZ ;  /* 0x0000000a100c7210 */ /* 0x002fe20007f3e0ff */
[----:B------:R-:W3:Y:S03]  /*7e50*/  LDG.E.U8.CONSTANT R23, desc[UR8][R22.64] ;  /* 0x0000000816177981 */ /* 0x000ee6000c1e9100 */
[----:B------:R-:W-:Y:S01]  /*7e60*/  IADD3.X R13, R17, R6, RZ, P1, !PT ;  /* 0x00000006110d7210 */ /* 0x000fe20000ffe4ff */
[----:B------:R-:W3:Y:S01]  /*7e70*/  LDG.E.U8.CONSTANT R16, desc[UR8][R16.64] ;  /* 0x0000000810107981 */ /* 0x000ee2000c1e9100 */
[----:B----4-:R-:W-:-:S05]  /*7e80*/  IADD3 R20, P1, R12, R10, RZ ;  /* 0x0000000a0c147210 */ /* 0x010fca0007f3e0ff */
[--C-:B------:R-:W-:Y:S01]  /*7e90*/  IMAD.X R21, R13, 0x1, R6.reuse, P1 ;  /* 0x000000010d157824 */ /* 0x100fe200008e0606 */
[-C--:B------:R-:W-:Y:S01]  /*7ea0*/  IADD3 R28, P1, R20, R10.reuse, RZ ;  /* 0x0000000a141c7210 */ /* 0x080fe20007f3e0ff */
[----:B------:R-:W4:Y:S04]  /*7eb0*/  LDG.E.U8.CONSTANT R13, desc[UR8][R12.64] ;  /* 0x000000080c0d7981 */ /* 0x000f28000c1e9100 */
[----:B------:R-:W-:Y:S01]  /*7ec0*/  IMAD.X R29, R21, 0x1, R6, P1 ;  /* 0x00000001151d7824 */ /* 0x000fe200008e0606 */
[----:B------:R-:W-:Y:S01]  /*7ed0*/  IADD3 R30, P1, R28, R10, RZ ;  /* 0x0000000a1c1e7210 */ /* 0x000fe20007f3e0ff */
[----:B------:R-:W4:Y:S03]  /*7ee0*/  LDG.E.U8.CONSTANT R20, desc[UR8][R20.64] ;  /* 0x0000000814147981 */ /* 0x000f26000c1e9100 */
[----:B------:R-:W-:-:S02]  /*7ef0*/  IADD3.X R31, R29, R6, RZ, P1, !PT ;  /* 0x000000061d1f7210 */ /* 0x000fc40000ffe4ff */
[----:B------:R-:W-:Y:S01]  /*7f00*/  IADD3 R26, P1, R30, R10, RZ ;  /* 0x0000000a1e1a7210 */ /* 0x000fe20007f3e0ff */
        /* <DEDUP_REMOVED lines=15> */
[----:B------:R-:W-:Y:S02]  /*8000*/  IADD3 R8, R29, R8, R20 ;  /* 0x000000081d087210 */ /* 0x000fe40007ffe014 */
[----:B------:R-:W-:Y:S02]  /*8010*/  IADD3.X R17, R27, R6, RZ, P2, !PT ;  /* 0x000000061b117210 */ /* 0x000fe400017fe4ff */
[----:B------:R-:W-:-:S04]  /*8020*/  IADD3 R8, R25, R8, R30 ;  /* 0x0000000819087210 */ /* 0x000fc80007ffe01e */
[----:B------:R-:W-:Y:S01]  /*8030*/  PRMT R5, R8, 0x7610, R5 ;  /* 0x0000761008057816 */ /* 0x000fe20000000005 */
[----:B------:R-:W-:Y:S06]  /*8040*/  @!P1 BRA `(.L_x_1467) ;  /* 0xfffffffc00089947 */ /* 0x000fec000383ffff */
.L_x_1466:
[----:B------:R-:W-:Y:S05]  /*8050*/  BSYNC B3 ;  /* 0x0000000000037941 */ /* 0x000fea0003800000 */
.L_x_1465:
        /* <DEDUP_REMOVED lines=38> */
.L_x_1469:
[----:B------:R-:W-:Y:S05]  /*82c0*/  BSYNC B3 ;  /* 0x0000000000037941 */ /* 0x000fea0003800000 */
.L_x_1468:
        /* <DEDUP_REMOVED lines=15> */
.L_x_1464:
[----:B------:R-:W-:Y:S05]  /*83c0*/  BSYNC B2 ;  /* 0x0000000000027941 */ /* 0x000fea0003800000 */
.L_x_1463:
[----:B-----5:R0:W-:Y:S02]  /*83d0*/  STG.E.U8 desc[UR8][R18.64], R5 ;  /* 0x0000000512007986 */ /* 0x0201e4000c101108 */
.L_x_1460:
[----:B------:R-:W-:Y:S05]  /*83e0*/  BSYNC B1 ;  /* 0x0000000000017941 */ /* 0x000fea0003800000 */
.L_x_1459:
[----:B------:R-:W-:-:S07]  /*83f0*/  VIADD R15, R15, 0x80 ;  /* 0x000000800f0f7836 */ /* 0x000fce0000000000 */
.L_x_1451:
[----:B------:R-:W-:Y:S05]  /*8400*/  BSYNC B0 ;  /* 0x0000000000007941 */ /* 0x000fea0003800000 */
.L_x_1450:
        /* <DEDUP_REMOVED lines=357> */
.L_x_1472:
        /* <DEDUP_REMOVED lines=24> */
.L_x_1475:
        /* <DEDUP_REMOVED lines=20> */
.L_x_1474:
[----:B------:R-:W-:Y:S05]  /*9d20*/  BSYNC B1 ;  /* 0x0000000000017941 */ /* 0x000fea0003800000 */
.L_x_1473:
        /* <DEDUP_REMOVED lines=23> */
[----:B------:R-:W-:Y:S01]  /*9ea0*/  MOV R4, R2 ;  /* 0x0000000200047202 */ /* 0x000fe20000000f00 */
[----:B------:R-:W-:Y:S01]  /*9eb0*/  IMAD.MOV.U32 R5, RZ, RZ, R3 ;  /* 0x000000ffff057224 */ /* 0x000fe200078e0003 */
[----:B------:R-:W-:Y:S06]  /*9ec0*/  BRA `(.L_x_1478) ;  /* 0x00000000004c7947 */ /* 0x000fec0003800000 */
.L_x_1477:
        /* <DEDUP_REMOVED lines=19> */
.L_x_1478:
[----:B------:R-:W-:Y:S05]  /*a000*/  BSYNC B1 ;  /* 0x0000000000017941 */ /* 0x000fea0003800000 */
.L_x_1476:
        /* <DEDUP_REMOVED lines=22> */
[-C--:B------:R-:W-:Y:S02]  /*a170*/  IADD3.X R4, R10, ~R7.reuse, RZ, P2, !PT ;  /* 0x800000070a047210 */ /* 0x080fe400017fe4ff */
[----:B------:R-:W-:Y:S02]  /*a180*/  ISETP.NE.AND.EX P1, PT, RZ, RZ, PT, P1 ;  /* 0x000000ffff00720c */ /* 0x000fe40003f25310 */
[----:B------:R-:W-:Y:S01]  /*a190*/  ISETP.GE.U32.AND.EX P0, PT, R4, RZ, PT, P0 ;  /* 0x000000ff0400720c */ /* 0x000fe20003f06100 */
[----:B------:R-:W-:Y:S01]  /*a1a0*/  IMAD.MOV.U32 R4, RZ, RZ, R6 ;  /* 0x000000ffff047224 */ /* 0x000fe200078e0006 */
[----:B------:R-:W-:-:S09]  /*a1b0*/  MOV R9, R7 ;  /* 0x0000000700097202 */ /* 0x000fd20000000f00 */
[----:B0-----:R-:W-:Y:S05]  /*a1c0*/  @!P1 BRA `(.L_x_1482) ;  /* 0x0000000000f89947 */ /* 0x001fea0003800000 */
        /* <DEDUP_REMOVED lines=19> */
[----:B0-----:R-:W-:-:S04]  /*a300*/  IADD3 R28, P1, R30, R10, RZ ;  /* 0x0000000a1e1c7210 */ /* 0x001fc80007f3e0ff */
        /* <DEDUP_REMOVED lines=18> */
[----:B------:R-:W-:Y:S02]  /*a430*/  @P1 IADD3 R22, P4, R26, R22, RZ ;  /* 0x000000161a161210 */ /* 0x000fe40007f9e0ff */
[----:B------:R-:W-:Y:S01]  /*a440*/  IADD3.X R31, R17, ~R33, RZ, P2, !PT ;  /* 0x80000021111f7210 */ /* 0x000fe200017fe4ff */
[----:B------:R-:W-:Y:S01]  /*a450*/  IMAD.WIDE.U32 R24, R9, R12, R26 ;  /* 0x0000000c09187225 */ /* 0x000fe200078e001a */
[----:B------:R-:W-:-:S03]  /*a460*/  @P1 IADD3 R29, P2, P3, R16, -R20, -R28 ;  /* 0x80000014101d1210 */ /* 0x000fc60007b5e81c */
[----:B------:R-:W-:Y:S01]  /*a470*/  IMAD R2, R31, R12, RZ ;  /* 0x0000000c1f027224 */ /* 0x000fe200078e02ff */
[----:B------:R-:W-:Y:S01]  /*a480*/  @P1 IADD3.X R21, R17, ~R21, ~R33, P2, P3 ;  /* 0x8000001511151210 */ /* 0x000fe200017e6c21 */
[----:B------:R-:W-:Y:S01]  /*a490*/  @P1 IMAD.X R23, R27, 0x1, R23, P4 ;  /* 0x000000011b171824 */ /* 0x000fe200020e0617 */
[----:B------:R-:W-:Y:S01]  /*a4a0*/  IADD3 R20, P2, R24, R10, RZ ;  /* 0x0000000a18147210 */ /* 0x000fe20007f5e0ff */
[----:B------:R-:W-:Y:S02]  /*a4b0*/  IMAD R2, R9, R13, R2 ;  /* 0x0000000d09027224 */ /* 0x000fe400078e0202 */
        /* <DEDUP_REMOVED lines=10> */
[--C-:B------:R-:W-:Y:S02]  /*a560*/  IMAD.X R9, RZ, RZ, R7.reuse, P2 ;  /* 0x000000ffff097224 */ /* 0x100fe400010e0607 */
[----:B------:R-:W-:Y:S01]  /*a570*/  @P1 IMAD.X R9, RZ, RZ, R7, P3 ;  /* 0x000000ffff091224 */ /* 0x000fe200018e0607 */
[----:B--2---:R-:W-:-:S04]  /*a580*/  IADD3 R5, R5, R20, RZ ;  /* 0x0000001405057210 */ /* 0x004fc80007ffe0ff */
[----:B---3--:R-:W-:-:S04]  /*a590*/  @P1 IADD3 R2, R5, R10, RZ ;  /* 0x0000000a05021210 */ /* 0x008fc80007ffe0ff */
[----:B------:R-:W-:-:S07]  /*a5a0*/  @P1 PRMT R5, R2, 0x7610, R5 ;  /* 0x0000761002051816 */ /* 0x000fce0000000005 */
.L_x_1482:
[----:B------:R-:W-:Y:S05]  /*a5b0*/  BSYNC B2 ;  /* 0x0000000000027941 */ /* 0x000fea0003800000 */
.L_x_1481:
        /* <DEDUP_REMOVED lines=25> */
[----:B------:R-:W-:Y:S01]  /*a750*/  IMAD.WIDE.U32 R16, R4, UR12, R16 ;  /* 0x0000000c04107c25 */ /* 0x000fe2000f8e0010 */
[----:B------:R-:W-:-:S03]  /*a760*/  IADD3.X R12, ~R7, R0, RZ, P2, !PT ;  /* 0x00000000070c7210 */ /* 0x000fc600017fe5ff */
[----:B------:R-:W-:Y:S01]  /*a770*/  IMAD R9, R4, UR13, R9 ;  /* 0x0000000d04097c24 */ /* 0x000fe2000f8e0209 */
[----:B------:R-:W-:Y:S01]  /*a780*/  ISETP.GT.AND.EX P1, PT, R12, RZ, PT, P1 ;  /* 0x000000ff0c00720c */ /* 0x000fe20003f24310 */
[----:B------:R-:W-:Y:S01]  /*a790*/  IMAD R6, R6, UR10, RZ ;  /* 0x0000000a06067c24 */ /* 0x000fe2000f8e02ff */
[----:B------:R-:W-:Y:S01]  /*a7a0*/  IADD3 R16, P0, P2, R16, UR4, R8 ;  /* 0x0000000410107c10 */ /* 0x000fe2000fa1e008 */
[----:B------:R-:W-:Y:S02]  /*a7b0*/  IMAD.IADD R17, R17, 0x1, R9 ;  /* 0x0000000111117824 */ /* 0x000fe400078e0209 */
[C---:B------:R-:W-:Y:S02]  /*a7c0*/  IMAD R9, R13.reuse, UR11, R6 ;  /* 0x0000000b0d097c24 */ /* 0x040fe4000f8e0206 */
[----:B0-----:R-:W-:Y:S01]  /*a7d0*/  IMAD.WIDE.U32 R10, R13, UR10, R10 ;  /* 0x0000000a0d0a7c25 */ /* 0x001fe2000f8e000a */
[----:B------:R-:W-:Y:S02]  /*a7e0*/  IADD3.X R17, R17, UR5, RZ, P0, P2 ;  /* 0x0000000511117c10 */ /* 0x000fe400087e44ff */
[----:B------:R-:W-:-:S02]  /*a7f0*/  PLOP3.LUT P0, PT, PT, PT, PT, 0x80, 0x0 ;  /* 0x000000000000781c */ /* 0x000fc40003f0f070 */
[----:B------:R-:W-:Y:S01]  /*a800*/  IADD3 R6, R11, R9, RZ ;  /* 0x000000090b067210 */ /* 0x000fe20007ffe0ff */
[----:B------:R-:W-:Y:S10]  /*a810*/  @!P1 BRA `(.L_x_1486) ;  /* 0x0000000400049947 */ /* 0x000ff40003800000 */
[----:B------:R-:W-:Y:S02]  /*a820*/  IADD3 R9, P1, R3, -0xc, RZ ;  /* 0xfffffff403097810 */ /* 0x000fe40007f3e0ff */
[----:B------:R-:W-:Y:S02]  /*a830*/  PLOP3.LUT P0, PT, PT, PT, PT, 0x8, 0x0 ;  /* 0x000000000000781c */ /* 0x000fe40003f0e170 */
[----:B------:R-:W-:-:S11]  /*a840*/  IADD3.X R4, R0, -0x1, RZ, P1, !PT ;  /* 0xffffffff00047810 */ /* 0x000fd60000ffe4ff */
.L_x_1487:
[-C--:B------:R-:W-:Y:S01]  /*a850*/  IADD3 R36, P1, R16, R10.reuse, RZ ;  /* 0x0000000a10247210 */ /* 0x080fe20007f3e0ff */
[----:B------:R0:W2:Y:S04]  /*a860*/  LDG.E.U8.CONSTANT R8, desc[UR8][R16.64] ;  /* 0x0000000810087981 */ /* 0x0000a8000c1e9100 */
[----:B------:R-:W-:Y:S01]  /*a870*/  IMAD.X R37, R17, 0x1, R6, P1 ;  /* 0x0000000111257824 */ /* 0x000fe200008e0606 */
[----:B------:R-:W-:-:S04]  /*a880*/  IADD3 R34, P1, R36, R10, RZ ;  /* 0x0000000a24227210 */ /* 0x000fc80007f3e0ff */
[----:B------:R-:W-:Y:S01]  /*a890*/  IADD3.X R35, R37, R6, RZ, P1, !PT ;  /* 0x0000000625237210 */ /* 0x000fe20000ffe4ff */
[----:B------:R-:W2:Y:S01]  /*a8a0*/  LDG.E.U8.CONSTANT R36, desc[UR8][R36.64] ;  /* 0x0000000824247981 */ /* 0x000ea2000c1e9100 */
[----:B------:R-:W-:-:S05]  /*a8b0*/  IADD3 R12, P1, R34, R10, RZ ;  /* 0x0000000a220c7210 */ /* 0x000fca0007f3e0ff */
[----:B------:R-:W-:Y:S01]  /*a8c0*/  IMAD.X R13, R35, 0x1, R6, P1 ;  /* 0x00000001230d7824 */ /* 0x000fe200008e0606 */
[----:B------:R-:W-:Y:S01]  /*a8d0*/  IADD3 R28, P1, R12, R10, RZ ;  /* 0x0000000a0c1c7210 */ /* 0x000fe20007f3e0ff */
[----:B------:R-:W3:Y:S03]  /*a8e0*/  LDG.E.U8.CONSTANT R35, desc[UR8][R34.64] ;  /* 0x0000000822237981 */ /* 0x000ee6000c1e9100 */
[----:B------:R-:W-:Y:S02]  /*a8f0*/  IADD3.X R29, R13, R6, RZ, P1, !PT ;  /* 0x000000060d1d7210 */ /* 0x000fe40000ffe4ff */
[----:B------:R-:W-:-:S03]  /*a900*/  IADD3 R20, P1, R28, R10, RZ ;  /* 0x0000000a1c147210 */ /* 0x000fc60007f3e0ff */
[----:B------:R-:W4:Y:S02]  /*a910*/  LDG.E.U8.CONSTANT R33, desc[UR8][R28.64] ;  /* 0x000000081c217981 */ /* 0x000f24000c1e9100 */
[----:B------:R-:W-:Y:S01]  /*a920*/  IMAD.X R21, R29, 0x1, R6, P1 ;  /* 0x000000011d157824 */ /* 0x000fe200008e0606 */
[----:B------:R-:W-:Y:S01]  /*a930*/  IADD3 R30, P1, R20, R10, RZ ;  /* 0x0000000a141e7210 */ /* 0x000fe20007f3e0ff */
[----:B------:R1:W3:Y:S03]  /*a940*/  LDG.E.U8.CONSTANT R34, desc[UR8][R12.64] ;  /* 0x000000080c227981 */ /* 0x0002e6000c1e9100 */
[----:B------:R-:W-:Y:S01]  /*a950*/  IADD3.X R31, R21, R6, RZ, P1, !PT ;  /* 0x00000006151f7210 */ /* 0x000fe20000ffe4ff */
[----:B------:R1:W4:Y:S01]  /*a960*/  LDG.E.U8.CONSTANT R32, desc[UR8][R20.64] ;  /* 0x0000000814207981 */ /* 0x000322000c1e9100 */
[----:B------:R-:W-:-:S03]  /*a970*/  IADD3 R26, P1, R30, R10, RZ ;  /* 0x0000000a1e1a7210 */ /* 0x000fc60007f3e0ff */
[----:B------:R1:W4:Y:S02]  /*a980*/  LDG.E.U8.CONSTANT R14, desc[UR8][R30.64] ;  /* 0x000000081e0e7981 */ /* 0x000324000c1e9100 */
[----:B------:R-:W-:Y:S01]  /*a990*/  IMAD.X R27, R31, 0x1, R6, P1 ;  /* 0x000000011f1b7824 */ /* 0x000fe200008e0606 */
[----:B------:R-:W-:-:S04]  /*a9a0*/  IADD3 R24, P1, R26, R10, RZ ;  /* 0x0000000a1a187210 */ /* 0x000fc80007f3e0ff */
[----:B------:R-:W-:Y:S01]  /*a9b0*/  IADD3.X R25, R27, R6, RZ, P1, !PT ;  /* 0x000000061b197210 */ /* 0x000fe20000ffe4ff */
[----:B------:R1:W4:Y:S01]  /*a9c0*/  LDG.E.U8.CONSTANT R37, desc[UR8][R26.64] ;  /* 0x000000081a257981 */ /* 0x000322000c1e9100 */
[----:B------:R-:W-:-:S03]  /*a9d0*/  IADD3 R22, P1, R24, R10, RZ ;  /* 0x0000000a18167210 */ /* 0x000fc60007f3e0ff */
[----:B------:R-:W4:Y:S02]  /*a9e0*/  LDG.E.U8.CONSTANT R24, desc[UR8][R24.64] ;  /* 0x0000000818187981 */ /* 0x000f24000c1e9100 */
[----:B------:R-:W-:Y:S01]  /*a9f0*/  IMAD.X R23, R25, 0x1, R6, P1 ;  /* 0x0000000119177824 */ /* 0x000fe200008e0606 */
[----:B0-----:R-:W-:-:S04]  /*aa00*/  IADD3 R16, P1, R22, R10, RZ ;  /* 0x0000000a16107210 */ /* 0x001fc80007f3e0ff */
[----:B------:R-:W-:Y:S02]  /*aa10*/  IADD3.X R17, R23, R6, RZ, P1, !PT ;  /* 0x0000000617117210 */ /* 0x000fe40000ffe4ff */
        /* <DEDUP_REMOVED lines=17> */
[----:B------:R-:W-:-:S04]  /*ab30*/  IADD3 R2, P1, R2, 0x10, RZ ;  /* 0x0000001002027810 */ /* 0x000fc80007f3e0ff */
[----:B------:R-:W-:Y:S02]  /*ab40*/  IADD3.X R7, RZ, R7, RZ, P1, !PT ;  /* 0x00000007ff077210 */ /* 0x000fe40000ffe4ff */
        /* <DEDUP_REMOVED lines=14> */
.L_x_1486:
[----:B------:R-:W-:Y:S05]  /*ac30*/  BSYNC B3 ;  /* 0x0000000000037941 */ /* 0x000fea0003800000 */
.L_x_1485:
        /* <DEDUP_REMOVED lines=16> */
[----:B------:R-:W-:Y:S01]  /*ad40*/  IADD3.X R9, R21, R6, RZ, P0, !PT ;  /* 0x0000000615097210 */ /* 0x000fe200007fe4ff */
[----:B------:R-:W3:Y:S01]  /*ad50*/  LDG.E.U8.CONSTANT R20, desc[UR8][R20.64] ;  /* 0x0000000814147981 */ /* 0x000ee2000c1e9100 */
[----:B------:R-:W-:-:S05]  /*ad60*/  IADD3 R22, P0, R8, R10, RZ ;  /* 0x0000000a08167210 */ /* 0x000fca0007f1e0ff */
        /* <DEDUP_REMOVED lines=19> */
.L_x_1489:
[----:B------:R-:W-:Y:S05]  /*aea0*/  BSYNC B3 ;  /* 0x0000000000037941 */ /* 0x000fea0003800000 */
.L_x_1488:
[----:B------:R-:W-:-:S04]  /*aeb0*/  ISETP.LT.U32.AND P1, PT, R2, R3, PT ;  /* 0x000000030200720c */ /* 0x000fc80003f21070 */
[----:B------:R-:W-:-:S13]  /*aec0*/  ISETP.LT.OR.EX P0, PT, R7, R0, P0, P1 ;  /* 0x000000000700720c */ /* 0x000fda0000701710 */
[----:B------:R-:W-:Y:S05]  /*aed0*/  @!P0 BRA `(.L_x_1484) ;  /* 0x0000000000308947 */ /* 0x000fea0003800000 */
[-C--:B------:R-:W-:Y:S02]  /*aee0*/  IADD3 R2, P0, R16, R10.reuse, RZ ;  /* 0x0000000a10027210 */ /* 0x080fe40007f1e0ff */
[----:B------:R-:W2:Y:S02]  /*aef0*/  LDG.E.U8.CONSTANT R16, desc[UR8][R16.64] ;  /* 0x0000000810107981 */ /* 0x000ea4000c1e9100 */
[----:B------:R-:W-:Y:S02]  /*af00*/  IADD3 R8, P1, R2, R10, RZ ;  /* 0x0000000a02087210 */ /* 0x000fe40007f3e0ff */
[----:B------:R-:W-:Y:S02]  /*af10*/  IADD3.X R3, R17, R6, RZ, P0, !PT ;  /* 0x0000000611037210 */ /* 0x000fe400007fe4ff */
[----:B------:R-:W-:-:S03]  /*af20*/  IADD3 R10, P0, R8, R10, RZ ;  /* 0x0000000a080a7210 */ /* 0x000fc60007f1e0ff */
[----:B------:R-:W-:Y:S01]  /*af30*/  IMAD.X R9, R3, 0x1, R6, P1 ;  /* 0x0000000103097824 */ /* 0x000fe200008e0606 */
[----:B------:R-:W2:Y:S04]  /*af40*/  LDG.E.U8.CONSTANT R2, desc[UR8][R2.64] ;  /* 0x0000000802027981 */ /* 0x000ea8000c1e9100 */
[----:B------:R-:W-:Y:S01]  /*af50*/  IADD3.X R11, R9, R6, RZ, P0, !PT ;  /* 0x00000006090b7210 */ /* 0x000fe200007fe4ff */
[----:B------:R-:W3:Y:S04]  /*af60*/  LDG.E.U8.CONSTANT R8, desc[UR8][R8.64] ;  /* 0x0000000808087981 */ /* 0x000ee8000c1e9100 */
[----:B------:R-:W3:Y:S01]  /*af70*/  LDG.E.U8.CONSTANT R10, desc[UR8][R10.64] ;  /* 0x000000080a0a7981 */ /* 0x000ee2000c1e9100 */
[----:B--2--5:R-:W-:-:S04]  /*af80*/  IADD3 R5, R2, R5, R16 ;  /* 0x0000000502057210 */ /* 0x024fc80007ffe010 */
[----:B---3--:R-:W-:-:S07]  /*af90*/  IADD3 R5, R10, R5, R8 ;  /* 0x000000050a057210 */ /* 0x008fce0007ffe008 */
.L_x_1484:
[----:B------:R-:W-:Y:S05]  /*afa0*/  BSYNC B2 ;  /* 0x0000000000027941 */ /* 0x000fea0003800000 */
.L_x_1483:
[----:B-----5:R0:W-:Y:S02]  /*afb0*/  STG.E.U8 desc[UR8][R18.64], R5 ;  /* 0x0000000512007986 */ /* 0x0201e4000c101108 */
.L_x_1480:
[----:B------:R-:W-:Y:S05]  /*afc0*/  BSYNC B1 ;  /* 0x0000000000017941 */ /* 0x000fea0003800000 */
.L_x_1479:
[----:B------:R-:W-:-:S07]  /*afd0*/  VIADD R15, R15, 0x80 ;  /* 0x000000800f0f7836 */ /* 0x000fce0000000000 */
.L_x_1471:
[----:B------:R-:W-:Y:S05]  /*afe0*/  BSYNC B0 ;  /* 0x0000000000007941 */ /* 0x000fea0003800000 */
.L_x_1470:
        /* <DEDUP_REMOVED lines=357> */
.L_x_1492:
        /* <DEDUP_REMOVED lines=24> */
.L_x_1495:
        /* <DEDUP_REMOVED lines=20> */
.L_x_1494:
[----:B------:R-:W-:Y:S05]  /*c900*/  BSYNC B1 ;  /* 0x0000000000017941 */ /* 0x000fea0003800000 */
.L_x_1493:
        /* <DEDUP_REMOVED lines=26> */
.L_x_1497:
        /* <DEDUP_REMOVED lines=19> */
.L_x_1498:
[----:B------:R-:W-:Y:S05]  /*cbe0*/  BSYNC B1 ;  /* 0x0000000000017941 */ /* 0x000fea0003800000 */
.L_x_1496:
        /* <DEDUP_REMOVED lines=90> */
.L_x_1502:
[----:B------:R-:W-:Y:S05]  /*d190*/  BSYNC B2 ;  /* 0x0000000000027941 */ /* 0x000fea0003800000 */
.L_x_1501:
        /* <DEDUP_REMOVED lines=9> */
[----:B------:R-:W-:Y:S02]  /*d230*/  BSSY B3, `(.L_x_1505) ;  /* 0x000005f000037945 */ /* 0x000fe40003800000 */
[----:B------:R-:W-:-:S04]  /*d240*/  IMAD R2, R2, UR4, RZ ;  /* 0x0000000402027c24 */ /* 0x000fc8000f8e02ff */
[----:B------:R-:W-:Y:S01]  /*d250*/  IMAD R11, R11, UR5, R2 ;  /* 0x000000050b0b7c24 */ /* 0x000fe2000f8e0202 */
[----:B------:R-:W-:-:S03]  /*d260*/  IADD3 R2, P0, R4, -0x1, RZ ;  /* 0xffffffff04027810 */ /* 0x000fc60007f1e0ff */
[----:B------:R-:W-:Y:S01]  /*d270*/  IMAD.IADD R7, R7, 0x1, R11 ;  /* 0x0000000107077824 */ /* 0x000fe200078e020b */
[----:B------:R-:W-:Y:S01]  /*d280*/  IADD3 R12, P2, -R2, R3, RZ ;  /* 0x00000003020c7210 */ /* 0x000fe20007f5e1ff */
[----:B------:R-:W0:Y:S02]  /*d290*/  LDC.64 R10, c[0x0][0x4a8] ;  /* 0x00012a00ff0a7b82 */ /* 0x000e240000000a00 */
[----:B------:R-:W-:Y:S01]  /*d2a0*/  IMAD R7, R7, UR10, RZ ;  /* 0x0000000a07077c24 */ /* 0x000fe2000f8e02ff */
[----:B------:R-:W-:-:S03]  /*d2b0*/  ISETP.GT.U32.AND P1, PT, R12, 0xc, PT ;  /* 0x0000000c0c00780c */ /* 0x000fc60003f24070 */
[C---:B------:R-:W-:Y:S02]  /*d2c0*/  IMAD R17, R6.reuse, UR11, R7 ;  /* 0x0000000b06117c24 */ /* 0x040fe4000f8e0207 */
[----:B------:R-:W-:-:S04]  /*d2d0*/  IMAD.WIDE.U32 R6, R6, UR10, RZ ;  /* 0x0000000a06067c25 */ /* 0x000fc8000f8e00ff */
[----:B------:R-:W-:Y:S01]  /*d2e0*/  IMAD.MOV.U32 R16, RZ, RZ, R6 ;  /* 0x000000ffff107224 */ /* 0x000fe200078e0006 */
[----:B------:R-:W-:Y:S02]  /*d2f0*/  IADD3 R17, R7, R17, RZ ;  /* 0x0000001107117210 */ /* 0x000fe40007ffe0ff */
[C---:B------:R-:W-:Y:S01]  /*d300*/  IADD3.X R7, R9.reuse, -0x1, RZ, P0, !PT ;  /* 0xffffffff09077810 */ /* 0x040fe200007fe4ff */
[----:B------:R-:W-:Y:S01]  /*d310*/  IMAD R9, R9, UR12, RZ ;  /* 0x0000000c09097c24 */ /* 0x000fe2000f8e02ff */
[----:B------:R-:W-:Y:S01]  /*d320*/  IADD3.X R6, RZ, ~UR5, RZ, P3, !PT ;  /* 0x80000005ff067c10 */ /* 0x000fe20009ffe4ff */
[----:B------:R-:W-:Y:S01]  /*d330*/  IMAD.WIDE.U32 R16, R4, UR12, R16 ;  /* 0x0000000c04107c25 */ /* 0x000fe2000f8e0010 */
[----:B------:R-:W-:-:S03]  /*d340*/  ULDC.64 UR4, c[0x0][0x480] ;  /* 0x0001200000047ab9 */ /* 0x000fc60000000a00 */
        /* <DEDUP_REMOVED lines=15> */
.L_x_1507:
[----:B------:R-:W-:Y:S01]  /*d440*/  IADD3 R36, P1, R16, R10, RZ ;  /* 0x0000000a10247210 */ /* 0x000fe20007f3e0ff */
[----:B------:R0:W2:Y:S03]  /*d450*/  LDG.E.U8.CONSTANT R8, desc[UR8][R16.64] ;  /* 0x0000000810087981 */ /* 0x0000a6000c1e9100 */
[----:B------:R-:W-:Y:S02]  /*d460*/  IADD3.X R37, R17, R6, RZ, P1, !PT ;  /* 0x0000000611257210 */ /* 0x000fe40000ffe4ff */
[----:B------:R-:W-:-:S03]  /*d470*/  IADD3 R34, P1, R36, R10, RZ ;  /* 0x0000000a24227210 */ /* 0x000fc60007f3e0ff */
[----:B------:R-:W2:Y:S02]  /*d480*/  LDG.E.U8.CONSTANT R36, desc[UR8][R36.64] ;  /* 0x0000000824247981 */ /* 0x000ea4000c1e9100 */
[----:B------:R-:W-:Y:S01]  /*d490*/  IMAD.X R35, R37, 0x1, R6, P1 ;  /* 0x0000000125237824 */ /* 0x000fe200008e0606 */
[----:B------:R-:W-:-:S04]  /*d4a0*/  IADD3 R12, P1, R34, R10, RZ ;  /* 0x0000000a220c7210 */ /* 0x000fc80007f3e0ff */
[----:B------:R-:W-:Y:S02]  /*d4b0*/  IADD3.X R13, R35, R6, RZ, P1, !PT ;  /* 0x00000006230d7210 */ /* 0x000fe40000ffe4ff */
        /* <DEDUP_REMOVED lines=8> */
[----:B------:R-:W-:Y:S01]  /*d540*/  IMAD.X R31, R21, 0x1, R6, P1 ;  /* 0x00000001151f7824 */ /* 0x000fe200008e0606 */
[----:B------:R-:W-:Y:S01]  /*d550*/  IADD3 R26, P1, R30, R10, RZ ;  /* 0x0000000a1e1a7210 */ /* 0x000fe20007f3e0ff */
[----:B------:R4:W3:Y:S03]  /*d560*/  LDG.E.U8.CONSTANT R33, desc[UR8][R28.64] ;  /* 0x000000081c217981 */ /* 0x0008e6000c1e9100 */
[----:B------:R-:W-:Y:S01]  /*d570*/  IADD3.X R27, R31, R6, RZ, P1, !PT ;  /* 0x000000061f1b7210 */ /* 0x000fe20000ffe4ff */
[----:B------:R4:W3:Y:S01]  /*d580*/  LDG.E.U8.CONSTANT R14, desc[UR8][R30.64] ;  /* 0x000000081e0e7981 */ /* 0x0008e2000c1e9100 */
[----:B------:R-:W-:-:S03]  /*d590*/  IADD3 R24, P1, R26, R10, RZ ;  /* 0x0000000a1a187210 */ /* 0x000fc60007f3e0ff */
[----:B------:R4:W3:Y:S02]  /*d5a0*/  LDG.E.U8.CONSTANT R37, desc[UR8][R26.64] ;  /* 0x000000081a257981 */ /* 0x0008e4000c1e9100 */
[----:B------:R-:W-:Y:S01]  /*d5b0*/  IMAD.X R25, R27, 0x1, R6, P1 ;  /* 0x000000011b197824 */ /* 0x000fe200008e0606 */
[----:B------:R-:W-:-:S04]  /*d5c0*/  IADD3 R22, P1, R24, R10, RZ ;  /* 0x0000000a18167210 */ /* 0x000fc80007f3e0ff */
[----:B------:R-:W-:Y:S01]  /*d5d0*/  IADD3.X R23, R25, R6, RZ, P1, !PT ;  /* 0x0000000619177210 */ /* 0x000fe20000ffe4ff */
[----:B------:R-:W3:Y:S01]  /*d5e0*/  LDG.E.U8.CONSTANT R24, desc[UR8][R24.64] ;  /* 0x0000000818187981 */ /* 0x000ee2000c1e9100 */
[----:B0-----:R-:W-:-:S05]  /*d5f0*/  IADD3 R16, P1, R22, R10, RZ ;  /* 0x0000000a16107210 */ /* 0x001fca0007f3e0ff */
[----:B------:R-:W-:Y:S01]  /*d600*/  IMAD.X R17, R23, 0x1, R6, P1 ;  /* 0x0000000117117824 */ /* 0x000fe200008e0606 */
[----:B-1----:R-:W-:Y:S01]  /*d610*/  IADD3 R12, P1, R16, R10, RZ ;  /* 0x0000000a100c7210 */ /* 0x002fe20007f3e0ff */
[----:B------:R-:W3:Y:S03]  /*d620*/  LDG.E.U8.CONSTANT R23, desc[UR8][R22.64] ;  /* 0x0000000816177981 */ /* 0x000ee6000c1e9100 */
[----:B------:R-:W-:Y:S01]  /*d630*/  IADD3.X R13, R17, R6, RZ, P1, !PT ;  /* 0x00000006110d7210 */ /* 0x000fe20000ffe4ff */
[----:B------:R-:W3:Y:S01]  /*d640*/  LDG.E.U8.CONSTANT R16, desc[UR8][R16.64] ;  /* 0x0000000810107981 */ /* 0x000ee2000c1e9100 */
[----:B----4-:R-:W-:-:S05]  /*d650*/  IADD3 R20, P1, R12, R10, RZ ;  /* 0x0000000a0c147210 */ /* 0x010fca0007f3e0ff */
[----:B------:R-:W-:Y:S01]  /*d660*/  IMAD.X R21, R13, 0x1, R6, P1 ;  /* 0x000000010d157824 */ /* 0x000fe200008e0606 */
[----:B------:R-:W-:Y:S01]  /*d670*/  IADD3 R28, P1, R20, R10, RZ ;  /* 0x0000000a141c7210 */ /* 0x000fe20007f3e0ff */
[----:B------:R-:W4:Y:S03]  /*d680*/  LDG.E.U8.CONSTANT R13, desc[UR8][R12.64] ;  /* 0x000000080c0d7981 */ /* 0x000f26000c1e9100 */
[----:B------:R-:W-:Y:S01]  /*d690*/  IADD3.X R29, R21, R6, RZ, P1, !PT ;  /* 0x00000006151d7210 */ /* 0x000fe20000ffe4ff */
[----:B------:R-:W4:Y:S01]  /*d6a0*/  LDG.E.U8.CONSTANT R20, desc[UR8][R20.64] ;  /* 0x0000000814147981 */ /* 0x000f22000c1e9100 */
[----:B------:R-:W-:-:S05]  /*d6b0*/  IADD3 R30, P1, R28, R10, RZ ;  /* 0x0000000a1c1e7210 */ /* 0x000fca0007f3e0ff */
        /* <DEDUP_REMOVED lines=22> */
.L_x_1506:
[----:B------:R-:W-:Y:S05]  /*d820*/  BSYNC B3 ;  /* 0x0000000000037941 */ /* 0x000fea0003800000 */
.L_x_1505:
[----:B------:R-:W-:Y:S01]  /*d830*/  IADD3 R4, P2, -R2, R3, RZ ;  /* 0x0000000302047210 */ /* 0x000fe20007f5e1ff */
[----:B------:R-:W-:Y:S03]  /*d840*/  BSSY B3, `(.L_x_1508) ;  /* 0x0000025000037945 */ /* 0x000fe60003800000 */
[----:B------:R-:W-:Y:S01]  /*d850*/  ISETP.GT.U32.AND P1, PT, R4, 0x4, PT ;  /* 0x000000040400780c */ /* 0x000fe20003f24070 */
[----:B------:R-:W-:-:S05]  /*d860*/  IMAD.X R4, R0, 0x1, ~R7, P2 ;  /* 0x0000000100047824 */ /* 0x000fca00010e0e07 */
[----:B------:R-:W-:-:S13]  /*d870*/  ISETP.GT.AND.EX P1, PT, R4, RZ, PT, P1 ;  /* 0x000000ff0400720c */ /* 0x000fda0003f24310 */
[----:B------:R-:W-:Y:S05]  /*d880*/  @!P1 BRA `(.L_x_1509) ;  /* 0x0000000000809947 */ /* 0x000fea0003800000 */
[----:B------:R-:W-:Y:S02]  /*d890*/  IADD3 R28, P0, R16, R10, RZ ;  /* 0x0000000a101c7210 */ /* 0x000fe40007f1e0ff */
[----:B------:R-:W2:Y:S02]  /*d8a0*/  LDG.E.U8.CONSTANT R16, desc[UR8][R16.64] ;  /* 0x0000000810107981 */ /* 0x000ea4000c1e9100 */
        /* <DEDUP_REMOVED lines=14> */
[----:B------:R-:W-:Y:S01]  /*d990*/  IMAD.X R25, R23, 0x1, R6, P0 ;  /* 0x0000000117197824 */ /* 0x000fe200000e0606 */
[----:B------:R-:W-:Y:S01]  /*d9a0*/  IADD3 R26, P0, R24, R10, RZ ;  /* 0x0000000a181a7210 */ /* 0x000fe20007f1e0ff */
[----:B------:R-:W4:Y:S03]  /*d9b0*/  LDG.E.U8.CONSTANT R22, desc[UR8][R22.64] ;  /* 0x0000000816167981 */ /* 0x000f26000c1e9100 */
[----:B------:R-:W-:-:S02]  /*d9c0*/  IADD3.X R27, R25, R6, RZ, P0, !PT ;  /* 0x00000006191b7210 */ /* 0x000fc400007fe4ff */
        /* <DEDUP_REMOVED lines=8> */
[----:B------:R-:W-:Y:S02]  /*da50*/  IADD3 R16, P1, R26, R10, RZ ;  /* 0x0000000a1a107210 */ /* 0x000fe40007f3e0ff */
[----:B------:R-:W-:Y:S02]  /*da60*/  IADD3 R4, R14, R4, R25 ;  /* 0x000000040e047210 */ /* 0x000fe40007ffe019 */
[----:B------:R-:W-:Y:S02]  /*da70*/  IADD3.X R17, R27, R6, RZ, P1, !PT ;  /* 0x000000061b117210 */ /* 0x000fe40000ffe4ff */
[----:B------:R-:W-:-:S07]  /*da80*/  PRMT R5, R4, 0x7610, R5 ;  /* 0x0000761004057816 */ /* 0x000fce0000000005 */
.L_x_1509:
[----:B------:R-:W-:Y:S05]  /*da90*/  BSYNC B3 ;  /* 0x0000000000037941 */ /* 0x000fea0003800000 */
.L_x_1508:
        /* <DEDUP_REMOVED lines=15> */
.L_x_1504:
[----:B------:R-:W-:Y:S05]  /*db90*/  BSYNC B2 ;  /* 0x0000000000027941 */ /* 0x000fea0003800000 */
.L_x_1503:
[----:B-----5:R0:W-:Y:S02]  /*dba0*/  STG.E.U8 desc[UR8][R18.64], R5 ;  /* 0x0000000512007986 */ /* 0x0201e4000c101108 */
.L_x_1500:
[----:B------:R-:W-:Y:S05]  /*dbb0*/  BSYNC B1 ;  /* 0x0000000000017941 */ /* 0x000fea0003800000 */
.L_x_1499:
[----:B------:R-:W-:-:S07]  /*dbc0*/  IADD3 R15, R15, 0x80, RZ ;  /* 0x000000800f0f7810 */ /* 0x000fce0007ffe0ff */
.L_x_1491:
[----:B------:R-:W-:Y:S05]  /*dbd0*/  BSYNC B0 ;  /* 0x0000000000007941 */ /* 0x000fea0003800000 */
.L_x_1490:
        /* <DEDUP_REMOVED lines=357> */
.L_x_1512:
        /* <DEDUP_REMOVED lines=21> */
[----:B------:R-:W-:Y:S01]  /*f380*/  IMAD.MOV.U32 R4, RZ, RZ, R2 ;  /* 0x000000ffff047224 */ /* 0x000fe200078e0002 */
[----:B------:R-:W-:Y:S01]  /*f390*/  MOV R5, R3 ;  /* 0x0000000300057202 */ /* 0x000fe20000000f00 */
[----:B------:R-:W-:Y:S06]  /*f3a0*/  BRA `(.L_x_1514) ;  /* 0x0000000000507947 */ /* 0x000fec0003800000 */
.L_x_1515:
        /* <DEDUP_REMOVED lines=20> */
.L_x_1514:
[----:B------:R-:W-:Y:S05]  /*f4f0*/  BSYNC B1 ;  /* 0x0000000000017941 */ /* 0x000fea0003800000 */
.L_x_1513:
        /* <DEDUP_REMOVED lines=22> */
[----:B------:R-:W-:Y:S05]  /*f660*/  CALL.REL.NOINC `($__internal_10_$__cuda_sm20_div_s64) ;  /* 0x00000068004c7944 */ /* 0x000fea0003c00000 */
[----:B------:R-:W-:Y:S01]  /*f670*/  IMAD.MOV.U32 R4, RZ, RZ, R2 ;  /* 0x000000ffff047224 */ /* 0x000fe200078e0002 */
[----:B------:R-:W-:Y:S01]  /*f680*/  MOV R5, R3 ;  /* 0x0000000300057202 */ /* 0x000fe20000000f00 */
[----:B------:R-:W-:Y:S06]  /*f690*/  BRA `(.L_x_1518) ;  /* 0x00000000004c7947 */ /* 0x000fec0003800000 */
.L_x_1517:
        /* <DEDUP_REMOVED lines=19> */
.L_x_1518:
[----:B------:R-:W-:Y:S05]  /*f7d0*/  BSYNC B1 ;  /* 0x0000000000017941 */ /* 0x000fea0003800000 */
.L_x_1516:
        /* <DEDUP_REMOVED lines=19> */
[--C-:B------:R-:W-:Y:S01]  /*f910*/  IMAD.MOV.U32 R9, RZ, RZ, R19.reuse ;  /* 0x000000ffff097224 */ /* 0x100fe200078e0013 */
        /* <DEDUP_REMOVED lines=18> */
[----:B------:R-:W-:Y:S01]  /*fa40*/  IMAD R25, R14, R23, R18 ;  /* 0x000000170e197224 */ /* 0x000fe200078e0212 */
[----:B------:R-:W-:Y:S01]  /*fa50*/  MOV R24, R26 ;  /* 0x0000001a00187202 */ /* 0x000fe20000000f00 */
[C---:B------:R-:W-:Y:S02]  /*fa60*/  IMAD R9, R29.reuse, R21, R4 ;  /* 0x000000151d097224 */ /* 0x040fe400078e0204 */
[----:B------:R-:W-:Y:S01]  /*fa70*/  IMAD.WIDE.U32 R28, R29, R20, R6 ;  /* 0x000000141d1c7225 */ /* 0x000fe200078e0006 */
[----:B------:R-:W-:-:S03]  /*fa80*/  IADD3 R25, R27, R25, RZ ;  /* 0x000000191b197210 */ /* 0x000fc60007ffe0ff */
[----:B------:R-:W-:Y:S02]  /*fa90*/  IMAD.IADD R9, R29, 0x1, R9 ;  /* 0x000000011d097824 */ /* 0x000fe400078e0209 */
[----:B--2---:R-:W-:-:S04]  /*faa0*/  IMAD.WIDE.U32 R30, R28, R12, R24 ;  /* 0x0000000c1c1e7225 */ /* 0x004fc800078e0018 */
[----:B------:R-:W-:-:S04]  /*fab0*/  IMAD R9, R9, R12, RZ ;  /* 0x0000000c09097224 */ /* 0x000fc800078e02ff */
        /* <DEDUP_REMOVED lines=26> */
[----:B------:R-:W-:Y:S02]  /*fc60*/  @P1 IADD3.X R23, R27, R23, RZ, P4, !PT ;  /* 0x000000171b171210 */ /* 0x000fe400027fe4ff */
[----:B------:R-:W-:Y:S01]  /*fc70*/  IADD3 R20, P2, R24, R10, RZ ;  /* 0x0000000a18147210 */ /* 0x000fe20007f5e0ff */
        /* <DEDUP_REMOVED lines=11> */
[-C--:B------:R-:W-:Y:S02]  /*fd30*/  IADD3.X R9, RZ, R19.reuse, RZ, P2, !PT ;  /* 0x00000013ff097210 */ /* 0x080fe400017fe4ff */
[----:B------:R-:W-:Y:S01]  /*fd40*/  @P1 IADD3.X R9, RZ, R19, RZ, P3, !PT ;  /* 0x00000013ff091210 */ /* 0x000fe20001ffe4ff */
[----:B--2---:R-:W-:-:S04]  /*fd50*/  IMAD.IADD R5, R5, 0x1, R20 ;  /* 0x0000000105057824 */ /* 0x004fc800078e0214 */
[----:B---3--:R-:W-:-:S05]  /*fd60*/  @P1 IMAD.IADD R2, R5, 0x1, R10 ;  /* 0x0000000105021824 */ /* 0x008fca00078e020a */
[----:B------:R-:W-:-:S07]  /*fd70*/  @P1 PRMT R5, R2, 0x7610, R5 ;  /* 0x0000761002051816 */ /* 0x000fce0000000005 */
.L_x_1522:
[----:B------:R-:W-:Y:S05]  /*fd80*/  BSYNC B2 ;  /* 0x0000000000027941 */ /* 0x000fea0003800000 */
.L_x_1521:
        /* <DEDUP_REMOVED lines=9> */
[----:B------:R-:W-:-:S04]  /*fe20*/  IMAD.WIDE.U32 R6, R11, UR4, R6 ;  /* 0x000000040b067c25 */ /* 0x000fc8000f8e0006 */
[----:B------:R-:W-:-:S04]  /*fe30*/  IMAD R2, R2, UR4, RZ ;  /* 0x0000000402027c24 */ /* 0x000fc8000f8e02ff */
[----:B------:R-:W-:Y:S01]  /*fe40*/  IMAD R11, R11, UR5, R2 ;  /* 0x000000050b0b7c24 */ /* 0x000fe2000f8e0202 */
[----:B------:R-:W-:-:S04]  /*fe50*/  IADD3 R2, P0, R4, -0x1, RZ ;  /* 0xffffffff04027810 */ /* 0x000fc80007f1e0ff */
[----:B------:R-:W-:Y:S02]  /*fe60*/  IADD3 R7, R7, R11, RZ ;  /* 0x0000000b07077210 */ /* 0x000fe40007ffe0ff */
[----:B------:R-:W0:Y:S01]  /*fe70*/  LDC.64 R10, c[0x0][0x4a8] ;  /* 0x00012a00ff0a7b82 */ /* 0x000e220000000a00 */
[----:B------:R-:W-:Y:S02]  /*fe80*/  IADD3 R12, P2, -R2, R3, RZ ;  /* 0x00000003020c7210 */ /* 0x000fe40007f5e1ff */
[----:B------:R-:W-:Y:S02]  /*fe90*/  IMAD R7, R7, UR10, RZ ;  /* 0x0000000a07077c24 */ /* 0x000fe4000f8e02ff */
[----:B------:R-:W-:Y:S02]  /*fea0*/  ISETP.GT.U32.AND P1, PT, R12, 0xc, PT ;  /* 0x0000000c0c00780c */ /* 0x000fe40003f24070 */
[C---:B------:R-:W-:Y:S02]  /*feb0*/  IMAD R19, R6.reuse, UR11, R7 ;  /* 0x0000000b06137c24 */ /* 0x040fe4000f8e0207 */
[----:B------:R-:W-:-:S04]  /*fec0*/  IMAD.WIDE.U32 R6, R6, UR10, RZ ;  /* 0x0000000a06067c25 */ /* 0x000fc8000f8e00ff */
[----:B------:R-:W-:Y:S01]  /*fed0*/  IMAD.IADD R19, R7, 0x1, R19 ;  /* 0x0000000107137824 */ /* 0x000fe200078e0213 */
[C---:B------:R-:W-:Y:S01]  /*fee0*/  IADD3.X R7, R9.reuse, -0x1, RZ, P0, !PT ;  /* 0xffffffff09077810 */ /* 0x040fe200007fe4ff */
[----:B------:R-:W-:Y:S01]  /*fef0*/  IMAD R9, R9, UR12, RZ ;  /* 0x0000000c09097c24 */ /* 0x000fe2000f8e02ff */
[----:B------:R-:W-:Y:S01]  /*ff00*/  MOV R18, R6 ;  /* 0x0000000600127202 */ /* 0x000fe20000000f00 */
[----:B------:R-:W-:Y:S01]  /*ff10*/  IMAD.X R6, RZ, RZ, ~UR5, P3 ;  /* 0x80000005ff067e24 */ /* 0x000fe200098e06ff */
[----:B------:R-:W-:Y:S01]  /*ff20*/  IADD3.X R12, ~R7, R0, RZ, P2, !PT ;  /* 0x00000000070c7210 */ /* 0x000fe200017fe5ff */
[C---:B------:R-:W-:Y:S01]  /*ff30*/  IMAD R9, R4.reuse, UR13, R9 ;  /* 0x0000000d04097c24 */ /* 0x040fe2000f8e0209 */
[----:B------:R-:W-:Y:S01]  /*ff40*/  ULDC.64 UR4, c[0x0][0x480] ;  /* 0x0001200000047ab9 */ /* 0x000fe20000000a00 */
        /* <DEDUP_REMOVED lines=14> */
.L_x_1527:
        /* <DEDUP_REMOVED lines=62> */
.L_x_1526:
[----:B------:R-:W-:Y:S05]  /*10410*/  BSYNC B3 ;  /* 0x0000000000037941 */ /* 0x000fea0003800000 */
.L_x_1525:
        /* <DEDUP_REMOVED lines=38> */
.L_x_1529:
[----:B------:R-:W-:Y:S05]  /*10680*/  BSYNC B3 ;  /* 0x0000000000037941 */ /* 0x000fea0003800000 */
.L_x_1528:
        /* <DEDUP_REMOVED lines=15> */
.L_x_1524:
[----:B------:R-:W-:Y:S05]  /*10780*/  BSYNC B2 ;  /* 0x0000000000027941 */ /* 0x000fea0003800000 */
.L_x_1523:
[----:B-----5:R0:W-:Y:S02]  /*10790*/  STG.E.U8 desc[UR8][R16.64], R5 ;  /* 0x0000000510007986 */ /* 0x0201e4000c101108 */
.L_x_1520:
[----:B------:R-:W-:Y:S05]  /*107a0*/  BSYNC B1 ;  /* 0x0000000000017941 */ /* 0x000fea0003800000 */
.L_x_1519:
[----:B------:R-:W-:-:S07]  /*107b0*/  VIADD R15, R15, 0x80 ;  /* 0x000000800f0f7836 */ /* 0x000fce0000000000 */
.L_x_1511:
[----:B------:R-:W-:Y:S05]  /*107c0*/  BSYNC B0 ;  /* 0x0000000000007941 */ /* 0x000fea0003800000 */
.L_x_1510:
        /* <DEDUP_REMOVED lines=357> */
.L_x_1532:
        /* <DEDUP_REMOVED lines=24> */
.L_x_1535:
        /* <DEDUP_REMOVED lines=20> */
.L_x_1534:
[----:B------:R-:W-:Y:S05]  /*120e0*/  BSYNC B1 ;  /* 0x0000000000017941 */ /* 0x000fea0003800000 */
.L_x_1533:
        /* <DEDUP_REMOVED lines=26> */
.L_x_1537:
        /* <DEDUP_REMOVED lines=19> */
.L_x_1538:
[----:B------:R-:W-:Y:S05]  /*123c0*/  BSYNC B1 ;  /* 0x0000000000017941 */ /* 0x000fea0003800000 */
.L_x_1536:
        /* <DEDUP_REMOVED lines=90> */
.L_x_1542:
[----:B------:R-:W-:Y:S05]  /*12970*/  BSYNC B2 ;  /* 0x0000000000027941 */ /* 0x000fea0003800000 */
.L_x_1541:
        /* <DEDUP_REMOVED lines=42> */
.L_x_1547:
        /* <DEDUP_REMOVED lines=62> */
.L_x_1546:
[----:B------:R-:W-:Y:S05]  /*13000*/  BSYNC B3 ;  /* 0x0000000000037941 */ /* 0x000fea0003800000 */
.L_x_1545:
        /* <DEDUP_REMOVED lines=38> */
.L_x_1549:
[----:B------:R-:W-:Y:S05]  /*13270*/  BSYNC B3 ;  /* 0x0000000000037941 */ /* 0x000fea0003800000 */
.L_x_1548:
        /* <DEDUP_REMOVED lines=15> */
.L_x_1544:
[----:B------:R-:W-:Y:S05]  /*13370*/  BSYNC B2 ;  /* 0x0000000000027941 */ /* 0x000fea0003800000 */
.L_x_1543:
[----:B-----5:R0:W-:Y:S02]  /*13380*/  STG.E.U8 desc[UR8][R16.64], R5 ;  /* 0x0000000510007986 */ /* 0x0201e4000c101108 */
.L_x_1540:
[----:B------:R-:W-:Y:S05]  /*13390*/  BSYNC B1 ;  /* 0x0000000000017941 */ /* 0x000fea0003800000 */
.L_x_1539:
[----:B------:R-:W-:-:S07]  /*133a0*/  IADD3 R15, R15, 0x80, RZ ;  /* 0x000000800f0f7810 */ /* 0x000fce0007ffe0ff */
.L_x_1531:
[----:B------:R-:W-:Y:S05]  /*133b0*/  BSYNC B0 ;  /* 0x0000000000007941 */ /* 0x000fea0003800000 */
.L_x_1530:
        /* <DEDUP_REMOVED lines=356> */
.L_x_1550:
        /* <DEDUP_REMOVED lines=20> */
[----:B------:R-:W-:Y:S05]  /*14b40*/  CALL.REL.NOINC `($__internal_10_$__cuda_sm20_div_s64) ;  /* 0x0000001400147944 */ /* 0x000fea0003c00000 */
[----:B------:R-:W-:Y:S05]  /*14b50*/  BRA `(.L_x_1552) ;  /* 0x0000000000507947 */ /* 0x000fea0003800000 */
.L_x_1553:
[----:B------:R-:W-:Y:S01]  /*14b60*/  ULDC UR4, c[0x0][0x498] ;  /* 0x0001260000047ab9 */ /* 0x000fe20000000800 */
[----:B------:R-:W-:Y:S01]  /*14b70*/  MOV R2, RZ ;  /* 0x000000ff00027202 */ /* 0x000fe20000000f00 */
[----:B------:R-:W0:Y:S01]  /*14b80*/  I2F.U32.RP R4, UR4 ;  /* 0x0000000400047d06 */ /* 0x000e220008209000 */
[----:B------:R-:W-:-:S07]  /*14b90*/  ISETP.NE.U32.AND P2, PT, RZ, UR4, PT ;  /* 0x00000004ff007c0c */ /* 0x000fce000bf45070 */
[----:B0-----:R-:W0:Y:S02]  /*14ba0*/  MUFU.RCP R4, R4 ;  /* 0x0000000400047308 */ /* 0x001e240000001000 */
[----:B0-----:R-:W-:-:S06]  /*14bb0*/  IADD3 R3, R4, 0xffffffe, RZ ;  /* 0x0ffffffe04037810 */ /* 0x001fcc0007ffe0ff */
[----:B------:R-:W0:Y:S02]  /*14bc0*/  F2I.FTZ.U32.TRUNC.NTZ R3, R3 ;  /* 0x0000000300037305 */ /* 0x000e24000021f000 */
[----:B0-----:R-:W-:-:S04]  /*14bd0*/  IMAD.MOV R5, RZ, RZ, -R3 ;  /* 0x000000ffff057224 */ /* 0x001fc800078e0a03 */
[----:B------:R-:W-:-:S04]  /*14be0*/  IMAD R5, R5, UR4, RZ ;  /* 0x0000000405057c24 */ /* 0x000fc8000f8e02ff */
[----:B------:R-:W-:-:S04]  /*14bf0*/  IMAD.HI.U32 R5, R3, R5, R2 ;  /* 0x0000000503057227 */ /* 0x000fc800078e0002 */
[----:B------:R-:W-:Y:S02]  /*14c00*/  IMAD.MOV.U32 R3, RZ, RZ, RZ ;  /* 0x000000ffff037224 */ /* 0x000fe400078e00ff */
        /* <DEDUP_REMOVED lines=9> */
.L_x_1552:
[----:B------:R-:W-:Y:S05]  /*14ca0*/  BSYNC B0 ;  /* 0x0000000000007941 */ /* 0x000fea0003800000 */
.L_x_1551:
        /* <DEDUP_REMOVED lines=26> */
.L_x_1555:
        /* <DEDUP_REMOVED lines=19> */
.L_x_1556:
[----:B------:R-:W-:Y:S05]  /*14f80*/  BSYNC B0 ;  /* 0x0000000000007941 */ /* 0x000fea0003800000 */
.L_x_1554:
        /* <DEDUP_REMOVED lines=28> */
[----:B------:R-:W-:Y:S01]  /*15150*/  IADD3 R27, P1, RZ, -R8, RZ ;  /* 0x80000008ff1b7210 */ /* 0x000fe20007f3e0ff */
[----:B------:R-:W-:Y:S01]  /*15160*/  IMAD.MOV.U32 R23, RZ, RZ, RZ ;  /* 0x000000ffff177224 */ /* 0x000fe200078e00ff */
[----:B------:R-:W-:-:S03]  /*15170*/  MOV R22, R6 ;  /* 0x0000000600167202 */ /* 0x000fc60000000f00 */
[----:B------:R-:W-:Y:S02]  /*15180*/  IMAD.X R9, RZ, RZ, ~R7, P1 ;  /* 0x000000ffff097224 */ /* 0x000fe400008e0e07 */
[----:B------:R-:W1:Y:S08]  /*15190*/  LDC.64 R20, c[0x0][0x498] ;  /* 0x00012600ff147b82 */ /* 0x000e700000000a00 */
[----:B------:R-:W2:Y:S08]  /*151a0*/  LDC.64 R18, c[0x0][0x4b0] ;  /* 0x00012c00ff127b82 */ /* 0x000eb00000000a00 */
[----:B------:R-:W3:Y:S01]  /*151b0*/  LDC.64 R10, c[0x0][0x480] ;  /* 0x00012000ff0a7b82 */ /* 0x000ee20000000a00 */
[----:B0-----:R-:W-:-:S02]  /*151c0*/  IMAD R26, R7, R12, RZ ;  /* 0x0000000c071a7224 */ /* 0x001fc400078e02ff */
[----:B------:R-:W-:-:S04]  /*151d0*/  IMAD.WIDE.U32 R24, R8, R12, R22 ;  /* 0x0000000c08187225 */ /* 0x000fc800078e0016 */
[----:B------:R-:W-:Y:S01]  /*151e0*/  IMAD R23, R8, R13, R26 ;  /* 0x0000000d08177224 */ /* 0x000fe200078e021a */
[----:B------:R-:W-:Y:S01]  /*151f0*/  MOV R22, R24 ;  /* 0x0000001800167202 */ /* 0x000fe20000000f00 */
[----:B-1----:R-:W-:-:S03]  /*15200*/  IMAD R4, R9, R20, RZ ;  /* 0x0000001409047224 */ /* 0x002fc600078e02ff */
[----:B------:R-:W-:Y:S01]  /*15210*/  IADD3 R23, R25, R23, RZ ;  /* 0x0000001719177210 */ /* 0x000fe20007ffe0ff */
[C---:B------:R-:W-:Y:S02]  /*15220*/  IMAD R9, R27.reuse, R21, R4 ;  /* 0x000000151b097224 */ /* 0x040fe400078e0204 */
[----:B------:R-:W-:-:S04]  /*15230*/  IMAD.WIDE.U32 R26, R27, R20, R14 ;  /* 0x000000141b1a7225 */ /* 0x000fc800078e000e */
        /* <DEDUP_REMOVED lines=47> */
.L_x_1558:
[----:B------:R-:W-:Y:S05]  /*15530*/  BSYNC B0 ;  /* 0x0000000000007941 */ /* 0x000fea0003800000 */
.L_x_1557:
        /* <DEDUP_REMOVED lines=9> */
[----:B------:R-:W-:Y:S01]  /*155d0*/  IMAD.WIDE.U32 R10, R7, UR4, R14 ;  /* 0x00000004070a7c25 */ /* 0x000fe2000f8e000e */
[----:B------:R-:W-:Y:S01]  /*155e0*/  IADD3.X R12, RZ, ~UR5, RZ, P3, !PT ;  /* 0x80000005ff0c7c10 */ /* 0x000fe20009ffe4ff */
[----:B------:R-:W0:Y:S02]  /*155f0*/  LDC.64 R14, c[0x0][0x4a8] ;  /* 0x00012a00ff0e7b82 */ /* 0x000e240000000a00 */
[----:B------:R-:W-:-:S02]  /*15600*/  IMAD R2, R2, UR4, RZ ;  /* 0x0000000402027c24 */ /* 0x000fc4000f8e02ff */
[----:B------:R-:W-:Y:S02]  /*15610*/  IMAD R12, R12, UR6, RZ ;  /* 0x000000060c0c7c24 */ /* 0x000fe4000f8e02ff */
[----:B------:R-:W-:Y:S01]  /*15620*/  IMAD R7, R7, UR5, R2 ;  /* 0x0000000507077c24 */ /* 0x000fe2000f8e0202 */
[----:B------:R-:W-:Y:S01]  /*15630*/  IADD3 R2, P0, R4, -0x1, RZ ;  /* 0xffffffff04027810 */ /* 0x000fe20007f1e0ff */
[----:B------:R-:W-:-:S03]  /*15640*/  ULDC.64 UR4, c[0x0][0x480] ;  /* 0x0001200000047ab9 */ /* 0x000fc60000000a00 */
[----:B------:R-:W-:Y:S02]  /*15650*/  IADD3 R7, R11, R7, RZ ;  /* 0x000000070b077210 */ /* 0x000fe40007ffe0ff */
        /* <DEDUP_REMOVED lines=8> */
[----:B0-----:R-:W-:-:S04]  /*156e0*/  IMAD.WIDE.U32 R14, R19, UR6, R14 ;  /* 0x00000006130e7c25 */ /* 0x001fc8000f8e000e */
[----:B------:R-:W-:Y:S02]  /*156f0*/  IMAD.X R18, R0, 0x1, ~R7, P2 ;  /* 0x0000000100127824 */ /* 0x000fe400010e0e07 */
[C---:B------:R-:W-:Y:S02]  /*15700*/  IMAD R13, R4.reuse, UR11, R9 ;  /* 0x0000000b040d7c24 */ /* 0x040fe4000f8e0209 */
[----:B------:R-:W-:Y:S01]  /*15710*/  IMAD.WIDE.U32 R8, R4, UR10, R10 ;  /* 0x0000000a04087c25 */ /* 0x000fe2000f8e000a */
[----:B------:R-:W-:-:S04]  /*15720*/  ISETP.GT.AND.EX P1, PT, R18, RZ, PT, P1 ;  /* 0x000000ff1200720c */ /* 0x000fc80003f24310 */
[----:B------:R-:W-:Y:S01]  /*15730*/  IADD3 R11, R9, R13, RZ ;  /* 0x0000000d090b7210 */ /* 0x000fe20007ffe0ff */
[----:B------:R-:W-:Y:S01]  /*15740*/  IMAD R9, R19, UR7, R12 ;  /* 0x0000000713097c24 */ /* 0x000fe2000f8e020c */
[----:B------:R-:W-:-:S03]  /*15750*/  IADD3 R6, P0, P2, R8, UR4, R6 ;  /* 0x0000000408067c10 */ /* 0x000fc6000fa1e006 */
[----:B------:R-:W-:Y:S01]  /*15760*/  IMAD.IADD R8, R15, 0x1, R9 ;  /* 0x000000010f087824 */ /* 0x000fe200078e0209 */
[----:B------:R-:W-:Y:S02]  /*15770*/  IADD3.X R11, R11, UR5, RZ, P0, P2 ;  /* 0x000000050b0b7c10 */ /* 0x000fe400087e44ff */
[----:B------:R-:W-:Y:S01]  /*15780*/  PLOP3.LUT P0, PT, PT, PT, PT, 0x80, 0x0 ;  /* 0x000000000000781c */ /* 0x000fe20003f0f070 */
[----:B------:R-:W-:-:S12]  /*15790*/  @!P1 BRA `(.L_x_1562) ;  /* 0x00000004000c9947 */ /* 0x000fd80003800000 */
[----:B------:R-:W-:Y:S02]  /*157a0*/  IADD3 R9, P1, R3, -0xc, RZ ;  /* 0xfffffff403097810 */ /* 0x000fe40007f3e0ff */
[----:B------:R-:W-:Y:S02]  /*157b0*/  PLOP3.LUT P0, PT, PT, PT, PT, 0x8, 0x0 ;  /* 0x000000000000781c */ /* 0x000fe40003f0e170 */
[----:B------:R-:W-:-:S11]  /*157c0*/  IADD3.X R4, R0, -0x1, RZ, P1, !PT ;  /* 0xffffffff00047810 */ /* 0x000fd60000ffe4ff */
.L_x_1563:
[----:B------:R-:W-:Y:S01]  /*157d0*/  IADD3 R26, P1, R6, R14, RZ ;  /* 0x0000000e061a7210 */ /* 0x000fe20007f3e0ff */
[----:B------:R-:W-:Y:S01]  /*157e0*/  IMAD.MOV.U32 R29, RZ, RZ, R11 ;  /* 0x000000ffff1d7224 */ /* 0x000fe200078e000b */
[----:B------:R-:W-:Y:S02]  /*157f0*/  MOV R28, R6 ;  /* 0x00000006001c7202 */ /* 0x000fe40000000f00 */
[----:B------:R-:W-:Y:S02]  /*15800*/  IADD3.X R27, R11, R8, RZ, P1, !PT ;  /* 0x000000080b1b7210 */ /* 0x000fe40000ffe4ff */
[-C--:B------:R-:W-:Y:S02]  /*15810*/  IADD3 R30, P1, R26, R14.reuse, RZ ;  /* 0x0000000e1a1e7210 */ /* 0x080fe40007f3e0ff */
[----:B------:R-:W2:Y:S03]  /*15820*/  LDG.E.U8.CONSTANT R28, desc[UR8][R28.64] ;  /* 0x000000081c1c7981 */ /* 0x000ea6000c1e9100 */
[----:B------:R-:W-:Y:S01]  /*15830*/  IMAD.X R31, R27, 0x1, R8, P1 ;  /* 0x000000011b1f7824 */ /* 0x000fe200008e0608 */
[----:B------:R-:W-:Y:S01]  /*15840*/  IADD3 R32, P1, R30, R14, RZ ;  /* 0x0000000e1e207210 */ /* 0x000fe20007f3e0ff */
[----:B------:R0:W2:Y:S03]  /*15850*/  LDG.E.U8.CONSTANT R6, desc[UR8][R26.64] ;  /* 0x000000081a067981 */ /* 0x0000a6000c1e9100 */
[----:B------:R-:W-:-:S02]  /*15860*/  IADD3.X R33, R31, R8, RZ, P1, !PT ;  /* 0x000000081f217210 */ /* 0x000fc40000ffe4ff */
        /* <DEDUP_REMOVED lines=10> */
[----:B------:R-:W-:-:S04]  /*15910*/  IADD3 R10, P1, R12, R14, RZ ;  /* 0x0000000e0c0a7210 */ /* 0x000fc80007f3e0ff */
[----:B------:R-:W-:Y:S02]  /*15920*/  IADD3.X R11, R13, R8, RZ, P1, !PT ;  /* 0x000000080d0b7210 */ /* 0x000fe40000ffe4ff */
[-C--:B------:R-:W-:Y:S01]  /*15930*/  IADD3 R20, P1, R10, R14.reuse, RZ ;  /* 0x0000000e0a147210 */ /* 0x080fe20007f3e0ff */
[----:B------:R4:W3:Y:S04]  /*15940*/  LDG.E.U8.CONSTANT R19, desc[UR8][R12.64] ;  /* 0x000000080c137981 */ /* 0x0008e8000c1e9100 */
[----:B------:R-:W-:Y:S01]  /*15950*/  IMAD.X R21, R11, 0x1, R8, P1 ;  /* 0x000000010b157824 */ /* 0x000fe200008e0608 */
[----:B------:R-:W-:Y:S01]  /*15960*/  IADD3 R22, P1, R20, R14, RZ ;  /* 0x0000000e14167210 */ /* 0x000fe20007f3e0ff */
[----:B------:R-:W3:Y:S03]  /*15970*/  LDG.E.U8.CONSTANT R10, desc[UR8][R10.64] ;  /* 0x000000080a0a7981 */ /* 0x000ee6000c1e9100 */
[----:B------:R-:W-:Y:S01]  /*15980*/  IADD3.X R23, R21, R8, RZ, P1, !PT ;  /* 0x0000000815177210 */ /* 0x000fe20000ffe4ff */
[----:B------:R-:W3:Y:S01]  /*15990*/  LDG.E.U8.CONSTANT R20, desc[UR8][R20.64] ;  /* 0x0000000814147981 */ /* 0x000ee2000c1e9100 */
[----:B------:R-:W-:-:S05]  /*159a0*/  IADD3 R24, P1, R22, R14, RZ ;  /* 0x0000000e16187210 */ /* 0x000fca0007f3e0ff */
[----:B------:R-:W-:Y:S01]  /*159b0*/  IMAD.X R25, R23, 0x1, R8, P1 ;  /* 0x0000000117197824 */ /* 0x000fe200008e0608 */
[----:B0-----:R-:W-:Y:S01]  /*159c0*/  IADD3 R26, P1, R24, R14, RZ ;  /* 0x0000000e181a7210 */ /* 0x001fe20007f3e0ff */
[----:B------:R-:W3:Y:S03]  /*159d0*/  LDG.E.U8.CONSTANT R23, desc[UR8][R22.64] ;  /* 0x0000000816177981 */ /* 0x000ee6000c1e9100 */
[----:B------:R-:W-:Y:S01]  /*159e0*/  IADD3.X R27, R25, R8, RZ, P1, !PT ;  /* 0x00000008191b7210 */ /* 0x000fe20000ffe4ff */
[----:B------:R-:W3:Y:S01]  /*159f0*/  LDG.E.U8.CONSTANT R24, desc[UR8][R24.64] ;  /* 0x0000000818187981 */ /* 0x000ee2000c1e9100 */
[----:B-1----:R-:W-:-:S05]  /*15a00*/  IADD3 R30, P1, R26, R14, RZ ;  /* 0x0000000e1a1e7210 */ /* 0x002fca0007f3e0ff */
[----:B------:R-:W-:Y:S01]  /*15a10*/  IMAD.X R31, R27, 0x1, R8, P1 ;  /* 0x000000011b1f7824 */ /* 0x000fe200008e0608 */
[----:B----4-:R-:W-:Y:S01]  /*15a20*/  IADD3 R32, P1, R30, R14, RZ ;  /* 0x0000000e1e207210 */ /* 0x010fe20007f3e0ff */
        /* <DEDUP_REMOVED lines=19> */
[----:B----4-:R-:W-:-:S04]  /*15b60*/  IADD3 R6, R27, R6, R24 ;  /* 0x000000061b067210 */ /* 0x010fc80007ffe018 */
[----:B------:R-:W-:Y:S02]  /*15b70*/  IADD3 R30, R33, R6, R30 ;  /* 0x00000006211e7210 */ /* 0x000fe40007ffe01e */
[----:B------:R-:W-:Y:S02]  /*15b80*/  IADD3 R6, P2, R12, R14, RZ ;  /* 0x0000000e0c067210 */ /* 0x000fe40007f5e0ff */
[----:B------:R-:W-:Y:S02]  /*15b90*/  IADD3 R30, R11, R30, R34 ;  /* 0x0000001e0b1e7210 */ /* 0x000fe40007ffe022 */
[----:B------:R-:W-:Y:S02]  /*15ba0*/  IADD3.X R11, R13, R8, RZ, P2, !PT ;  /* 0x000000080d0b7210 */ /* 0x000fe400017fe4ff */
[----:B------:R-:W-:Y:S01]  /*15bb0*/  PRMT R5, R30, 0x7610, R5 ;  /* 0x000076101e057816 */ /* 0x000fe20000000005 */
[----:B------:R-:W-:Y:S06]  /*15bc0*/  @!P1 BRA `(.L_x_1563) ;  /* 0xfffffffc00009947 */ /* 0x000fec000383ffff */
.L_x_1562:
[----:B------:R-:W-:Y:S05]  /*15bd0*/  BSYNC B1 ;  /* 0x0000000000017941 */ /* 0x000fea0003800000 */
.L_x_1561:
        /* <DEDUP_REMOVED lines=9> */
[----:B------:R-:W-:Y:S02]  /*15c70*/  IADD3.X R29, R11, R8, RZ, P0, !PT ;  /* 0x000000080b1d7210 */ /* 0x000fe400007fe4ff */
[-C--:B------:R-:W-:Y:S01]  /*15c80*/  IADD3 R12, P0, R28, R14.reuse, RZ ;  /* 0x0000000e1c0c7210 */ /* 0x080fe20007f1e0ff */
[----:B------:R-:W2:Y:S04]  /*15c90*/  LDG.E.U8.CONSTANT R26, desc[UR8][R26.64] ;  /* 0x000000081a1a7981 */ /* 0x000ea8000c1e9100 */
[----:B------:R-:W-:Y:S01]  /*15ca0*/  IMAD.X R13, R29, 0x1, R8, P0 ;  /* 0x000000011d0d7824 */ /* 0x000fe200000e0608 */
[----:B------:R-:W-:Y:S01]  /*15cb0*/  IADD3 R18, P0, R12, R14, RZ ;  /* 0x0000000e0c127210 */ /* 0x000fe20007f1e0ff */
[----:B------:R-:W2:Y:S03]  /*15cc0*/  LDG.E.U8.CONSTANT R28, desc[UR8][R28.64] ;  /* 0x000000081c1c7981 */ /* 0x000ea6000c1e9100 */
[----:B------:R-:W-:-:S02]  /*15cd0*/  IADD3.X R19, R13, R8, RZ, P0, !PT ;  /* 0x000000080d137210 */ /* 0x000fc400007fe4ff */
        /* <DEDUP_REMOVED lines=15> */
[----:B------:R-:W-:Y:S02]  /*15dd0*/  IADD3 R6, P1, R22, R14, RZ ;  /* 0x0000000e16067210 */ /* 0x000fe40007f3e0ff */
[----:B------:R-:W-:Y:S01]  /*15de0*/  PLOP3.LUT P0, PT, PT, PT, PT, 0x8, 0x0 ;  /* 0x000000000000781c */ /* 0x000fe20003f0e170 */
[----:B------:R-:W-:Y:S01]  /*15df0*/  IMAD.X R7, RZ, RZ, R7, P2 ;  /* 0x000000ffff077224 */ /* 0x000fe200010e0607 */
[----:B--2--5:R-:W-:-:S04]  /*15e00*/  IADD3 R26, R28, R5, R26 ;  /* 0x000000051c1a7210 */ /* 0x024fc80007ffe01a */
[----:B---3--:R-:W-:-:S04]  /*15e10*/  IADD3 R26, R18, R26, R13 ;  /* 0x0000001a121a7210 */ /* 0x008fc80007ffe00d */
[----:B----4-:R-:W-:Y:S02]  /*15e20*/  IADD3 R26, R20, R26, R11 ;  /* 0x0000001a141a7210 */ /* 0x010fe40007ffe00b */
[----:B------:R-:W-:Y:S02]  /*15e30*/  IADD3.X R11, R23, R8, RZ, P1, !PT ;  /* 0x00000008170b7210 */ /* 0x000fe40000ffe4ff */
[----:B------:R-:W-:-:S04]  /*15e40*/  IADD3 R4, R4, R26, R25 ;  /* 0x0000001a04047210 */ /* 0x000fc80007ffe019 */
[----:B------:R-:W-:-:S07]  /*15e50*/  PRMT R5, R4, 0x7610, R5 ;  /* 0x0000761004057816 */ /* 0x000fce0000000005 */
.L_x_1565:
[----:B------:R-:W-:Y:S05]  /*15e60*/  BSYNC B1 ;  /* 0x0000000000017941 */ /* 0x000fea0003800000 */
.L_x_1564:
[----:B------:R-:W-:-:S04]  /*15e70*/  ISETP.LT.U32.AND P1, PT, R2, R3, PT ;  /* 0x000000030200720c */ /* 0x000fc80003f21070 */
[----:B------:R-:W-:-:S13]  /*15e80*/  ISETP.LT.OR.EX P0, PT, R7, R0, P0, P1 ;  /* 0x000000000700720c */ /* 0x000fda0000701710 */
[----:B------:R-:W-:Y:S05]  /*15e90*/  @!P0 BRA `(.L_x_1560) ;  /* 0x0000000000348947 */ /* 0x000fea0003800000 */
[----:B------:R-:W-:Y:S01]  /*15ea0*/  IADD3 R2, P0, R6, R14, RZ ;  /* 0x0000000e06027210 */ /* 0x000fe20007f1e0ff */
[----:B------:R-:W-:-:S03]  /*15eb0*/  IMAD.MOV.U32 R7, RZ, RZ, R11 ;  /* 0x000000ffff077224 */ /* 0x000fc600078e000b */
[-C--:B------:R-:W-:Y:S01]  /*15ec0*/  IADD3 R12, P1, R2, R14.reuse, RZ ;  /* 0x0000000e020c7210 */ /* 0x080fe20007f3e0ff */
[----:B------:R-:W-:Y:S01]  /*15ed0*/  IMAD.X R3, R11, 0x1, R8, P0 ;  /* 0x000000010b037824 */ /* 0x000fe200000e0608 */
[----:B------:R-:W2:Y:S02]  /*15ee0*/  LDG.E.U8.CONSTANT R6, desc[UR8][R6.64] ;  /* 0x0000000806067981 */ /* 0x000ea4000c1e9100 */
[----:B------:R-:W-:Y:S02]  /*15ef0*/  IADD3 R14, P0, R12, R14, RZ ;  /* 0x0000000e0c0e7210 */ /* 0x000fe40007f1e0ff */
[-C--:B------:R-:W-:Y:S01]  /*15f00*/  IADD3.X R13, R3, R8.reuse, RZ, P1, !PT ;  /* 0x00000008030d7210 */ /* 0x080fe20000ffe4ff */
[----:B------:R-:W2:Y:S03]  /*15f10*/  LDG.E.U8.CONSTANT R2, desc[UR8][R2.64] ;  /* 0x0000000802027981 */ /* 0x000ea6000c1e9100 */
[----:B------:R-:W-:Y:S01]  /*15f20*/  IADD3.X R15, R13, R8, RZ, P0, !PT ;  /* 0x000000080d0f7210 */ /* 0x000fe200007fe4ff */
[----:B------:R-:W3:Y:S04]  /*15f30*/  LDG.E.U8.CONSTANT R12, desc[UR8][R12.64] ;  /* 0x000000080c0c7981 */ /* 0x000ee8000c1e9100 */
[----:B------:R-:W3:Y:S01]  /*15f40*/  LDG.E.U8.CONSTANT R14, desc[UR8][R14.64] ;  /* 0x000000080e0e7981 */ /* 0x000ee2000c1e9100 */
[----:B--2--5:R-:W-:-:S04]  /*15f50*/  IADD3 R5, R2, R5, R6 ;  /* 0x0000000502057210 */ /* 0x024fc80007ffe006 */
[----:B---3--:R-:W-:-:S07]  /*15f60*/  IADD3 R5, R14, R5, R12 ;  /* 0x000000050e057210 */ /* 0x008fce0007ffe00c */
.L_x_1560:
[----:B------:R-:W-:Y:S05]  /*15f70*/  BSYNC B0 ;  /* 0x0000000000007941 */ /* 0x000fea0003800000 */
.L_x_1559:
[----:B-----5:R-:W-:Y:S01]  /*15f80*/  STG.E.U8 desc[UR8][R16.64], R5 ;  /* 0x0000000510007986 */ /* 0x020fe2000c101108 */
[----:B------:R-:W-:Y:S05]  /*15f90*/  EXIT ;  /* 0x000000000000794d */ /* 0x000fea0003800000 */
        .weak           $__internal_10_$__cuda_sm20_div_s64
        .type           $__internal_10_$__cuda_sm20_div_s64,@function
        .size           $__internal_10_$__cuda_sm20_div_s64,(.L_x_1744 - $__internal_10_$__cuda_sm20_div_s64)
$__internal_10_$__cuda_sm20_div_s64:
        /* <DEDUP_REMOVED lines=83> */
[----:B------:R-:W-:Y:S05]  /*164d0*/  RET.REL.NODEC R4 `(_ZN2at6native61_GLOBAL__N__2cc7adc6_23_UnfoldBackwardKernel_cu_75b981de_315735_unfold_backward_elementwise_kernelILi128ELi8EZNS1_32_unfold_backward_internal_kernelIaEEvRNS_14TensorIteratorEllllllEUliE_EEviT1_) ;  /* 0xfffffe9804c87950 */ /* 0x000fea0003c3ffff */
.L_x_1566:
        /* <DEDUP_REMOVED lines=10> */
.L_x_1744:


//--------------------- .text._ZN2at6native61_GLOBAL__N__2cc7adc6_23_UnfoldBackwardKernel_cu_75b981de_315735_unfold_backward_elementwise_kernelILi128ELi8EZNS1_32_unfold_backward_internal_kernelIhEEvRNS_14TensorIteratorEllllllEUliE_EEviT1_ --------------------------
	.section	.text._ZN2at6native61_GLOBAL__N__2cc7adc6_23_UnfoldBackwardKernel_cu_75b981de_315735_unfold_backward_elementwise_kernelILi128ELi8EZNS1_32_unfold_backward_internal_kernelIhEEvRNS_14TensorIteratorEllllllEUliE_EEviT1_,"ax",@progbits
	.align	128
.text._ZN2at6native61_GLOBAL__N__2cc7adc6_23_UnfoldBackwardKernel_cu_75b981de_315735_unfold_backward_elementwise_kernelILi128ELi8EZNS1_32_unfold_backward_internal_kernelIhEEvRNS_14TensorIteratorEllllllEUliE_EEviT1_:
        .type           _ZN2at6native61_GLOBAL__N__2cc7adc6_23_UnfoldBackwardKernel_cu_75b981de_315735_unfold_backward_elementwise_kernelILi128ELi8EZNS1_32_unfold_backward_internal_kernelIhEEvRNS_14TensorIteratorEllllllEUliE_EEviT1_,@function
        .size           _ZN2at6native61_GLOBAL__N__2cc7adc6_23_UnfoldBackwardKernel_cu_75b981de_315735_unfold_backward_elementwise_kernelILi128ELi8EZNS1_32_unfold_backward_internal_kernelIhEEvRNS_14TensorIteratorEllllllEUliE_EEviT1_,(.L_x_1746 - _ZN2at6native61_GLOBAL__N__2cc7adc6_23_UnfoldBackwardKernel_cu_75b981de_315735_unfold_backward_elementwise_kernelILi128ELi8EZNS1_32_unfold_backward_internal_kernelIhEEvRNS_14TensorIteratorEllllllEUliE_EEviT1_)
        .other          _ZN2at6native61_GLOBAL__N__2cc7adc6_23_UnfoldBackwardKernel_cu_75b981de_315735_unfold_backward_elementwise_kernelILi128ELi8EZNS1_32_unfold_backward_internal_kernelIhEEvRNS_14TensorIteratorEllllllEUliE_EEviT1_,@"STO_CUDA_ENTRY STV_DEFAULT"
_ZN2at6native61_GLOBAL__N__2cc7adc6_23_UnfoldBackwardKernel_cu_75b981de_315735_unfold_backward_elementwise_kernelILi128ELi8EZNS1_32_unfold_backward_internal_kernelIhEEvRNS_14TensorIteratorEllllllEUliE_EEviT1_:
        /* <DEDUP_REMOVED lines=363> */
.L_x_1569:
        /* <DEDUP_REMOVED lines=20> */
[----:B------:R-:W-:Y:S05]  /*17f0*/  CALL.REL.NOINC `($__internal_11_$__cuda_sm20_div_s64) ;  /* 0x0000014400e87944 */ /* 0x000fea0003c00000 */
[----:B------:R-:W-:Y:S02]  /*1800*/  IMAD.MOV.U32 R4, RZ, RZ, R2 ;  /* 0x000000ffff047224 */ /* 0x000fe400078e0002 */
[----:B------:R-:W-:Y:S01]  /*1810*/  IMAD.MOV.U32 R5, RZ, RZ, R3 ;  /* 0x000000ffff057224 */ /* 0x000fe200078e0003 */
[----:B------:R-:W-:Y:S06]  /*1820*/  BRA `(.L_x_1571) ;  /* 0x0000000000507947 */ /* 0x000fec0003800000 */
.L_x_1572:
        /* <DEDUP_REMOVED lines=20> */
.L_x_1571:
[----:B------:R-:W-:Y:S05]  /*1970*/  BSYNC B1 ;  /* 0x0000000000017941 */ /* 0x000fea0003800000 */
.L_x_1570:
        /* <DEDUP_REMOVED lines=22> */
[----:B------:R-:W-:Y:S05]  /*1ae0*/  CALL.REL.NOINC `($__internal_11_$__cuda_sm20_div_s64) ;  /* 0x00000144002c7944 */ /* 0x000fea0003c00000 */
[----:B------:R-:W-:Y:S01]  /*1af0*/  MOV R4, R2 ;  /* 0x0000000200047202 */ /* 0x000fe20000000f00 */
[----:B------:R-:W-:Y:S01]  /*1b00*/  IMAD.MOV.U32 R5, RZ, RZ, R3 ;  /* 0x000000ffff057224 */ /* 0x000fe200078e0003 */
[----:B------:R-:W-:Y:S06]  /*1b10*/  BRA `(.L_x_1575) ;  /* 0x00000000004c7947 */ /* 0x000fec0003800000 */
.L_x_1574:
        /* <DEDUP_REMOVED lines=19> */
.L_x_1575:
[----:B------:R-:W-:Y:S05]  /*1c50*/  BSYNC B1 ;  /* 0x0000000000017941 */ /* 0x000fea0003800000 */
.L_x_1573:
        /* <DEDUP_REMOVED lines=90> */
.L_x_1579:
[----:B------:R-:W-:Y:S05]  /*2200*/  BSYNC B2 ;  /* 0x0000000000027941 */ /* 0x000fea0003800000 */
.L_x_1578:
        /* <DEDUP_REMOVED lines=41> */
.L_x_1584:
        /* <DEDUP_REMOVED lines=62> */
.L_x_1583:
[----:B------:R-:W-:Y:S05]  /*2880*/  BSYNC B3 ;  /* 0x0000000000037941 */ /* 0x000fea0003800000 */
.L_x_1582:
        /* <DEDUP_REMOVED lines=38> */
.L_x_1586:
[----:B------:R-:W-:Y:S05]  /*2af0*/  BSYNC B3 ;  /* 0x0000000000037941 */ /* 0x000fea0003800000 */
.L_x_1585:
        /* <DEDUP_REMOVED lines=15> */
.L_x_1581:
[----:B------:R-:W-:Y:S05]  /*2bf0*/  BSYNC B2 ;  /* 0x0000000000027941 */ /* 0x000fea0003800000 */
.L_x_1580:
[----:B-----5:R0:W-:Y:S02]  /*2c00*/  STG.E.U8 desc[UR8][R16.64], R5 ;  /* 0x0000000510007986 */ /* 0x0201e4000c101108 */
.L_x_1577:
[----:B------:R-:W-:Y:S05]  /*2c10*/  BSYNC B1 ;  /* 0x0000000000017941 */ /* 0x000fea0003800000 */
.L_x_1576:
[----:B------:R-:W-:-:S05]  /*2c20*/  IMAD R6, R6, 0x400, R7 ;  /* 0x0000040006067824 */ /* 0x000fca00078e0207 */
[----:B------:R-:W-:-:S07]  /*2c30*/  IADD3 R15, R6, 0x80, RZ ;  /* 0x00000080060f7810 */ /* 0x000fce0007ffe0ff */
.L_x_1568:
[----:B------:R-:W-:Y:S05]  /*2c40*/  BSYNC B0 ;  /* 0x0000000000007941 */ /* 0x000fea0003800000 */
.L_x_1567:
        /* <DEDUP_REMOVED lines=357> */
.L_x_1589:
        /* <DEDUP_REMOVED lines=20> */
[----:B------:R-:W-:Y:S05]  /*43e0*/  CALL.REL.NOINC `($__internal_11_$__cuda_sm20_div_s64) ;  /* 0x0000011800ec7944 */ /* 0x000fea0003c00000 */
[----:B------:R-:W-:Y:S01]  /*43f0*/  MOV R4, R2 ;  /* 0x0000000200047202 */ /* 0x000fe20000000f00 */
[----:B------:R-:W-:Y:S01]  /*4400*/  IMAD.MOV.U32 R5, RZ, RZ, R3 ;  /* 0x000000ffff057224 */ /* 0x000fe200078e0003 */
[----:B------:R-:W-:Y:S06]  /*4410*/  BRA `(.L_x_1591) ;  /* 0x0000000000507947 */ /* 0x000fec0003800000 */
.L_x_1592:
        /* <DEDUP_REMOVED lines=20> */
.L_x_1591:
[----:B------:R-:W-:Y:S05]  /*4560*/  BSYNC B1 ;  /* 0x0000000000017941 */ /* 0x000fea0003800000 */
.L_x_1590:
        /* <DEDUP_REMOVED lines=22> */
[----:B------:R-:W-:Y:S05]  /*46d0*/  CALL.REL.NOINC `($__internal_11_$__cuda_sm20_div_s64) ;  /* 0x0000011800307944 */ /* 0x000fea0003c00000 */
[----:B------:R-:W-:Y:S01]  /*46e0*/  IMAD.MOV.U32 R4, RZ, RZ, R2 ;  /* 0x000000ffff047224 */ /* 0x000fe200078e0002 */
[----:B------:R-:W-:Y:S01]  /*46f0*/  MOV R5, R3 ;  /* 0x0000000300057202 */ /* 0x000fe20000000f00 */
[----:B------:R-:W-:Y:S06]  /*4700*/  BRA `(.L_x_1595) ;  /* 0x00000000004c7947 */ /* 0x000fec0003800000 */
.L_x_1594:
        /* <DEDUP_REMOVED lines=19> */
.L_x_1595:
[----:B------:R-:W-:Y:S05]  /*4840*/  BSYNC B1 ;  /* 0x0000000000017941 */ /* 0x000fea0003800000 */
.L_x_1593:
        /* <DEDUP_REMOVED lines=90> */
.L_x_1599:
[----:B------:R-:W-:Y:S05]  /*4df0*/  BSYNC B2 ;  /* 0x0000000000027941 */ /* 0x000fea0003800000 */
.L_x_1598:
        /* <DEDUP_REMOVED lines=41> */
.L_x_1604:
        /* <DEDUP_REMOVED lines=62> */
.L_x_1603:
[----:B------:R-:W-:Y:S05]  /*5470*/  BSYNC B3 ;  /* 0x0000000000037941 */ /* 0x000fea0003800000 */
.L_x_1602:
        /* <DEDUP_REMOVED lines=38> */
.L_x_1606:
[----:B------:R-:W-:Y:S05]  /*56e0*/  BSYNC B3 ;  /* 0x0000000000037941 */ /* 0x000fea0003800000 */
.L_x_1605:
        /* <DEDUP_REMOVED lines=15> */
.L_x_1601:
[----:B------:R-:W-:Y:S05]  /*57e0*/  BSYNC B2 ;  /* 0x0000000000027941 */ /* 0x000fea0003800000 */
.L_x_1600:
[----:B-----5:R0:W-:Y:S02]  /*57f0*/  STG.E.U8 desc[UR8][R18.64], R5 ;  /* 0x0000000512007986 */ /* 0x0201e4000c101108 */
.L_x_1597:
[----:B------:R-:W-:Y:S05]  /*5800*/  BSYNC B1 ;  /* 0x0000000000017941 */ /* 0x000fea0003800000 */
.L_x_1596:
[----:B------:R-:W-:-:S07]  /*5810*/  VIADD R15, R15, 0x80 ;  /* 0x000000800f0f7836 */ /* 0x000fce0000000000 */
.L_x_1588:
[----:B------:R-:W-:Y:S05]  /*5820*/  BSYNC B0 ;  /* 0x0000000000007941 */ /* 0x000fea0003800000 */
.L_x_1587:
        /* <DEDUP_REMOVED lines=357> */
.L_x_1609:
        /* <DEDUP_REMOVED lines=24> */
.L_x_1612:
        /* <DEDUP_REMOVED lines=20> */
.L_x_1611:
[----:B------:R-:W-:Y:S05]  /*7140*/  BSYNC B1 ;  /* 0x0000000000017941 */ /* 0x000fea0003800000 */
.L_x_1610:
        /* <DEDUP_REMOVED lines=26> */
.L_x_1614:
        /* <DEDUP_REMOVED lines=19> */
.L_x_1615:
[----:B------:R-:W-:Y:S05]  /*7420*/  BSYNC B1 ;  /* 0x0000000000017941 */ /* 0x000fea0003800000 */
.L_x_1613:
        /* <DEDUP_REMOVED lines=90> */
.L_x_1619:
[----:B------:R-:W-:Y:S05]  /*79d0*/  BSYNC B2 ;  /* 0x0000000000027941 */ /* 0x000fea0003800000 */
.L_x_1618:
        /* <DEDUP_REMOVED lines=41> */
.L_x_1624:
        /* <DEDUP_REMOVED lines=62> */
.L_x_1623:
[----:B------:R-:W-:Y:S05]  /*8050*/  BSYNC B3 ;  /* 0x0000000000037941 */ /* 0x000fea0003800000 */
.L_x_1622:
        /* <DEDUP_REMOVED lines=38> */
.L_x_1626:
[----:B------:R-:W-:Y:S05]  /*82c0*/  BSYNC B3 ;  /* 0x0000000000037941 */ /* 0x000fea0003800000 */
.L_x_1625:
        /* <DEDUP_REMOVED lines=15> */
.L_x_1621:
[----:B------:R-:W-:Y:S05]  /*83c0*/  BSYNC B2 ;  /* 0x0000000000027941 */ /* 0x000fea0003800000 */
.L_x_1620:
[----:B-----5:R0:W-:Y:S02]  /*83d0*/  STG.E.U8 desc[UR8][R18.64], R5 ;  /* 0x0000000512007986 */ /* 0x0201e4000c101108 */
.L_x_1617:
[----:B------:R-:W-:Y:S05]  /*83e0*/  BSYNC B1 ;  /* 0x0000000000017941 */ /* 0x000fea0003800000 */
.L_x_1616:
[----:B------:R-:W-:-:S07]  /*83f0*/  VIADD R15, R15, 0x80 ;  /* 0x000000800f0f7836 */ /* 0x000fce0000000000 */
.L_x_1608:
[----:B------:R-:W-:Y:S05]  /*8400*/  BSYNC B0 ;  /* 0x0000000000007941 */ /* 0x000fea0003800000 */
.L_x_1607:
        /* <DEDUP_REMOVED lines=357> */
.L_x_1629:
        /* <DEDUP_REMOVED lines=24> */
.L_x_1632:
        /* <DEDUP_REMOVED lines=20> */
.L_x_1631:
[----:B------:R-:W-:Y:S05]  /*9d20*/  BSYNC B1 ;  /* 0x0000000000017941 */ /* 0x000fea0003800000 */
.L_x_1630:
        /* <DEDUP_REMOVED lines=23> */
[----:B------:R-:W-:Y:S01]  /*9ea0*/  MOV R4, R2 ;  /* 0x0000000200047202 */ /* 0x000fe20000000f00 */
[----:B------:R-:W-:Y:S01]  /*9eb0*/  IMAD.MOV.U32 R5, RZ, RZ, R3 ;  /* 0x000000ffff057224 */ /* 0x000fe200078e0003 */
[----:B------:R-:W-:Y:S06]  /*9ec0*/  BRA `(.L_x_1635) ;  /* 0x00000000004c7947 */ /* 0x000fec0003800000 */
.L_x_1634:
        /* <DEDUP_REMOVED lines=19> */
.L_x_1635:
[----:B------:R-:W-:Y:S05]  /*a000*/  BSYNC B1 ;  /* 0x0000000000017941 */ /* 0x000fea0003800000 */
.L_x_1633:
        /* <DEDUP_REMOVED lines=90> */
.L_x_1639:
[----:B------:R-:W-:Y:S05]  /*a5b0*/  BSYNC B2 ;  /* 0x0000000000027941 */ /* 0x000fea0003800000 */
.L_x_1638:
        /* <DEDUP_REMOVED lines=41> */
.L_x_1644:
        /* <DEDUP_REMOVED lines=62> */
.L_x_1643:
[----:B------:R-:W-:Y:S05]  /*ac30*/  BSYNC B3 ;  /* 0x0000000000037941 */ /* 0x000fea0003800000 */
.L_x_1642:
        /* <DEDUP_REMOVED lines=38> */
.L_x_1646:
[----:B------:R-:W-:Y:S05]  /*aea0*/  BSYNC B3 ;  /* 0x0000000000037941 */ /* 0x000fea0003800000 */
.L_x_1645:
        /* <DEDUP_REMOVED lines=15> */
.L_x_1641:
[----:B------:R-:W-:Y:S05]  /*afa0*/  BSYNC B2 ;  /* 0x0000000000027941 */ /* 0x000fea0003800000 */
.L_x_1640:
[----:B-----5:R0:W-:Y:S02]  /*afb0*/  STG.E.U8 desc[UR8][R18.64], R5 ;  /* 0x0000000512007986 */ /* 0x0201e4000c101108 */
.L_x_1637:
[----:B------:R-:W-:Y:S05]  /*afc0*/  BSYNC B1 ;  /* 0x0000000000017941 */ /* 0x000fea0003800000 */
.L_x_1636:
[----:B------:R-:W-:-:S07]  /*afd0*/  VIADD R15, R15, 0x80 ;  /* 0x000000800f0f7836 */ /* 0x000fce0000000000 */
.L_x_1628:
[----:B------:R-:W-:Y:S05]  /*afe0*/  BSYNC B0 ;  /* 0x0000000000007941 */ /* 0x000fea0003800000 */
.L_x_1627:
        /* <DEDUP_REMOVED lines=357> */
.L_x_1649:
        /* <DEDUP_REMOVED lines=24> */
.L_x_1652:
        /* <DEDUP_REMOVED lines=20> */
.L_x_1651:
[----:B------:R-:W-:Y:S05]  /*c900*/  BSYNC B1 ;  /* 0x0000000000017941 */ /* 0x000fea0003800000 */
.L_x_1650:
        /* <DEDUP_REMOVED lines=26> */
.L_x_1654:
        /* <DEDUP_REMOVED lines=19> */
.L_x_1655:
[----:B------:R-:W-:Y:S05]  /*cbe0*/  BSYNC B1 ;  /* 0x0000000000017941 */ /* 0x000fea0003800000 */
.L_x_1653:
        /* <DEDUP_REMOVED lines=90> */
.L_x_1659:
[----:B------:R-:W-:Y:S05]  /*d190*/  BSYNC B2 ;  /* 0x0000000000027941 */ /* 0x000fea0003800000 */
.L_x_1658:
        /* <DEDUP_REMOVED lines=42> */
.L_x_1664:
        /* <DEDUP_REMOVED lines=62> */
.L_x_1663:
[----:B------:R-:W-:Y:S05]  /*d820*/  BSYNC B3 ;  /* 0x0000000000037941 */ /* 0x000fea0003800000 */
.L_x_1662:
        /* <DEDUP_REMOVED lines=38> */
.L_x_1666:
[----:B------:R-:W-:Y:S05]  /*da90*/  BSYNC B3 ;  /* 0x0000000000037941 */ /* 0x000fea0003800000 */
.L_x_1665:
        /* <DEDUP_REMOVED lines=15> */
.L_x_1661:
[----:B------:R-:W-:Y:S05]  /*db90*/  BSYNC B2 ;  /* 0x0000000000027941 */ /* 0x000fea0003800000 */
.L_x_1660:
[----:B-----5:R0:W-:Y:S02]  /*dba0*/  STG.E.U8 desc[UR8][R18.64], R5 ;  /* 0x0000000512007986 */ /* 0x0201e4000c101108 */
.L_x_1657:
[----:B------:R-:W-:Y:S05]  /*dbb0*/  BSYNC B1 ;  /* 0x0000000000017941 */ /* 0x000fea0003800000 */
.L_x_1656:
[----:B------:R-:W-:-:S07]  /*dbc0*/  IADD3 R15, R15, 0x80, RZ ;  /* 0x000000800f0f7810 */ /* 0x000fce0007ffe0ff */
.L_x_1648:
[----:B------:R-:W-:Y:S05]  /*dbd0*/  BSYNC B0 ;  /* 0x0000000000007941 */ /* 0x000fea0003800000 */
.L_x_1647:
        /* <DEDUP_REMOVED lines=357> */
.L_x_1669:
        /* <DEDUP_REMOVED lines=21> */
[----:B------:R-:W-:Y:S01]  /*f380*/  IMAD.MOV.U32 R4, RZ, RZ, R2 ;  /* 0x000000ffff047224 */ /* 0x000fe200078e0002 */
[----:B------:R-:W-:Y:S01]  /*f390*/  MOV R5, R3 ;  /* 0x0000000300057202 */ /* 0x000fe20000000f00 */
[----:B------:R-:W-:Y:S06]  /*f3a0*/  BRA `(.L_x_1671) ;  /* 0x0000000000507947 */ /* 0x000fec0003800000 */
.L_x_1672:
        /* <DEDUP_REMOVED lines=20> */
.L_x_1671:
[----:B------:R-:W-:Y:S05]  /*f4f0*/  BSYNC B1 ;  /* 0x0000000000017941 */ /* 0x000fea0003800000 */
.L_x_1670:
        /* <DEDUP_REMOVED lines=22> */
[----:B------:R-:W-:Y:S05]  /*f660*/  CALL.REL.NOINC `($__internal_11_$__cuda_sm20_div_s64) ;  /* 0x00000068004c7944 */ /* 0x000fea0003c00000 */
[----:B------:R-:W-:Y:S01]  /*f670*/  IMAD.MOV.U32 R4, RZ, RZ, R2 ;  /* 0x000000ffff047224 */ /* 0x000fe200078e0002 */
[----:B------:R-:W-:Y:S01]  /*f680*/  MOV R5, R3 ;  /* 0x0000000300057202 */ /* 0x000fe20000000f00 */
[----:B------:R-:W-:Y:S06]  /*f690*/  BRA `(.L_x_1675) ;  /* 0x00000000004c7947 */ /* 0x000fec0003800000 */
.L_x_1674:
        /* <DEDUP_REMOVED lines=19> */
.L_x_1675:
[----:B------:R-:W-:Y:S05]  /*f7d0*/  BSYNC B1 ;  /* 0x0000000000017941 */ /* 0x000fea0003800000 */
.L_x_1673:
        /* <DEDUP_REMOVED lines=90> */
.L_x_1679:
[----:B------:R-:W-:Y:S05]  /*fd80*/  BSYNC B2 ;  /* 0x0000000000027941 */ /* 0x000fea0003800000 */
.L_x_1678:
        /* <DEDUP_REMOVED lines=42> */
.L_x_1684:
        /* <DEDUP_REMOVED lines=62> */
.L_x_1683:
[----:B------:R-:W-:Y:S05]  /*10410*/  BSYNC B3 ;  /* 0x0000000000037941 */ /* 0x000fea0003800000 */
.L_x_1682:
        /* <DEDUP_REMOVED lines=38> */
.L_x_1686:
[----:B------:R-:W-:Y:S05]  /*10680*/  BSYNC B3 ;  /* 0x0000000000037941 */ /* 0x000fea0003800000 */
.L_x_1685:
        /* <DEDUP_REMOVED lines=15> */
.L_x_1681:
[----:B------:R-:W-:Y:S05]  /*10780*/  BSYNC B2 ;  /* 0x0000000000027941 */ /* 0x000fea0003800000 */
.L_x_1680:
[----:B-----5:R0:W-:Y:S02]  /*10790*/  STG.E.U8 desc[UR8][R16.64], R5 ;  /* 0x0000000510007986 */ /* 0x0201e4000c101108 */
.L_x_1677:
[----:B------:R-:W-:Y:S05]  /*107a0*/  BSYNC B1 ;  /* 0x0000000000017941 */ /* 0x000fea0003800000 */
.L_x_1676:
[----:B------:R-:W-:-:S07]  /*107b0*/  VIADD R15, R15, 0x80 ;  /* 0x000000800f0f7836 */ /* 0x000fce0000000000 */
.L_x_1668:
[----:B------:R-:W-:Y:S05]  /*107c0*/  BSYNC B0 ;  /* 0x0000000000007941 */ /* 0x000fea0003800000 */
.L_x_1667:
        /* <DEDUP_REMOVED lines=357> */
.L_x_1689:
        /* <DEDUP_REMOVED lines=24> */
.L_x_1692:
        /* <DEDUP_REMOVED lines=20> */
.L_x_1691:
[----:B------:R-:W-:Y:S05]  /*120e0*/  BSYNC B1 ;  /* 0x0000000000017941 */ /* 0x000fea0003800000 */
.L_x_1690:
        /* <DEDUP_REMOVED lines=26> */
.L_x_1694:
        /* <DEDUP_REMOVED lines=19> */
.L_x_1695:
[----:B------:R-:W-:Y:S05]  /*123c0*/  BSYNC B1 ;  /* 0x0000000000017941 */ /* 0x000fea0003800000 */
.L_x_1693:
        /* <DEDUP_REMOVED lines=90> */
.L_x_1699:
[----:B------:R-:W-:Y:S05]  /*12970*/  BSYNC B2 ;  /* 0x0000000000027941 */ /* 0x000fea0003800000 */
.L_x_1698:
        /* <DEDUP_REMOVED lines=42> */
.L_x_1704:
        /* <DEDUP_REMOVED lines=62> */
.L_x_1703:
[----:B------:R-:W-:Y:S05]  /*13000*/  BSYNC B3 ;  /* 0x0000000000037941 */ /* 0x000fea0003800000 */
.L_x_1702:
        /* <DEDUP_REMOVED lines=38> */
.L_x_1706:
[----:B------:R-:W-:Y:S05]  /*13270*/  BSYNC B3 ;  /* 0x0000000000037941 */ /* 0x000fea0003800000 */
.L_x_1705:
        /* <DEDUP_REMOVED lines=15> */
.L_x_1701:
[----:B------:R-:W-:Y:S05]  /*13370*/  BSYNC B2 ;  /* 0x0000000000027941 */ /* 0x000fea0003800000 */
.L_x_1700:
[----:B-----5:R0:W-:Y:S02]  /*13380*/  STG.E.U8 desc[UR8][R16.64], R5 ;  /* 0x0000000510007986 */ /* 0x0201e4000c101108 */
.L_x_1697:
[----:B------:R-:W-:Y:S05]  /*13390*/  BSYNC B1 ;  /* 0x0000000000017941 */ /* 0x000fea0003800000 */
.L_x_1696:
[----:B------:R-:W-:-:S07]  /*133a0*/  IADD3 R15, R15, 0x80, RZ ;  /* 0x000000800f0f7810 */ /* 0x000fce0007ffe0ff */
.L_x_1688:
[----:B------:R-:W-:Y:S05]  /*133b0*/  BSYNC B0 ;  /* 0x0000000000007941 */ /* 0x000fea0003800000 */
.L_x_1687:
        /* <DEDUP_REMOVED lines=356> */
.L_x_1707:
        /* <DEDUP_REMOVED lines=20> */
[----:B------:R-:W-:Y:S05]  /*14b40*/  CALL.REL.NOINC `($__internal_11_$__cuda_sm20_div_s64) ;  /* 0x0000001400147944 */ /* 0x000fea0003c00000 */
[----:B------:R-:W-:Y:S05]  /*14b50*/  BRA `(.L_x_1709) ;  /* 0x0000000000507947 */ /* 0x000fea0003800000 */
.L_x_1710:
        /* <DEDUP_REMOVED lines=20> */
.L_x_1709:
[----:B------:R-:W-:Y:S05]  /*14ca0*/  BSYNC B0 ;  /* 0x0000000000007941 */ /* 0x000fea0003800000 */
.L_x_1708:
        /* <DEDUP_REMOVED lines=26> */
.L_x_1712:
        /* <DEDUP_REMOVED lines=19> */
.L_x_1713:
[----:B------:R-:W-:Y:S05]  /*14f80*/  BSYNC B0 ;  /* 0x0000000000007941 */ /* 0x000fea0003800000 */
.L_x_1711:
        /* <DEDUP_REMOVED lines=90> */
.L_x_1715:
[----:B------:R-:W-:Y:S05]  /*15530*/  BSYNC B0 ;  /* 0x0000000000007941 */ /* 0x000fea0003800000 */
.L_x_1714:
        /* <DEDUP_REMOVED lines=41> */
.L_x_1720:
        /* <DEDUP_REMOVED lines=64> */
.L_x_1719:
[----:B------:R-:W-:Y:S05]  /*15bd0*/  BSYNC B1 ;  /* 0x0000000000017941 */ /* 0x000fea0003800000 */
.L_x_1718:
        /* <DEDUP_REMOVED lines=40> */
.L_x_1722:
[----:B------:R-:W-:Y:S05]  /*15e60*/  BSYNC B1 ;  /* 0x0000000000017941 */ /* 0x000fea0003800000 */
.L_x_1721:
        /* <DEDUP_REMOVED lines=16> */
.L_x_1717:
[----:B------:R-:W-:Y:S05]  /*15f70*/  BSYNC B0 ;  /* 0x0000000000007941 */ /* 0x000fea0003800000 */
.L_x_1716:
[----:B-----5:R-:W-:Y:S01]  /*15f80*/  STG.E.U8 desc[UR8][R16.64], R5 ;  /* 0x0000000510007986 */ /* 0x020fe2000c101108 */
[----:B------:R-:W-:Y:S05]  /*15f90*/  EXIT ;  /* 0x000000000000794d */ /* 0x000fea0003800000 */
        .weak           $__internal_11_$__cuda_sm20_div_s64
        .type           $__internal_11_$__cuda_sm20_div_s64,@function
        .size           $__internal_11_$__cuda_sm20_div_s64,(.L_x_1746 - $__internal_11_$__cuda_sm20_div_s64)
$__internal_11_$__cuda_sm20_div_s64:
        /* <DEDUP_REMOVED lines=83> */
[----:B------:R-:W-:Y:S05]  /*164d0*/  RET.REL.NODEC R4 `(_ZN2at6native61_GLOBAL__N__2cc7adc6_23_UnfoldBackwardKernel_cu_75b981de_315735_unfold_backward_elementwise_kernelILi128ELi8EZNS1_32_unfold_backward_internal_kernelIhEEvRNS_14TensorIteratorEllllllEUliE_EEviT1_) ;  /* 0xfffffe9804c87950 */ /* 0x000fea0003c3ffff */
.L_x_1723:
        /* <DEDUP_REMOVED lines=10> */
.L_x_1746:


//--------------------- .nv.shared.reserved.0     --------------------------
	.section	.nv.shared.reserved.0,"aw",@nobits
	.weak		__nv_reservedSMEM_offset_0_alias
	.size		__nv_reservedSMEM_offset_0_alias, 0, 0
	.other		__nv_reservedSMEM_offset_0_alias,@"STO_CUDA_RESERVED_SHARED STV_DEFAULT"
__nv_reservedSMEM_offset_0_alias:
	.zero		0


//--------------------- .nv.global                --------------------------
	.section	.nv.global,"aw",@nobits
.nv.global:
	.type		_ZN59_INTERNAL_2cc7adc6_23_UnfoldBackwardKernel_cu_75b981de_31574cuda3std3__48in_placeE,@object
	.size		_ZN59_INTERNAL_2cc7adc6_23_UnfoldBackwardKernel_cu_75b981de_31574cuda3std3__48in_placeE,(_ZN59_INTERNAL_2cc7adc6_23_UnfoldBackwardKernel_cu_75b981de_31574cuda3std6ranges3__45__cpo8distanceE - _ZN59_INTERNAL_2cc7adc6_23_UnfoldBackwardKernel_cu_75b981de_31574cuda3std3__48in_placeE)
_ZN59_INTERNAL_2cc7adc6_23_UnfoldBackwardKernel_cu_75b981de_31574cuda3std3__48in_placeE:
	.zero		1
	.type		_ZN59_INTERNAL_2cc7adc6_23_UnfoldBackwardKernel_cu_75b981de_31574cuda3std6ranges3__45__cpo8distanceE,@object
	.size		_ZN59_INTERNAL_2cc7adc6_23_UnfoldBackwardKernel_cu_75b981de_31574cuda3std6ranges3__45__cpo8distanceE,(_ZN59_INTERNAL_2cc7adc6_23_UnfoldBackwardKernel_cu_75b981de_31574cuda3std3__45__cpo6cbeginE - _ZN59_INTERNAL_2cc7adc6_23_UnfoldBackwardKernel_cu_75b981de_31574cuda3std6ranges3__45__cpo8distanceE)
_ZN59_INTERNAL_2cc7adc6_23_UnfoldBackwardKernel_cu_75b981de_31574cuda3std6ranges3__45__cpo8distanceE:
	.zero		1
	.type		_ZN59_INTERNAL_2cc7adc6_23_UnfoldBackwardKernel_cu_75b981de_31574cuda3std3__45__cpo6cbeginE,@object
	.size		_ZN59_INTERNAL_2cc7adc6_23_UnfoldBackwardKernel_cu_75b981de_31574cuda3std3__45__cpo6cbeginE,(_ZN59_INTERNAL_2cc7adc6_23_UnfoldBackwardKernel_cu_75b981de_31574cuda3std6ranges3__45__cpo7advanceE - _ZN59_INTERNAL_2cc7adc6_23_UnfoldBackwardKernel_cu_75b981de_31574cuda3std3__45__cpo6cbeginE)
_ZN59_INTERNAL_2cc7adc6_23_UnfoldBackwardKernel_cu_75b981de_31574cuda3std3__45__cpo6cbeginE:
	.zero		1
	.type		_ZN59_INTERNAL_2cc7adc6_23_UnfoldBackwardKernel_cu_75b981de_31574cuda3std6ranges3__45__cpo7advanceE,@object
	.size		_ZN59_INTERNAL_2cc7adc6_23_UnfoldBackwardKernel_cu_75b981de_31574cuda3std6ranges3__45__cpo7advanceE,(_ZN59_INTERNAL_2cc7adc6_23_UnfoldBackwardKernel_cu_75b981de_31574cuda3std3__45__cpo7crbeginE - _ZN59_INTERNAL_2cc7adc6_23_UnfoldBackwardKernel_cu_75b981de_31574cuda3std6ranges3__45__cpo7advanceE)
_ZN59_INTERNAL_2cc7adc6_23_UnfoldBackwardKernel_cu_75b981de_31574cuda3std6ranges3__45__cpo7advanceE:
	.zero		1
	.type		_ZN59_INTERNAL_2cc7adc6_23_UnfoldBackwardKernel_cu_75b981de_31574cuda3std3__45__cpo7crbeginE,@object
	.size		_ZN59_INTERNAL_2cc7adc6_23_UnfoldBackwardKernel_cu_75b981de_31574cuda3std3__45__cpo7crbeginE,(_ZN59_INTERNAL_2cc7adc6_23_UnfoldBackwardKernel_cu_75b981de_31574cuda3std6ranges3__45__cpo4dataE - _ZN59_INTERNAL_2cc7adc6_23_UnfoldBackwardKernel_cu_75b981de_31574cuda3std3__45__cpo7crbeginE)
_ZN59_INTERNAL_2cc7adc6_23_UnfoldBackwardKernel_cu_75b981de_31574cuda3std3__45__cpo7crbeginE:
	.zero		1
	.type		_ZN59_INTERNAL_2cc7adc6_23_UnfoldBackwardKernel_cu_75b981de_31574cuda3std6ranges3__45__cpo4dataE,@object
	.size		_ZN59_INTERNAL_2cc7adc6_23_UnfoldBackwardKernel_cu_75b981de_31574cuda3std6ranges3__45__cpo4dataE,(_ZN59_INTERNAL_2cc7adc6_23_UnfoldBackwardKernel_cu_75b981de_31574cuda3std6ranges3__45__cpo5beginE - _ZN59_INTERNAL_2cc7adc6_23_UnfoldBackwardKernel_cu_75b981de_31574cuda3std6ranges3__45__cpo4dataE)
_ZN59_INTERNAL_2cc7adc6_23_UnfoldBackwardKernel_cu_75b981de_31574cuda3std6ranges3__45__cpo4dataE:
	.zero		1
	.type		_ZN59_INTERNAL_2cc7adc6_23_UnfoldBackwardKernel_cu_75b981de_31574cuda3std6ranges3__45__cpo5beginE,@object
	.size		_ZN59_INTERNAL_2cc7adc6_23_UnfoldBackwardKernel_cu_75b981de_31574cuda3std6ranges3__45__cpo5beginE,(_ZN59_INTERNAL_2cc7adc6_23_UnfoldBackwardKernel_cu_75b981de_31574cuda3std3__461_GLOBAL__N__2cc7adc6_23_UnfoldBackwardKernel_cu_75b981de_31576ignoreE - _ZN59_INTERNAL_2cc7adc6_23_UnfoldBackwardKernel_cu_75b981de_31574cuda3std6ranges3__45__cpo5beginE)
_ZN59_INTERNAL_2cc7adc6_23_UnfoldBackwardKernel_cu_75b981de_31574cuda3std6ranges3__45__cpo5beginE:
	.zero		1
	.type		_ZN59_INTERNAL_2cc7adc6_23_UnfoldBackwardKernel_cu_75b981de_31574cuda3std3__461_GLOBAL__N__2cc7adc6_23_UnfoldBackwardKernel_cu_75b981de_31576ignoreE,@object
	.size		_ZN59_INTERNAL_2cc7adc6_23_UnfoldBackwardKernel_cu_75b981de_31574cuda3std3__461_GLOBAL__N__2cc7adc6_23_UnfoldBackwardKernel_cu_75b981de_31576ignoreE,(_ZN59_INTERNAL_2cc7adc6_23_UnfoldBackwardKernel_cu_75b981de_31574cuda3std6ranges3__45__cpo4sizeE - _ZN59_INTERNAL_2cc7adc6_23_UnfoldBackwardKernel_cu_75b981de_31574cuda3std3__461_GLOBAL__N__2cc7adc6_23_UnfoldBackwardKernel_cu_75b981de_31576ignoreE)
_ZN59_INTERNAL_2cc7adc6_23_UnfoldBackwardKernel_cu_75b981de_31574cuda3std3__461_GLOBAL__N__2cc7adc6_23_UnfoldBackwardKernel_cu_75b981de_31576ignoreE:
	.zero		1
	.type		_ZN59_INTERNAL_2cc7adc6_23_UnfoldBackwardKernel_cu_75b981de_31574cuda3std6ranges3__45__cpo4sizeE,@object
	.size		_ZN59_INTERNAL_2cc7adc6_23_UnfoldBackwardKernel_cu_75b981de_31574cuda3std6ranges3__45__cpo4sizeE,(_ZN59_INTERNAL_2cc7adc6_23_UnfoldBackwardKernel_cu_75b981de_31574cuda3std3__45__cpo5beginE - _ZN59_INTERNAL_2cc7adc6_23_UnfoldBackwardKernel_cu_75b981de_31574cuda3std6ranges3__45__cpo4sizeE)
_ZN59_INTERNAL_2cc7adc6_23_UnfoldBackwardKernel_cu_75b981de_31574cuda3std6ranges3__45__cpo4sizeE:
	.zero		1
	.type		_ZN59_INTERNAL_2cc7adc6_23_UnfoldBackwardKernel_cu_75b981de_31574cuda3std3__45__cpo5beginE,@object
	.size		_ZN59_INTERNAL_2cc7adc6_23_UnfoldBackwardKernel_cu_75b981de_31574cuda3std3__45__cpo5beginE,(_ZN59_INTERNAL_2cc7adc6_23_UnfoldBackwardKernel_cu_75b981de_31574cuda3std6ranges3__45__cpo6cbeginE - _ZN59_INTERNAL_2cc7adc6_23_UnfoldBackwardKernel_cu_75b981de_31574cuda3std3__45__cpo5beginE)
_ZN59_INTERNAL_2cc7adc6_23_UnfoldBackwardKernel_cu_75b981de_31574cuda3std3__45__cpo5beginE:
	.zero		1
	.type		_ZN59_INTERNAL_2cc7adc6_23_UnfoldBackwardKernel_cu_75b981de_31574cuda3std6ranges3__45__cpo6cbeginE,@object
	.size		_ZN59_INTERNAL_2cc7adc6_23_UnfoldBackwardKernel_cu_75b981de_31574cuda3std6ranges3__45__cpo6cbeginE,(_ZN59_INTERNAL_2cc7adc6_23_UnfoldBackwardKernel_cu_75b981de_31574cuda3std3__45__cpo6rbeginE - _ZN59_INTERNAL_2cc7adc6_23_UnfoldBackwardKernel_cu_75b981de_31574cuda3std6ranges3__45__cpo6cbeginE)
_ZN59_INTERNAL_2cc7adc6_23_UnfoldBackwardKernel_cu_75b981de_31574cuda3std6ranges3__45__cpo6cbeginE:
	.zero		1
	.type		_ZN59_INTERNAL_2cc7adc6_23_UnfoldBackwardKernel_cu_75b981de_31574cuda3std3__45__cpo6rbeginE,@object
	.size		_ZN59_INTERNAL_2cc7adc6_23_UnfoldBackwardKernel_cu_75b981de_31574cuda3std3__45__cpo6rbeginE,(_ZN59_INTERNAL_2cc7adc6_23_UnfoldBackwardKernel_cu_75b981de_31574cuda3std6ranges3__45__cpo4nextE - _ZN59_INTERNAL_2cc7adc6_23_UnfoldBackwardKernel_cu_75b981de_31574cuda3std3__45__cpo6rbeginE)
_ZN59_INTERNAL_2cc7adc6_23_UnfoldBackwardKernel_cu_75b981de_31574cuda3std3__45__cpo6rbeginE:
	.zero		1
	.type		_ZN59_INTERNAL_2cc7adc6_23_UnfoldBackwardKernel_cu_75b981de_31574cuda3std6ranges3__45__cpo4nextE,@object
	.size		_ZN59_INTERNAL_2cc7adc6_23_UnfoldBackwardKernel_cu_75b981de_31574cuda3std6ranges3__45__cpo4nextE,(_ZN59_INTERNAL_2cc7adc6_23_UnfoldBackwardKernel_cu_75b981de_31574cuda3std6ranges3__45__cpo4swapE - _ZN59_INTERNAL_2cc7adc6_23_UnfoldBackwardKernel_cu_75b981de_31574cuda3std6ranges3__45__cpo4nextE)
_ZN59_INTERNAL_2cc7adc6_23_UnfoldBackwardKernel_cu_75b981de_31574cuda3std6ranges3__45__cpo4nextE:
	.zero		1
	.type		_ZN59_INTERNAL_2cc7adc6_23_UnfoldBackwardKernel_cu_75b981de_31574cuda3std6ranges3__45__cpo4swapE,@object
	.size		_ZN59_INTERNAL_2cc7adc6_23_UnfoldBackwardKernel_cu_75b981de_31574cuda3std6ranges3__45__cpo4swapE,(_ZN59_INTERNAL_2cc7adc6_23_UnfoldBackwardKernel_cu_75b981de_31574cuda3std3__420unreachable_sentinelE - _ZN59_INTERNAL_2cc7adc6_23_UnfoldBackwardKernel_cu_75b981de_31574cuda3std6ranges3__45__cpo4swapE)
_ZN59_INTERNAL_2cc7adc6_23_UnfoldBackwardKernel_cu_75b981de_31574cuda3std6ranges3__45__cpo4swapE:
	.zero		1
	.type		_ZN59_INTERNAL_2cc7adc6_23_UnfoldBackwardKernel_cu_75b981de_31574cuda3std3__420unreachable_sentinelE,@object
	.size		_ZN59_INTERNAL_2cc7adc6_23_UnfoldBackwardKernel_cu_75b981de_31574cuda3std3__420unreachable_sentinelE,(_ZN59_INTERNAL_2cc7adc6_23_UnfoldBackwardKernel_cu_75b981de_31576thrust23THRUST_300001_SM_900_NS6system6detail10sequential3seqE - _ZN59_INTERNAL_2cc7adc6_23_UnfoldBackwardKernel_cu_75b981de_31574cuda3std3__420unreachable_sentinelE)
_ZN59_INTERNAL_2cc7adc6_23_UnfoldBackwardKernel_cu_75b981de_31574cuda3std3__420unreachable_sentinelE:
	.zero		1
	.type		_ZN59_INTERNAL_2cc7adc6_23_UnfoldBackwardKernel_cu_75b981de_31576thrust23THRUST_300001_SM_900_NS6system6detail10sequential3seqE,@object
	.size		_ZN59_INTERNAL_2cc7adc6_23_UnfoldBackwardKernel_cu_75b981de_31576thrust23THRUST_300001_SM_900_NS6system6detail10sequential3seqE,(_ZN59_INTERNAL_2cc7adc6_23_UnfoldBackwardKernel_cu_75b981de_31574cuda3std3__45__cpo4cendE - _ZN59_INTERNAL_2cc7adc6_23_UnfoldBackwardKernel_cu_75b981de_31576thrust23THRUST_300001_SM_900_NS6system6detail10sequential3seqE)
_ZN59_INTERNAL_2cc7adc6_23_UnfoldBackwardKernel_cu_75b981de_31576thrust23THRUST_300001_SM_900_NS6system6detail10sequential3seqE:
	.zero		1
	.type		_ZN59_INTERNAL_2cc7adc6_23_UnfoldBackwardKernel_cu_75b981de_31574cuda3std3__45__cpo4cendE,@object
	.size		_ZN59_INTERNAL_2cc7adc6_23_UnfoldBackwardKernel_cu_75b981de_31574cuda3std3__45__cpo4cendE,(_ZN59_INTERNAL_2cc7adc6_23_UnfoldBackwardKernel_cu_75b981de_31574cuda3std6ranges3__45__cpo9iter_swapE - _ZN59_INTERNAL_2cc7adc6_23_UnfoldBackwardKernel_cu_75b981de_31574cuda3std3__45__cpo4cendE)
_ZN59_INTERNAL_2cc7adc6_23_UnfoldBackwardKernel_cu_75b981de_31574cuda3std3__45__cpo4cendE:
	.zero		1
	.type		_ZN59_INTERNAL_2cc7adc6_23_UnfoldBackwardKernel_cu_75b981de_31574cuda3std6ranges3__45__cpo9iter_swapE,@object
	.size		_ZN59_INTERNAL_2cc7adc6_23_UnfoldBackwardKernel_cu_75b981de_31574cuda3std6ranges3__45__cpo9iter_swapE,(_ZN59_INTERNAL_2cc7adc6_23_UnfoldBackwardKernel_cu_75b981de_31574cuda3std3__45__cpo5crendE - _ZN59_INTERNAL_2cc7adc6_23_UnfoldBackwardKernel_cu_75b981de_31574cuda3std6ranges3__45__cpo9iter_swapE)
_ZN59_INTERNAL_2cc7adc6_23_UnfoldBackwardKernel_cu_75b981de_31574cuda3std6ranges3__45__cpo9iter_swapE:
	.zero		1
	.type		_ZN59_INTERNAL_2cc7adc6_23_UnfoldBackwardKernel_cu_75b981de_31574cuda3std3__45__cpo5crendE,@object
	.size		_ZN59_INTERNAL_2cc7adc6_23_UnfoldBackwardKernel_cu_75b981de_31574cuda3std3__45__cpo5crendE,(_ZN59_INTERNAL_2cc7adc6_23_UnfoldBackwardKernel_cu_75b981de_31574cuda3std6ranges3__45__cpo5cdataE - _ZN59_INTERNAL_2cc7adc6_23_UnfoldBackwardKernel_cu_75b981de_31574cuda3std3__45__cpo5crendE)
_ZN59_INTERNAL_2cc7adc6_23_UnfoldBackwardKernel_cu_75b981de_31574cuda3std3__45__cpo5crendE:
	.zero		1
	.type		_ZN59_INTERNAL_2cc7adc6_23_UnfoldBackwardKernel_cu_75b981de_31574cuda3std6ranges3__45__cpo5cdataE,@object
	.size		_ZN59_INTERNAL_2cc7adc6_23_UnfoldBackwardKernel_cu_75b981de_31574cuda3std6ranges3__45__cpo5cdataE,(_ZN59_INTERNAL_2cc7adc6_23_UnfoldBackwardKernel_cu_75b981de_31574cuda3std6ranges3__45__cpo3endE - _ZN59_INTERNAL_2cc7adc6_23_UnfoldBackwardKernel_cu_75b981de_31574cuda3std6ranges3__45__cpo5cdataE)
_ZN59_INTERNAL_2cc7adc6_23_UnfoldBackwardKernel_cu_75b981de_31574cuda3std6ranges3__45__cpo5cdataE:
	.zero		1
	.type		_ZN59_INTERNAL_2cc7adc6_23_UnfoldBackwardKernel_cu_75b981de_31574cuda3std6ranges3__45__cpo3endE,@object
	.size		_ZN59_INTERNAL_2cc7adc6_23_UnfoldBackwardKernel_cu_75b981de_31574cuda3std6ranges3__45__cpo3endE,(_ZN59_INTERNAL_2cc7adc6_23_UnfoldBackwardKernel_cu_75b981de_31574cuda3std3__419piecewise_constructE - _ZN59_INTERNAL_2cc7adc6_23_UnfoldBackwardKernel_cu_75b981de_31574cuda3std6ranges3__45__cpo3endE)
_ZN59_INTERNAL_2cc7adc6_23_UnfoldBackwardKernel_cu_75b981de_31574cuda3std6ranges3__45__cpo3endE:
	.zero		1
	.type		_ZN59_INTERNAL_2cc7adc6_23_UnfoldBackwardKernel_cu_75b981de_31574cuda3std3__419piecewise_constructE,@object
	.size		_ZN59_INTERNAL_2cc7adc6_23_UnfoldBackwardKernel_cu_75b981de_31574cuda3std3__419piecewise_constructE,(_ZN59_INTERNAL_2cc7adc6_23_UnfoldBackwardKernel_cu_75b981de_31574cuda3std6ranges3__45__cpo5ssizeE - _ZN59_INTERNAL_2cc7adc6_23_UnfoldBackwardKernel_cu_75b981de_31574cuda3std3__419piecewise_constructE)
_ZN59_INTERNAL_2cc7adc6_23_UnfoldBackwardKernel_cu_75b981de_31574cuda3std3__419piecewise_constructE:
	.zero		1
	.type		_ZN59_INTERNAL_2cc7adc6_23_UnfoldBackwardKernel_cu_75b981de_31574cuda3std6ranges3__45__cpo5ssizeE,@object
	.size		_ZN59_INTERNAL_2cc7adc6_23_UnfoldBackwardKernel_cu_75b981de_31574cuda3std6ranges3__45__cpo5ssizeE,(_ZN59_INTERNAL_2cc7adc6_23_UnfoldBackwardKernel_cu_75b981de_31574cuda3std3__45__cpo3endE - _ZN59_INTERNAL_2cc7adc6_23_UnfoldBackwardKernel_cu_75b981de_31574cuda3std6ranges3__45__cpo5ssizeE)
_ZN59_INTERNAL_2cc7adc6_23_UnfoldBackwardKernel_cu_75b981de_31574cuda3std6ranges3__45__cpo5ssizeE:
	.zero		1
	.type		_ZN59_INTERNAL_2cc7adc6_23_UnfoldBackwardKernel_cu_75b981de_31574cuda3std3__45__cpo3endE,@object
	.size		_ZN59_INTERNAL_2cc7adc6_23_UnfoldBackwardKernel_cu_75b981de_31574cuda3std3__45__cpo3endE,(_ZN59_INTERNAL_2cc7adc6_23_UnfoldBackwardKernel_cu_75b981de_31574cuda3std6ranges3__45__cpo4cendE - _ZN59_INTERNAL_2cc7adc6_23_UnfoldBackwardKernel_cu_75b981de_31574cuda3std3__45__cpo3endE)
_ZN59_INTERNAL_2cc7adc6_23_UnfoldBackwardKernel_cu_75b981de_31574cuda3std3__45__cpo3endE:
	.zero		1
	.type		_ZN59_INTERNAL_2cc7adc6_23_UnfoldBackwardKernel_cu_75b981de_31574cuda3std6ranges3__45__cpo4cendE,@object
	.size		_ZN59_INTERNAL_2cc7adc6_23_UnfoldBackwardKernel_cu_75b981de_31574cuda3std6ranges3__45__cpo4cendE,(_ZN59_INTERNAL_2cc7adc6_23_UnfoldBackwardKernel_cu_75b981de_31574cuda3std3__45__cpo4rendE - _ZN59_INTERNAL_2cc7adc6_23_UnfoldBackwardKernel_cu_75b981de_31574cuda3std6ranges3__45__cpo4cendE)
_ZN59_INTERNAL_2cc7adc6_23_UnfoldBackwardKernel_cu_75b981de_31574cuda3std6ranges3__45__cpo4cendE:
	.zero		1
	.type		_ZN59_INTERNAL_2cc7adc6_23_UnfoldBackwardKernel_cu_75b981de_31574cuda3std3__45__cpo4rendE,@object
	.size		_ZN59_INTERNAL_2cc7adc6_23_UnfoldBackwardKernel_cu_75b981de_31574cuda3std3__45__cpo4rendE,(_ZN59_INTERNAL_2cc7adc6_23_UnfoldBackwardKernel_cu_75b981de_31574cuda3std6ranges3__45__cpo4prevE - _ZN59_INTERNAL_2cc7adc6_23_UnfoldBackwardKernel_cu_75b981de_31574cuda3std3__45__cpo4rendE)
_ZN59_INTERNAL_2cc7adc6_23_UnfoldBackwardKernel_cu_75b981de_31574cuda3std3__45__cpo4rendE:
	.zero		1
	.type		_ZN59_INTERNAL_2cc7adc6_23_UnfoldBackwardKernel_cu_75b981de_31574cuda3std6ranges3__45__cpo4prevE,@object
	.size		_ZN59_INTERNAL_2cc7adc6_23_UnfoldBackwardKernel_cu_75b981de_31574cuda3std6ranges3__45__cpo4prevE,(_ZN59_INTERNAL_2cc7adc6_23_UnfoldBackwardKernel_cu_75b981de_31574cuda3std6ranges3__45__cpo9iter_moveE - _ZN59_INTERNAL_2cc7adc6_23_UnfoldBackwardKernel_cu_75b981de_31574cuda3std6ranges3__45__cpo4prevE)
_ZN59_INTERNAL_2cc7adc6_23_UnfoldBackwardKernel_cu_75b981de_31574cuda3std6ranges3__45__cpo4prevE:
	.zero		1
	.type		_ZN59_INTERNAL_2cc7adc6_23_UnfoldBackwardKernel_cu_75b981de_31574cuda3std6ranges3__45__cpo9iter_moveE,@object
	.size		_ZN59_INTERNAL_2cc7adc6_23_UnfoldBackwardKernel_cu_75b981de_31574cuda3std6ranges3__45__cpo9iter_moveE,(.L_13 - _ZN59_INTERNAL_2cc7adc6_23_UnfoldBackwardKernel_cu_75b981de_31574cuda3std6ranges3__45__cpo9iter_moveE)
_ZN59_INTERNAL_2cc7adc6_23_UnfoldBackwardKernel_cu_75b981de_31574cuda3std6ranges3__45__cpo9iter_moveE:
	.zero		1
.L_13:


//--------------------- .nv.constant0._ZN2at6native61_GLOBAL__N__2cc7adc6_23_UnfoldBackwardKernel_cu_75b981de_315735_unfold_backward_elementwise_kernelILi128ELi8EZNS1_32_unfold_backward_internal_kernelIN3c108BFloat16EEEvRNS_14TensorIteratorEllllllEUliE_EEviT1_ --------------------------
	.section	.nv.constant0._ZN2at6native61_GLOBAL__N__2cc7adc6_23_UnfoldBackwardKernel_cu_75b981de_315735_unfold_backward_elementwise_kernelILi128ELi8EZNS1_32_unfold_backward_internal_kernelIN3c108BFloat16EEEvRNS_14TensorIteratorEllllllEUliE_EEviT1_,"a",@progbits
	.sectionflags	@""
	.align	4
.nv.constant0._ZN2at6native61_GLOBAL__N__2cc7adc6_23_UnfoldBackwardKernel_cu_75b981de_315735_unfold_backward_elementwise_kernelILi128ELi8EZNS1_32_unfold_backward_internal_kernelIN3c108BFloat16EEEvRNS_14TensorIteratorEllllllEUliE_EEviT1_:
	.zero		1208


//--------------------- .nv.constant0._ZN2at6native61_GLOBAL__N__2cc7adc6_23_UnfoldBackwardKernel_cu_75b981de_315735_unfold_backward_elementwise_kernelILi128ELi8EZNS1_32_unfold_backward_internal_kernelIbEEvRNS_14TensorIteratorEllllllEUliE_EEviT1_ --------------------------
	.section	.nv.constant0._ZN2at6native61_GLOBAL__N__2cc7adc6_23_UnfoldBackwardKernel_cu_75b981de_315735_unfold_backward_elementwise_kernelILi128ELi8EZNS1_32_unfold_backward_internal_kernelIbEEvRNS_14TensorIteratorEllllllEUliE_EEviT1_,"a",@progbits
	.sectionflags	@""
	.align	4
.nv.constant0._ZN2at6native61_GLOBAL__N__2cc7adc6_23_UnfoldBackwardKernel_cu_75b981de_315735_unfold_backward_elementwise_kernelILi128ELi8EZNS1_32_unfold_backward_internal_kernelIbEEvRNS_14TensorIteratorEllllllEUliE_EEviT1_:
	.zero		1208


//--------------------- .nv.constant0._ZN2at6native61_GLOBAL__N__2cc7adc6_23_UnfoldBackwardKernel_cu_75b981de_315735_unfold_backward_elementwise_kernelILi128ELi8EZNS1_32_unfold_backward_internal_kernelIN3c104HalfEEEvRNS_14TensorIteratorEllllllEUliE_EEviT1_ --------------------------
	.section	.nv.constant0._ZN2at6native61_GLOBAL__N__2cc7adc6_23_UnfoldBackwardKernel_cu_75b981de_315735_unfold_backward_elementwise_kernelILi128ELi8EZNS1_32_unfold_backward_internal_kernelIN3c104HalfEEEvRNS_14TensorIteratorEllllllEUliE_EEviT1_,"a",@progbits
	.sectionflags	@""
	.align	4
.nv.constant0._ZN2at6native61_GLOBAL__N__2cc7adc6_23_UnfoldBackwardKernel_cu_75b981de_315735_unfold_backward_elementwise_kernelILi128ELi8EZNS1_32_unfold_backward_internal_kernelIN3c104HalfEEEvRNS_14TensorIteratorEllllllEUliE_EEviT1_:
	.zero		1208


//--------------------- .nv.constant0._ZN2at6native61_GLOBAL__N__2cc7adc6_23_UnfoldBackwardKernel_cu_75b981de_315735_unfold_backward_elementwise_kernelILi128ELi8EZNS1_32_unfold_backward_internal_kernelIN3c107complexIfEEEEvRNS_14TensorIteratorEllllllEUliE_EEviT1_ --------------------------
	.section	.nv.constant0._ZN2at6native61_GLOBAL__N__2cc7adc6_23_UnfoldBackwardKernel_cu_75b981de_315735_unfold_backward_elementwise_kernelILi128ELi8EZNS1_32_unfold_backward_internal_kernelIN3c107complexIfEEEEvRNS_14TensorIteratorEllllllEUliE_EEviT1_,"a",@progbits
	.sectionflags	@""
	.align	4
.nv.constant0._ZN2at6native61_GLOBAL__N__2cc7adc6_23_UnfoldBackwardKernel_cu_75b981de_315735_unfold_backward_elementwise_kernelILi128ELi8EZNS1_32_unfold_backward_internal_kernelIN3c107complexIfEEEEvRNS_14TensorIteratorEllllllEUliE_EEviT1_:
	.zero		1208


//--------------------- .nv.constant0._ZN2at6native61_GLOBAL__N__2cc7adc6_23_UnfoldBackwardKernel_cu_75b981de_315735_unfold_backward_elementwise_kernelILi128ELi8EZNS1_32_unfold_backward_internal_kernelIN3c107complexIdEEEEvRNS_14TensorIteratorEllllllEUliE_EEviT1_ --------------------------
	.section	.nv.constant0._ZN2at6native61_GLOBAL__N__2cc7adc6_23_UnfoldBackwardKernel_cu_75b981de_315735_unfold_backward_elementwise_kernelILi128ELi8EZNS1_32_unfold_backward_internal_kernelIN3c107complexIdEEEEvRNS_14TensorIteratorEllllllEUliE_EEviT1_,"a",@progbits
	.sectionflags	@""
	.align	4
.nv.constant0._ZN2at6native61_GLOBAL__N__2cc7adc6_23_UnfoldBackwardKernel_cu_75b981de_315735_unfold_backward_elementwise_kernelILi128ELi8EZNS1_32_unfold_backward_internal_kernelIN3c107complexIdEEEEvRNS_14TensorIteratorEllllllEUliE_EEviT1_:
	.zero		1208


//--------------------- .nv.constant0._ZN2at6native61_GLOBAL__N__2cc7adc6_23_UnfoldBackwardKernel_cu_75b981de_315735_unfold_backward_elementwise_kernelILi128ELi8EZNS1_32_unfold_backward_internal_kernelIfEEvRNS_14TensorIteratorEllllllEUliE_EEviT1_ --------------------------
	.section	.nv.constant0._ZN2at6native61_GLOBAL__N__2cc7adc6_23_UnfoldBackwardKernel_cu_75b981de_315735_unfold_backward_elementwise_kernelILi128ELi8EZNS1_32_unfold_backward_internal_kernelIfEEvRNS_14TensorIteratorEllllllEUliE_EEviT1_,"a",@progbits
	.sectionflags	@""
	.align	4
.nv.constant0._ZN2at6native61_GLOBAL__N__2cc7adc6_23_UnfoldBackwardKernel_cu_75b981de_315735_unfold_backward_elementwise_kernelILi128ELi8EZNS1_32_unfold_backward_internal_kernelIfEEvRNS_14TensorIteratorEllllllEUliE_EEviT1_:
	.zero		1208


//--------------------- .nv.constant0._ZN2at6native61_GLOBAL__N__2cc7adc6_23_UnfoldBackwardKernel_cu_75b981de_315735_unfold_backward_elementwise_kernelILi128ELi8EZNS1_32_unfold_backward_internal_kernelIdEEvRNS_14TensorIteratorEllllllEUliE_EEviT1_ --------------------------
	.section	.nv.constant0._ZN2at6native61_GLOBAL__N__2cc7adc6_23_UnfoldBackwardKernel_cu_75b981de_315735_unfold_backward_elementwise_kernelILi128ELi8EZNS1_32_unfold_backward_internal_kernelIdEEvRNS_14TensorIteratorEllllllEUliE_EEviT1_,"a",@progbits
	.sectionflags	@""
	.align	4
.nv.constant0._ZN2at6native61_GLOBAL__N__2cc7adc6_23_UnfoldBackwardKernel_cu_75b981de_315735_unfold_backward_elementwise_kernelILi128ELi8EZNS1_32_unfold_backward_internal_kernelIdEEvRNS_14TensorIteratorEllllllEUliE_EEviT1_:
	.zero		1208


//--------------------- .nv.constant0._ZN2at6native61_GLOBAL__N__2cc7adc6_23_UnfoldBackwardKernel_cu_75b981de_315735_unfold_backward_elementwise_kernelILi128ELi8EZNS1_32_unfold_backward_internal_kernelIsEEvRNS_14TensorIteratorEllllllEUliE_EEviT1_ --------------------------
	.section	.nv.constant0._ZN2at6native61_GLOBAL__N__2cc7adc6_23_UnfoldBackwardKernel_cu_75b981de_315735_unfold_backward_elementwise_kernelILi128ELi8EZNS1_32_unfold_backward_internal_kernelIsEEvRNS_14TensorIteratorEllllllEUliE_EEviT1_,"a",@progbits
	.sectionflags	@""
	.align	4
.nv.constant0._ZN2at6native61_GLOBAL__N__2cc7adc6_23_UnfoldBackwardKernel_cu_75b981de_315735_unfold_backward_elementwise_kernelILi128ELi8EZNS1_32_unfold_backward_internal_kernelIsEEvRNS_14TensorIteratorEllllllEUliE_EEviT1_:
	.zero		1208


//--------------------- .nv.constant0._ZN2at6native61_GLOBAL__N__2cc7adc6_23_UnfoldBackwardKernel_cu_75b981de_315735_unfold_backward_elementwise_kernelILi128ELi8EZNS1_32_unfold_backward_internal_kernelIlEEvRNS_14TensorIteratorEllllllEUliE_EEviT1_ --------------------------
	.section	.nv.constant0._ZN2at6native61_GLOBAL__N__2cc7adc6_23_UnfoldBackwardKernel_cu_75b981de_315735_unfold_backward_elementwise_kernelILi128ELi8EZNS1_32_unfold_backward_internal_kernelIlEEvRNS_14TensorIteratorEllllllEUliE_EEviT1_,"a",@progbits
	.sectionflags	@""
	.align	4
.nv.constant0._ZN2at6native61_GLOBAL__N__2cc7adc6_23_UnfoldBackwardKernel_cu_75b981de_315735_unfold_backward_elementwise_kernelILi128ELi8EZNS1_32_unfold_backward_internal_kernelIlEEvRNS_14TensorIteratorEllllllEUliE_EEviT1_:
	.zero		1208


//--------------------- .nv.constant0._ZN2at6native61_GLOBAL__N__2cc7adc6_23_UnfoldBackwardKernel_cu_75b981de_315735_unfold_backward_elementwise_kernelILi128ELi8EZNS1_32_unfold_backward_internal_kernelIiEEvRNS_14TensorIteratorEllllllEUliE_EEviT1_ --------------------------
	.section	.nv.constant0._ZN2at6native61_GLOBAL__N__2cc7adc6_23_UnfoldBackwardKernel_cu_75b981de_315735_unfold_backward_elementwise_kernelILi128ELi8EZNS1_32_unfold_backward_internal_kernelIiEEvRNS_14TensorIteratorEllllllEUliE_EEviT1_,"a",@progbits
	.sectionflags	@""
	.align	4
.nv.constant0._ZN2at6native61_GLOBAL__N__2cc7adc6_23_UnfoldBackwardKernel_cu_75b981de_315735_unfold_backward_elementwise_kernelILi128ELi8EZNS1_32_unfold_backward_internal_kernelIiEEvRNS_14TensorIteratorEllllllEUliE_EEviT1_:
	.zero		1208


//--------------------- .nv.constant0._ZN2at6native61_GLOBAL__N__2cc7adc6_23_UnfoldBackwardKernel_cu_75b981de_315735_unfold_backward_elementwise_kernelILi128ELi8EZNS1_32_unfold_backward_internal_kernelIaEEvRNS_14TensorIteratorEllllllEUliE_EEviT1_ --------------------------
	.section	.nv.constant0._ZN2at6native61_GLOBAL__N__2cc7adc6_23_UnfoldBackwardKernel_cu_75b981de_315735_unfold_backward_elementwise_kernelILi128ELi8EZNS1_32_unfold_backward_internal_kernelIaEEvRNS_14TensorIteratorEllllllEUliE_EEviT1_,"a",@progbits
	.sectionflags	@""
	.align	4
.nv.constant0._ZN2at6native61_GLOBAL__N__2cc7adc6_23_UnfoldBackwardKernel_cu_75b981de_315735_unfold_backward_elementwise_kernelILi128ELi8EZNS1_32_unfold_backward_internal_kernelIaEEvRNS_14TensorIteratorEllllllEUliE_EEviT1_:
	.zero		1208


//--------------------- .nv.constant0._ZN2at6native61_GLOBAL__N__2cc7adc6_23_UnfoldBackwardKernel_cu_75b981de_315735_unfold_backward_elementwise_kernelILi128ELi8EZNS1_32_unfold_backward_internal_kernelIhEEvRNS_14TensorIteratorEllllllEUliE_EEviT1_ --------------------------
	.section	.nv.constant0._ZN2at6native61_GLOBAL__N__2cc7adc6_23_UnfoldBackwardKernel_cu_75b981de_315735_unfold_backward_elementwise_kernelILi128ELi8EZNS1_32_unfold_backward_internal_kernelIhEEvRNS_14TensorIteratorEllllllEUliE_EEviT1_,"a",@progbits
	.sectionflags	@""
	.align	4
.nv.constant0._ZN2at6native61_GLOBAL__N__2cc7adc6_23_UnfoldBackwardKernel_cu_75b981de_315735_unfold_backward_elementwise_kernelILi128ELi8EZNS1_32_unfold_backward_internal_kernelIhEEvRNS_14TensorIteratorEllllllEUliE_EEviT1_:
	.zero		1208


//--------------------- SYMBOLS --------------------------

	.type		.nv.reservedSmem.offset0,@object
	.size		.nv.reservedSmem.offset0,0x4
